def matmul_kernel(
    a_ptr,
    b_ptr,
    c_ptr,
    M,
    N,
    K,
    stride_am,
    stride_ak,
    stride_bk,
    stride_bn,
    stride_cm,
    stride_cn,
    BLOCK_M: tl.constexpr,
    BLOCK_N: tl.constexpr,
    BLOCK_K: tl.constexpr,
    GROUP_M: tl.constexpr,
):
    pid = tl.program_id(axis=0)
    num_pid_m = tl.cdiv(M, BLOCK_M)
    num_pid_n = tl.cdiv(N, BLOCK_N)
    num_pid_in_group = GROUP_M * num_pid_n
    group_id = pid // num_pid_in_group
    first_pid_m = group_id * GROUP_M
    group_size_m = min(num_pid_m - first_pid_m, GROUP_M)
    pid_m = first_pid_m + ((pid % num_pid_in_group) % group_size_m)
    pid_n = (pid % num_pid_in_group) // group_size_m

    offs_am = (pid_m * BLOCK_M + tl.arange(0, BLOCK_M)) % M
    offs_bn = (pid_n * BLOCK_N + tl.arange(0, BLOCK_N)) % N
    offs_k = tl.arange(0, BLOCK_K)
    a_ptrs = a_ptr + offs_am[:, None] * stride_am + offs_k[None, :] * stride_ak
    b_ptrs = b_ptr + offs_k[:, None] * stride_bk + offs_bn[None, :] * stride_bn

    acc = tl.zeros((BLOCK_M, BLOCK_N), dtype=tl.float32)
    for kk in range(0, tl.cdiv(K, BLOCK_K)):
        a = tl.load(a_ptrs, mask=offs_k[None, :] < K - kk * BLOCK_K, other=0.0)
        b = tl.load(b_ptrs, mask=offs_k[:, None] < K - kk * BLOCK_K, other=0.0)
        acc = tl.dot(a, b, acc)
        a_ptrs += BLOCK_K * stride_ak
        b_ptrs += BLOCK_K * stride_bk

    c = acc.to(c_ptr.dtype.element_ty)
    offs_cm = pid_m * BLOCK_M + tl.arange(0, BLOCK_M)
    offs_cn = pid_n * BLOCK_N + tl.arange(0, BLOCK_N)
    c_ptrs = c_ptr + offs_cm[:, None] * stride_cm + offs_cn[None, :] * stride_cn
    mask = (offs_cm[:, None] < M) & (offs_cn[None, :] < N)
    tl.store(c_ptrs, c, mask=mask)

# config = {"BLOCK_K": 64, "BLOCK_M": 128, "BLOCK_N": 64, "GROUP_M": 8, "arch": "sm_100", "dtype": "fp8e5m2", "num_ctas": 1, "num_stages": 3, "num_warps": 2}
# arch = sm_100


// ===== COMPILED SASS (sm_100a) =====

	.target	sm_100a

	.elftype	@"ET_EXEC"


//--------------------- .note.nv.tkinfo           --------------------------
	.section	.note.nv.tkinfo,"",@"SHT_NOTE"
	.sectionflags	@"SHF_NOTE_NV_TKINFO"
	.tkinfo
        /*0018*/ 	.word	0x00000081
        /*0030*/ 	.string	""
        /*0030*/ 	.string	"ptxas-blackwell"
        /*0030*/ 	.string	"Cuda compilation tools, release 12.9, V12.9.86"
        /*0030*/ 	.string	"Build cuda_12.9.r12.9/compiler.36037853_0"
        /*0030*/ 	.string	"-v  -suppress-debug-info  -lineinfo  -arch sm_100a "



//--------------------- .note.nv.cuver            --------------------------
	.section	.note.nv.cuver,"",@"SHT_NOTE"
	.sectionflags	@"SHF_NOTE_NV_CUVER"
        /*0018*/ 	.short	0x0001
        /*001a*/ 	.short	0x0064
        /*001c*/ 	.short	0x0001
        /*001e*/ 	.short	0x0000
        /*0020*/ 	.short	0x0001
        /*0022*/ 	.short	0x0000


//--------------------- .nv.info                  --------------------------
	.section	.nv.info,"",@"SHT_CUDA_INFO"
	.align	4


	//----- nvinfo : EIATTR_REGCOUNT
	.align		4
        /*0000*/ 	.byte	0x04, 0x2f
        /*0002*/ 	.short	(.L_1 - .L_0)
	.align		4
.L_0:
        /*0004*/ 	.word	index@(matmul_kernel)
        /*0008*/ 	.word	0x00000020


	//----- nvinfo : EIATTR_FRAME_SIZE
	.align		4
.L_1:
        /*000c*/ 	.byte	0x04, 0x11
        /*000e*/ 	.short	(.L_3 - .L_2)
	.align		4
.L_2:
        /*0010*/ 	.word	index@(matmul_kernel)
        /*0014*/ 	.word	0x00001520


	//----- nvinfo : EIATTR_MIN_STACK_SIZE
	.align		4
.L_3:
        /*0018*/ 	.byte	0x04, 0x12
        /*001a*/ 	.short	(.L_5 - .L_4)
	.align		4
.L_4:
        /*001c*/ 	.word	index@(matmul_kernel)
        /*0020*/ 	.word	0x00001520
.L_5:


//--------------------- .nv.info.matmul_kernel    --------------------------
	.section	.nv.info.matmul_kernel,"",@"SHT_CUDA_INFO"
	.sectionflags	@""
	.align	4


	//----- nvinfo : EIATTR_CUDA_API_VERSION
	.align		4
        /*0000*/ 	.byte	0x04, 0x37
        /*0002*/ 	.short	(.L_7 - .L_6)
.L_6:
        /*0004*/ 	.word	0x00000081


	//----- nvinfo : EIATTR_KPARAM_INFO
	.align		4
.L_7:
        /*0008*/ 	.byte	0x04, 0x17
        /*000a*/ 	.short	(.L_9 - .L_8)
.L_8:
        /*000c*/ 	.word	0x00000000
        /*0010*/ 	.short	0x000d
        /*0012*/ 	.short	0x0048
        /*0014*/ 	.byte	0x00, 0xf4, 0x21, 0x00


	//----- nvinfo : EIATTR_KPARAM_INFO
	.align		4
.L_9:
        /*0018*/ 	.byte	0x04, 0x17
        /*001a*/ 	.short	(.L_11 - .L_10)
.L_10:
        /*001c*/ 	.word	0x00000000
        /*0020*/ 	.short	0x000c
        /*0022*/ 	.short	0x0040
        /*0024*/ 	.byte	0x00, 0xf4, 0x21, 0x00


	//----- nvinfo : EIATTR_KPARAM_INFO
	.align		4
.L_11:
        /*0028*/ 	.byte	0x04, 0x17
        /*002a*/ 	.short	(.L_13 - .L_12)
.L_12:
        /*002c*/ 	.word	0x00000000
        /*0030*/ 	.short	0x000b
        /*0032*/ 	.short	0x0038
        /*0034*/ 	.byte	0x00, 0xf0, 0x11, 0x00


	//----- nvinfo : EIATTR_KPARAM_INFO
	.align		4
.L_13:
        /*0038*/ 	.byte	0x04, 0x17
        /*003a*/ 	.short	(.L_15 - .L_14)
.L_14:
        /*003c*/ 	.word	0x00000000
        /*0040*/ 	.short	0x000a
        /*0042*/ 	.short	0x0034
        /*0044*/ 	.byte	0x00, 0xf0, 0x11, 0x00


	//----- nvinfo : EIATTR_KPARAM_INFO
	.align		4
.L_15:
        /*0048*/ 	.byte	0x04, 0x17
        /*004a*/ 	.short	(.L_17 - .L_16)
.L_16:
        /*004c*/ 	.word	0x00000000
        /*0050*/ 	.short	0x0009
        /*0052*/ 	.short	0x0030
        /*0054*/ 	.byte	0x00, 0xf0, 0x11, 0x00


	//----- nvinfo : EIATTR_KPARAM_INFO
	.align		4
.L_17:
        /*0058*/ 	.byte	0x04, 0x17
        /*005a*/ 	.short	(.L_19 - .L_18)
.L_18:
        /*005c*/ 	.word	0x00000000
        /*0060*/ 	.short	0x0008
        /*0062*/ 	.short	0x002c
        /*0064*/ 	.byte	0x00, 0xf0, 0x11, 0x00


	//----- nvinfo : EIATTR_KPARAM_INFO
	.align		4
.L_19:
        /*0068*/ 	.byte	0x04, 0x17
        /*006a*/ 	.short	(.L_21 - .L_20)
.L_20:
        /*006c*/ 	.word	0x00000000
        /*0070*/ 	.short	0x0007
        /*0072*/ 	.short	0x0028
        /*0074*/ 	.byte	0x00, 0xf0, 0x11, 0x00


	//----- nvinfo : EIATTR_KPARAM_INFO
	.align		4
.L_21:
        /*0078*/ 	.byte	0x04, 0x17
        /*007a*/ 	.short	(.L_23 - .L_22)
.L_22:
        /*007c*/ 	.word	0x00000000
        /*0080*/ 	.short	0x0006
        /*0082*/ 	.short	0x0024
        /*0084*/ 	.byte	0x00, 0xf0, 0x11, 0x00


	//----- nvinfo : EIATTR_KPARAM_INFO
	.align		4
.L_23:
        /*0088*/ 	.byte	0x04, 0x17
        /*008a*/ 	.short	(.L_25 - .L_24)
.L_24:
        /*008c*/ 	.word	0x00000000
        /*0090*/ 	.short	0x0005
        /*0092*/ 	.short	0x0020
        /*0094*/ 	.byte	0x00, 0xf0, 0x11, 0x00


	//----- nvinfo : EIATTR_KPARAM_INFO
	.align		4
.L_25:
        /*0098*/ 	.byte	0x04, 0x17
        /*009a*/ 	.short	(.L_27 - .L_26)
.L_26:
        /*009c*/ 	.word	0x00000000
        /*00a0*/ 	.short	0x0004
        /*00a2*/ 	.short	0x001c
        /*00a4*/ 	.byte	0x00, 0xf0, 0x11, 0x00


	//----- nvinfo : EIATTR_KPARAM_INFO
	.align		4
.L_27:
        /*00a8*/ 	.byte	0x04, 0x17
        /*00aa*/ 	.short	(.L_29 - .L_28)
.L_28:
        /*00ac*/ 	.word	0x00000000
        /*00b0*/ 	.short	0x0003
        /*00b2*/ 	.short	0x0018
        /*00b4*/ 	.byte	0x00, 0xf0, 0x11, 0x00


	//----- nvinfo : EIATTR_KPARAM_INFO
	.align		4
.L_29:
        /*00b8*/ 	.byte	0x04, 0x17
        /*00ba*/ 	.short	(.L_31 - .L_30)
.L_30:
        /*00bc*/ 	.word	0x00000000
        /*00c0*/ 	.short	0x0002
        /*00c2*/ 	.short	0x0010
        /*00c4*/ 	.byte	0x00, 0xf4, 0x21, 0x00


	//----- nvinfo : EIATTR_KPARAM_INFO
	.align		4
.L_31:
        /*00c8*/ 	.byte	0x04, 0x17
        /*00ca*/ 	.short	(.L_33 - .L_32)
.L_32:
        /*00cc*/ 	.word	0x00000000
        /*00d0*/ 	.short	0x0001
        /*00d2*/ 	.short	0x0008
        /*00d4*/ 	.byte	0x00, 0xf4, 0x21, 0x00


	//----- nvinfo : EIATTR_KPARAM_INFO
	.align		4
.L_33:
        /*00d8*/ 	.byte	0x04, 0x17
        /*00da*/ 	.short	(.L_35 - .L_34)
.L_34:
        /*00dc*/ 	.word	0x00000000
        /*00e0*/ 	.short	0x0000
        /*00e2*/ 	.short	0x0000
        /*00e4*/ 	.byte	0x00, 0xf4, 0x21, 0x00


	//----- nvinfo : EIATTR_SPARSE_MMA_MASK
	.align		4
.L_35:
        /*00e8*/ 	.byte	0x03, 0x50
        /*00ea*/ 	.short	0x0000


	//----- nvinfo : EIATTR_MAXREG_COUNT
	.align		4
        /*00ec*/ 	.byte	0x03, 0x1b
        /*00ee*/ 	.short	0x00ff


	//----- nvinfo : EIATTR_NUM_BARRIERS
	.align		4
        /*00f0*/ 	.byte	0x02, 0x4c
        /*00f2*/ 	.byte	0x01
	.zero		1


	//----- nvinfo : EIATTR_ANNOTATIONS
	.align		4
        /*00f4*/ 	.byte	0x04, 0x55
        /*00f6*/ 	.short	(.L_37 - .L_36)


	//   ....[0]....
.L_36:
        /*00f8*/ 	.word	0x00000001
        /*00fc*/ 	.byte	0xa0, 0x00, 0x00, 0x00, 0x01, 0x00, 0x00, 0x00, 0x20, 0x05, 0x00, 0x00, 0x01, 0x00, 0x00, 0x00
        /* <DEDUP_REMOVED lines=2453> */
        /*9a5c*/ 	.byte	0x60, 0x61, 0x02, 0x00


	//----- nvinfo : EIATTR_VRC_CTA_INIT_COUNT
	.align		4
.L_37:
        /*9a60*/ 	.byte	0x02, 0x4a
	.zero		1
	.zero		1


	//----- nvinfo : EIATTR_EXIT_INSTR_OFFSETS
	.align		4
        /*9a64*/ 	.byte	0x04, 0x1c
        /*9a66*/ 	.short	(.L_39 - .L_38)


	//   ....[0]....
.L_38:
        /*9a68*/ 	.word	0x000276d0


	//   ....[1]....
        /*9a6c*/ 	.word	0x000276f0


	//----- nvinfo : EIATTR_REQNTID
	.align		4
.L_39:
        /*9a70*/ 	.byte	0x04, 0x10
        /*9a72*/ 	.short	(.L_41 - .L_40)
.L_40:
        /*9a74*/ 	.word	0x00000040
        /*9a78*/ 	.word	0x00000001
        /*9a7c*/ 	.word	0x00000001


	//----- nvinfo : EIATTR_CBANK_PARAM_SIZE
	.align		4
.L_41:
        /*9a80*/ 	.byte	0x03, 0x19
        /*9a82*/ 	.short	0x0050


	//----- nvinfo : EIATTR_PARAM_CBANK
	.align		4
        /*9a84*/ 	.byte	0x04, 0x0a
        /*9a86*/ 	.short	(.L_43 - .L_42)
	.align		4
.L_42:
        /*9a88*/ 	.word	index@(.nv.constant0.matmul_kernel)
        /*9a8c*/ 	.short	0x0380
        /*9a8e*/ 	.short	0x0050


	//----- nvinfo : EIATTR_SW_WAR
	.align		4
.L_43:
        /*9a90*/ 	.byte	0x04, 0x36
        /*9a92*/ 	.short	(.L_45 - .L_44)
.L_44:
        /*9a94*/ 	.word	0x00000008
.L_45:


//--------------------- .nv.compat                --------------------------
	.section	.nv.compat,"",@"SHT_CUDA_COMPAT_INFO"
	.align	4
        /*0000*/ 	.byte	0x02, 0x02, 0x02, 0x00, 0x02, 0x05, 0x05, 0x00, 0x02, 0x03, 0x00, 0x00, 0x02, 0x06, 0x01, 0x00


//--------------------- .nv.callgraph             --------------------------
	.section	.nv.callgraph,"",@"SHT_CUDA_CALLGRAPH"
	.align	4
	.sectionentsize	8
	.align		4
        /*0000*/ 	.word	0x00000000
	.align		4
        /*0004*/ 	.word	0xffffffff
	.align		4
        /*0008*/ 	.word	0x00000000
	.align		4
        /*000c*/ 	.word	0xfffffffe
	.align		4
        /*0010*/ 	.word	0x00000000
	.align		4
        /*0014*/ 	.word	0xfffffffd
	.align		4
        /*0018*/ 	.word	0x00000000
	.align		4
        /*001c*/ 	.word	0xfffffffc


//--------------------- .text.matmul_kernel       --------------------------
	.section	.text.matmul_kernel,"ax",@progbits
	.align	128
        .global         matmul_kernel
        .type           matmul_kernel,@function
        .size           matmul_kernel,(.L_x_4 - matmul_kernel)
        .other          matmul_kernel,@"STO_CUDA_ENTRY STV_DEFAULT"
matmul_kernel:
.text.matmul_kernel:
[----:B------:R-:W0:Y:S08]  /*0000*/  LDC R1, c[0x0][0x37c] ;  /* 0x0000df00ff017b82 */ /* 0x000e300000000800 */
[----:B------:R-:W1:Y:S01]  /*0010*/  LDC.64 R6, c[0x0][0x398] ;  /* 0x0000e600ff067b82 */ /* 0x000e620000000a00 */
[----:B0-----:R-:W-:Y:S01]  /*0020*/  VIADD R1, R1, 0xffffeae0 ;  /* 0xffffeae001017836 */ /* 0x001fe20000000000 */
[----:B------:R-:W0:Y:S01]  /*0030*/  S2R R28, SR_TID.X ;  /* 0x00000000001c7919 */ /* 0x000e220000002100 */
[----:B------:R-:W2:Y:S01]  /*0040*/  LDCU UR6, c[0x0][0x3a0] ;  /* 0x00007400ff0677ac */ /* 0x000ea20008000800 */
[----:B------:R-:W-:-:S04]  /*0050*/  UMOV UR5, 0x400 ;  /* 0x0000040000057882 */ /* 0x000fc80000000000 */
[----:B------:R-:W3:Y:S01]  /*0060*/  S2UR UR4, SR_CgaCtaId ;  /* 0x00000000000479c3 */ /* 0x000ee20000008800 */
[----:B------:R-:W4:Y:S01]  /*0070*/  LDCU.64 UR8, c[0x0][0x358] ;  /* 0x00006b00ff0877ac */ /* 0x000f220008000a00 */
[----:B--2---:R-:W-:Y:S01]  /*0080*/  UIADD3 UR6, UPT, UPT, UR6, 0x3f, URZ ;  /* 0x0000003f06067890 */ /* 0x004fe2000fffe0ff */
[----:B-1----:R-:W-:Y:S01]  /*0090*/  VIADD R0, R7, 0x3f ;  /* 0x0000003f07007836 */ /* 0x002fe20000000000 */
[----:B------:R1:W-:Y:S02]  /*00a0*/  STL [R1+0xb04], R7 ;  /* 0x000b040701007387 */ /* 0x0003e40000100800 */
[----:B------:R-:W-:Y:S02]  /*00b0*/  UISETP.GT.AND UP0, UPT, UR6, 0x3f, UPT ;  /* 0x0000003f0600788c */ /* 0x000fe4000bf04270 */
[----:B------:R-:W-:Y:S01]  /*00c0*/  SHF.R.S32.HI R3, RZ, 0x1f, R0 ;  /* 0x0000001fff037819 */ /* 0x000fe20000011400 */
[----:B---3--:R-:W-:-:S03]  /*00d0*/  ULEA UR5, UR4, UR5, 0x18 ;  /* 0x0000000504057291 */ /* 0x008fc6000f8ec0ff */
[----:B------:R-:W-:Y:S02]  /*00e0*/  LEA.HI R3, R3, R0, RZ, 0x6 ;  /* 0x0000000003037211 */ /* 0x000fe400078f30ff */
[----:B0-----:R-:W-:Y:S02]  /*00f0*/  LOP3.LUT R29, R28, 0x3f, RZ, 0xc0, !PT ;  /* 0x0000003f1c1d7812 */ /* 0x001fe400078ec0ff */
[----:B------:R-:W-:Y:S02]  /*0100*/  SHF.R.S32.HI R0, RZ, 0x6, R3 ;  /* 0x00000006ff007819 */ /* 0x000fe40000011403 */
[----:B------:R-:W0:Y:S03]  /*0110*/  S2R R3, SR_CTAID.X ;  /* 0x0000000000037919 */ /* 0x000e260000002500 */
[----:B------:R-:W-:-:S05]  /*0120*/  IMAD.SHL.U32 R0, R0, 0x8, RZ ;  /* 0x0000000800007824 */ /* 0x000fca00078e00ff */
[-C--:B------:R-:W-:Y:S02]  /*0130*/  IABS R9, R0.reuse ;  /* 0x0000000000097213 */ /* 0x080fe40000000000 */
[----:B------:R-:W-:Y:S02]  /*0140*/  IABS R12, R0 ;  /* 0x00000000000c7213 */ /* 0x000fe40000000000 */
[----:B------:R-:W2:Y:S08]  /*0150*/  I2F.RP R2, R9 ;  /* 0x0000000900027306 */ /* 0x000eb00000209400 */
[----:B--2---:R-:W2:Y:S01]  /*0160*/  MUFU.RCP R2, R2 ;  /* 0x0000000200027308 */ /* 0x004ea20000001000 */
[----:B0-----:R-:W-:Y:S01]  /*0170*/  IABS R10, R3 ;  /* 0x00000003000a7213 */ /* 0x001fe20000000000 */
[----:B--2---:R-:W-:-:S02]  /*0180*/  VIADD R4, R2, 0xffffffe ;  /* 0x0ffffffe02047836 */ /* 0x004fc40000000000 */
[----:B------:R-:W-:-:S04]  /*0190*/  IMAD.MOV R2, RZ, RZ, -R12 ;  /* 0x000000ffff027224 */ /* 0x000fc800078e0a0c */
[----:B------:R0:W2:Y:S02]  /*01a0*/  F2I.FTZ.U32.TRUNC.NTZ R5, R4 ;  /* 0x0000000400057305 */ /* 0x0000a4000021f000 */
[----:B0-----:R-:W-:Y:S02]  /*01b0*/  IMAD.MOV.U32 R4, RZ, RZ, RZ ;  /* 0x000000ffff047224 */ /* 0x001fe400078e00ff */
[----:B--2---:R-:W-:-:S04]  /*01c0*/  IMAD.MOV R8, RZ, RZ, -R5 ;  /* 0x000000ffff087224 */ /* 0x004fc800078e0a05 */
[----:B------:R-:W-:Y:S02]  /*01d0*/  IMAD R11, R8, R9, RZ ;  /* 0x00000009080b7224 */ /* 0x000fe400078e02ff */
[----:B------:R-:W-:Y:S02]  /*01e0*/  IMAD.MOV.U32 R8, RZ, RZ, R10 ;  /* 0x000000ffff087224 */ /* 0x000fe400078e000a */
[----:B------:R-:W-:-:S06]  /*01f0*/  IMAD.HI.U32 R5, R5, R11, R4 ;  /* 0x0000000b05057227 */ /* 0x000fcc00078e0004 */
[----:B------:R-:W-:-:S04]  /*0200*/  IMAD.HI.U32 R5, R5, R8, RZ ;  /* 0x0000000805057227 */ /* 0x000fc800078e00ff */
[----:B------:R-:W-:-:S05]  /*0210*/  IMAD R2, R5, R2, R8 ;  /* 0x0000000205027224 */ /* 0x000fca00078e0208 */
[----:B------:R-:W-:-:S13]  /*0220*/  ISETP.GT.U32.AND P1, PT, R9, R2, PT ;  /* 0x000000020900720c */ /* 0x000fda0003f24070 */
[----:B------:R-:W-:Y:S02]  /*0230*/  @!P1 IMAD.IADD R2, R2, 0x1, -R9 ;  /* 0x0000000102029824 */ /* 0x000fe400078e0a09 */
[----:B------:R-:W-:Y:S01]  /*0240*/  @!P1 VIADD R5, R5, 0x1 ;  /* 0x0000000105059836 */ /* 0x000fe20000000000 */
[----:B------:R-:W-:Y:S02]  /*0250*/  ISETP.NE.AND P1, PT, R0, RZ, PT ;  /* 0x000000ff0000720c */ /* 0x000fe40003f25270 */
[----:B------:R-:W-:Y:S02]  /*0260*/  ISETP.GE.U32.AND P0, PT, R2, R9, PT ;  /* 0x000000090200720c */ /* 0x000fe40003f06070 */
[----:B------:R-:W-:-:S04]  /*0270*/  LOP3.LUT R2, R3, R0, RZ, 0x3c, !PT ;  /* 0x0000000003027212 */ /* 0x000fc800078e3cff */
[----:B------:R-:W-:Y:S01]  /*0280*/  ISETP.GE.AND P2, PT, R2, RZ, PT ;  /* 0x000000ff0200720c */ /* 0x000fe20003f46270 */
[----:B------:R-:W-:-:S06]  /*0290*/  VIADD R2, R6, 0x7f ;  /* 0x0000007f06027836 */ /* 0x000fcc0000000000 */
[----:B------:R-:W-:-:S04]  /*02a0*/  @P0 VIADD R5, R5, 0x1 ;  /* 0x0000000105050836 */ /* 0x000fc80000000000 */
[----:B------:R-:W-:Y:S01]  /*02b0*/  IMAD.MOV.U32 R4, RZ, RZ, R5 ;  /* 0x000000ffff047224 */ /* 0x000fe200078e0005 */
[----:B------:R-:W-:-:S03]  /*02c0*/  SHF.R.S32.HI R5, RZ, 0x1f, R2 ;  /* 0x0000001fff057819 */ /* 0x000fc60000011402 */
[----:B------:R-:W-:Y:S01]  /*02d0*/  @!P2 IMAD.MOV R4, RZ, RZ, -R4 ;  /* 0x000000ffff04a224 */ /* 0x000fe200078e0a04 */
[----:B------:R-:W-:Y:S02]  /*02e0*/  @!P1 LOP3.LUT R4, RZ, R0, RZ, 0x33, !PT ;  /* 0x00000000ff049212 */ /* 0x000fe400078e33ff */
[----:B------:R-:W-:-:S03]  /*02f0*/  LEA.HI R5, R5, R2, RZ, 0x7 ;  /* 0x0000000205057211 */ /* 0x000fc600078f38ff */
[----:B------:R-:W-:Y:S02]  /*0300*/  IMAD.SHL.U32 R2, R4, 0x8, RZ ;  /* 0x0000000804027824 */ /* 0x000fe400078e00ff */
[----:B------:R-:W-:-:S03]  /*0310*/  IMAD.MOV R4, RZ, RZ, -R4 ;  /* 0x000000ffff047224 */ /* 0x000fc600078e0a04 */
[----:B------:R-:W-:Y:S01]  /*0320*/  LEA.HI.SX32 R5, R5, -R2, 0x19 ;  /* 0x8000000205057211 */ /* 0x000fe200078fcaff */
[----:B------:R-:W-:Y:S02]  /*0330*/  IMAD R15, R0, R4, R3 ;  /* 0x00000004000f7224 */ /* 0x000fe400078e0203 */
[----:B------:R-:W-:Y:S01]  /*0340*/  IMAD.MOV.U32 R4, RZ, RZ, RZ ;  /* 0x000000ffff047224 */ /* 0x000fe200078e00ff */
[----:B------:R-:W-:Y:S02]  /*0350*/  VIMNMX R8, PT, PT, R5, 0x8, PT ;  /* 0x0000000805087848 */ /* 0x000fe40003fe0100 */
[----:B------:R-:W-:Y:S02]  /*0360*/  IABS R13, R15 ;  /* 0x0000000f000d7213 */ /* 0x000fe40000000000 */
[----:B------:R-:W-:-:S04]  /*0370*/  IABS R11, R8 ;  /* 0x00000008000b7213 */ /* 0x000fc80000000000 */
[----:B------:R-:W0:Y:S08]  /*0380*/  I2F.RP R9, R11 ;  /* 0x0000000b00097306 */ /* 0x000e300000209400 */
[----:B0-----:R-:W0:Y:S02]  /*0390*/  MUFU.RCP R9, R9 ;  /* 0x0000000900097308 */ /* 0x001e240000001000 */
[----:B0-----:R-:W-:-:S06]  /*03a0*/  VIADD R5, R9, 0xffffffe ;  /* 0x0ffffffe09057836 */ /* 0x001fcc0000000000 */
[----:B------:R-:W0:Y:S02]  /*03b0*/  F2I.FTZ.U32.TRUNC.NTZ R5, R5 ;  /* 0x0000000500057305 */ /* 0x000e24000021f000 */
[----:B0-----:R-:W-:-:S04]  /*03c0*/  IMAD.MOV R10, RZ, RZ, -R5 ;  /* 0x000000ffff0a7224 */ /* 0x001fc800078e0a05 */
[----:B------:R-:W-:-:S04]  /*03d0*/  IMAD.MOV.U32 R0, RZ, RZ, R10 ;  /* 0x000000ffff007224 */ /* 0x000fc800078e000a */
[----:B------:R-:W-:Y:S01]  /*03e0*/  IMAD R3, R0, R11, RZ ;  /* 0x0000000b00037224 */ /* 0x000fe200078e02ff */
[----:B------:R-:W-:-:S03]  /*03f0*/  IABS R0, R8 ;  /* 0x0000000800007213 */ /* 0x000fc60000000000 */
[----:B------:R-:W-:-:S04]  /*0400*/  IMAD.HI.U32 R4, R5, R3, R4 ;  /* 0x0000000305047227 */ /* 0x000fc800078e0004 */
[----:B------:R-:W-:Y:S02]  /*0410*/  IMAD.MOV R0, RZ, RZ, -R0 ;  /* 0x000000ffff007224 */ /* 0x000fe400078e0a00 */
        /* <DEDUP_REMOVED lines=8> */
[----:B------:R-:W-:-:S07]  /*04a0*/  ISETP.GE.AND P2, PT, R0, RZ, PT ;  /* 0x000000ff0000720c */ /* 0x000fce0003f46270 */
[----:B------:R-:W-:-:S06]  /*04b0*/  @P0 VIADD R4, R4, 0x1 ;  /* 0x0000000104040836 */ /* 0x000fcc0000000000 */
[----:B------:R-:W-:Y:S01]  /*04c0*/  @!P2 IMAD.MOV R4, RZ, RZ, -R4 ;  /* 0x000000ffff04a224 */ /* 0x000fe200078e0a04 */
[----:B------:R-:W-:-:S05]  /*04d0*/  @!P1 LOP3.LUT R4, RZ, R8, RZ, 0x33, !PT ;  /* 0x00000008ff049212 */ /* 0x000fca00078e33ff */
[----:B------:R-:W-:Y:S02]  /*04e0*/  IMAD.MOV R3, RZ, RZ, -R4 ;  /* 0x000000ffff037224 */ /* 0x000fe400078e0a04 */
[----:B-1----:R-:W-:Y:S02]  /*04f0*/  IMAD.SHL.U32 R7, R4, 0x40, RZ ;  /* 0x0000004004077824 */ /* 0x002fe400078e00ff */
[----:B------:R-:W-:Y:S02]  /*0500*/  IMAD R3, R8, R3, R15 ;  /* 0x0000000308037224 */ /* 0x000fe400078e020f */
[C---:B------:R-:W-:Y:S01]  /*0510*/  VIADD R4, R7.reuse, 0x3 ;  /* 0x0000000307047836 */ /* 0x040fe20000000000 */
[----:B------:R-:W-:Y:S01]  /*0520*/  STL [R1+0x3a0], R7 ;  /* 0x0003a00701007387 */ /* 0x000fe20000100800 */
[----:B------:R-:W-:Y:S02]  /*0530*/  IMAD.IADD R0, R2, 0x1, R3 ;  /* 0x0000000102007824 */ /* 0x000fe400078e0203 */
[----:B------:R-:W-:-:S02]  /*0540*/  VIADD R2, R7, 0x1 ;  /* 0x0000000107027836 */ /* 0x000fc40000000000 */
[C---:B------:R-:W-:Y:S02]  /*0550*/  VIADD R3, R7.reuse, 0x2 ;  /* 0x0000000207037836 */ /* 0x040fe40000000000 */
[C---:B------:R-:W-:Y:S01]  /*0560*/  VIADD R27, R7.reuse, 0x9 ;  /* 0x00000009071b7836 */ /* 0x040fe20000000000 */
[----:B------:R0:W-:Y:S01]  /*0570*/  STL [R1+0x128], R2 ;  /* 0x0001280201007387 */ /* 0x0001e20000100800 */
[C---:B------:R-:W-:Y:S02]  /*0580*/  VIADD R21, R7.reuse, 0xb ;  /* 0x0000000b07157836 */ /* 0x040fe40000000000 */
[C---:B------:R-:W-:Y:S01]  /*0590*/  VIADD R14, R7.reuse, 0xc ;  /* 0x0000000c070e7836 */ /* 0x040fe20000000000 */
[----:B------:R1:W-:Y:S01]  /*05a0*/  STL [R1+0x124], R3 ;  /* 0x0001240301007387 */ /* 0x0003e20000100800 */
[----:B------:R-:W-:Y:S02]  /*05b0*/  IMAD R29, R0, 0x80, R29 ;  /* 0x00000080001d7824 */ /* 0x000fe400078e021d */
[C---:B------:R-:W-:Y:S01]  /*05c0*/  VIADD R17, R7.reuse, 0x11 ;  /* 0x0000001107117836 */ /* 0x040fe20000000000 */
[----:B------:R2:W-:Y:S01]  /*05d0*/  STL [R1+0x120], R4 ;  /* 0x0001200401007387 */ /* 0x0005e20000100800 */
[----:B------:R-:W-:-:S02]  /*05e0*/  VIADD R15, R7, 0x13 ;  /* 0x00000013070f7836 */ /* 0x000fc40000000000 */
[C---:B0-----:R-:W-:Y:S02]  /*05f0*/  VIADD R2, R7.reuse, 0x4 ;  /* 0x0000000407027836 */ /* 0x041fe40000000000 */
[C---:B------:R-:W-:Y:S02]  /*0600*/  VIADD R26, R7.reuse, 0x2c ;  /* 0x0000002c071a7836 */ /* 0x040fe40000000000 */
[C---:B-1----:R-:W-:Y:S01]  /*0610*/  VIADD R3, R7.reuse, 0x5 ;  /* 0x0000000507037836 */ /* 0x042fe20000000000 */
[----:B------:R0:W-:Y:S01]  /*0620*/  STL [R1+0x11c], R2 ;  /* 0x00011c0201007387 */ /* 0x0001e20000100800 */
[C---:B------:R-:W-:Y:S02]  /*0630*/  VIADD R25, R7.reuse, 0x2d ;  /* 0x0000002d07197836 */ /* 0x040fe40000000000 */
[C---:B--2---:R-:W-:Y:S01]  /*0640*/  VIADD R4, R7.reuse, 0x6 ;  /* 0x0000000607047836 */ /* 0x044fe20000000000 */
[----:B------:R1:W-:Y:S01]  /*0650*/  STL [R1+0x118], R3 ;  /* 0x0001180301007387 */ /* 0x0003e20000100800 */
[----:B------:R-:W-:-:S02]  /*0660*/  VIADD R24, R7, 0x2e ;  /* 0x0000002e07187836 */ /* 0x000fc40000000000 */
[C---:B------:R-:W-:Y:S01]  /*0670*/  VIADD R23, R7.reuse, 0x2f ;  /* 0x0000002f07177836 */ /* 0x040fe20000000000 */
[----:B------:R2:W-:Y:S01]  /*0680*/  STL [R1+0x114], R4 ;  /* 0x0001140401007387 */ /* 0x0005e20000100800 */
[C---:B------:R-:W-:Y:S02]  /*0690*/  VIADD R22, R7.reuse, 0x30 ;  /* 0x0000003007167836 */ /* 0x040fe40000000000 */
[C---:B0-----:R-:W-:Y:S02]  /*06a0*/  VIADD R2, R7.reuse, 0x7 ;  /* 0x0000000707027836 */ /* 0x041fe40000000000 */
[C---:B------:R-:W-:Y:S02]  /*06b0*/  VIADD R20, R7.reuse, 0x31 ;  /* 0x0000003107147836 */ /* 0x040fe40000000000 */
[C---:B-1----:R-:W-:Y:S01]  /*06c0*/  VIADD R3, R7.reuse, 0x8 ;  /* 0x0000000807037836 */ /* 0x042fe20000000000 */
[----:B------:R0:W-:Y:S01]  /*06d0*/  STL [R1+0x110], R2 ;  /* 0x0001100201007387 */ /* 0x0001e20000100800 */
[----:B------:R-:W-:-:S02]  /*06e0*/  VIADD R19, R7, 0x32 ;  /* 0x0000003207137836 */ /* 0x000fc40000000000 */
[C---:B--2---:R-:W-:Y:S01]  /*06f0*/  VIADD R4, R7.reuse, 0x17 ;  /* 0x0000001707047836 */ /* 0x044fe20000000000 */
[----:B------:R1:W-:Y:S01]  /*0700*/  STL [R1+0x10c], R3 ;  /* 0x00010c0301007387 */ /* 0x0003e20000100800 */
[C---:B------:R-:W-:Y:S02]  /*0710*/  VIADD R18, R7.reuse, 0x33 ;  /* 0x0000003307127836 */ /* 0x040fe40000000000 */
[C---:B------:R-:W-:Y:S02]  /*0720*/  VIADD R16, R7.reuse, 0x34 ;  /* 0x0000003407107836 */ /* 0x040fe40000000000 */
[C---:B------:R-:W-:Y:S02]  /*0730*/  VIADD R13, R7.reuse, 0x35 ;  /* 0x00000035070d7836 */ /* 0x040fe40000000000 */
[C---:B0-----:R-:W-:Y:S02]  /*0740*/  VIADD R2, R7.reuse, 0xa ;  /* 0x0000000a07027836 */ /* 0x041fe40000000000 */
[----:B------:R-:W-:-:S02]  /*0750*/  VIADD R12, R7, 0x36 ;  /* 0x00000036070c7836 */ /* 0x000fc40000000000 */
[C---:B-1----:R-:W-:Y:S01]  /*0760*/  VIADD R3, R7.reuse, 0xd ;  /* 0x0000000d07037836 */ /* 0x042fe20000000000 */
[----:B------:R0:W-:Y:S01]  /*0770*/  STL [R1+0x104], R2 ;  /* 0x0001040201007387 */ /* 0x0001e20000100800 */
[C---:B------:R-:W-:Y:S02]  /*0780*/  VIADD R11, R7.reuse, 0x37 ;  /* 0x00000037070b7836 */ /* 0x040fe40000000000 */
[C---:B------:R-:W-:Y:S01]  /*0790*/  VIADD R10, R7.reuse, 0x38 ;  /* 0x00000038070a7836 */ /* 0x040fe20000000000 */
[----:B------:R-:W-:Y:S01]  /*07a0*/  STL [R1+0x108], R27 ;  /* 0x0001081b01007387 */ /* 0x000fe20000100800 */
[C---:B------:R-:W-:Y:S02]  /*07b0*/  VIADD R9, R7.reuse, 0x39 ;  /* 0x0000003907097836 */ /* 0x040fe40000000000 */
[C---:B------:R-:W-:Y:S01]  /*07c0*/  VIADD R8, R7.reuse, 0x3a ;  /* 0x0000003a07087836 */ /* 0x040fe20000000000 */
[----:B------:R-:W-:Y:S01]  /*07d0*/  STL [R1+0x100], R21 ;  /* 0x0001001501007387 */ /* 0x000fe20000100800 */
[----:B------:R-:W-:-:S02]  /*07e0*/  VIADD R5, R7, 0x3b ;  /* 0x0000003b07057836 */ /* 0x000fc40000000000 */
[C---:B0-----:R-:W-:Y:S01]  /*07f0*/  VIADD R2, R7.reuse, 0xe ;  /* 0x0000000e07027836 */ /* 0x041fe20000000000 */
[----:B------:R0:W-:Y:S01]  /*0800*/  STL [R1+0xf8], R3 ;  /* 0x0000f80301007387 */ /* 0x0001e20000100800 */
[----:B------:R-:W-:-:S03]  /*0810*/  VIADD R0, R7, 0x3f ;  /* 0x0000003f07007836 */ /* 0x000fc60000000000 */
[----:B------:R1:W-:Y:S04]  /*0820*/  STL [R1+0xf4], R2 ;  /* 0x0000f40201007387 */ /* 0x0003e80000100800 */
[----:B------:R-:W-:Y:S01]  /*0830*/  STL [R1+0xfc], R14 ;  /* 0x0000fc0e01007387 */ /* 0x000fe20000100800 */
[C---:B0-----:R-:W-:Y:S02]  /*0840*/  VIADD R3, R7.reuse, 0xf ;  /* 0x0000000f07037836 */ /* 0x041fe40000000000 */
[----:B-1----:R-:W-:-:S03]  /*0850*/  VIADD R2, R7, 0x10 ;  /* 0x0000001007027836 */ /* 0x002fc60000000000 */
[----:B------:R0:W-:Y:S04]  /*0860*/  STL [R1+0xf0], R3 ;  /* 0x0000f00301007387 */ /* 0x0001e80000100800 */
[----:B------:R1:W-:Y:S01]  /*0870*/  STL [R1+0xec], R2 ;  /* 0x0000ec0201007387 */ /* 0x0003e20000100800 */
[C---:B0-----:R-:W-:Y:S02]  /*0880*/  VIADD R3, R7.reuse, 0x12 ;  /* 0x0000001207037836 */ /* 0x041fe40000000000 */
[----:B-1----:R-:W-:-:S03]  /*0890*/  VIADD R2, R7, 0x14 ;  /* 0x0000001407027836 */ /* 0x002fc60000000000 */
[----:B------:R0:W-:Y:S04]  /*08a0*/  STL [R1+0xe4], R3 ;  /* 0x0000e40301007387 */ /* 0x0001e80000100800 */
[----:B------:R1:W-:Y:S01]  /*08b0*/  STL [R1+0xd8], R2 ;  /* 0x0000d80201007387 */ /* 0x0003e20000100800 */
[C---:B0-----:R-:W-:Y:S02]  /*08c0*/  VIADD R3, R7.reuse, 0x15 ;  /* 0x0000001507037836 */ /* 0x041fe40000000000 */
[----:B-1----:R-:W-:-:S03]  /*08d0*/  VIADD R2, R7, 0x16 ;  /* 0x0000001607027836 */ /* 0x002fc60000000000 */
[----:B------:R0:W-:Y:S04]  /*08e0*/  STL [R1+0x78], R3 ;  /* 0x0000780301007387 */ /* 0x0001e80000100800 */
[----:B------:R1:W-:Y:S04]  /*08f0*/  STL [R1+0x70], R2 ;  /* 0x0000700201007387 */ /* 0x0003e80000100800 */
[----:B------:R2:W-:Y:S01]  /*0900*/  STL [R1+0x68], R4 ;  /* 0x0000680401007387 */ /* 0x0005e20000100800 */
[C---:B0-----:R-:W-:Y:S02]  /*0910*/  VIADD R3, R7.reuse, 0x18 ;  /* 0x0000001807037836 */ /* 0x041fe40000000000 */
[----:B-1----:R-:W-:-:S03]  /*0920*/  VIADD R2, R7, 0x19 ;  /* 0x0000001907027836 */ /* 0x002fc60000000000 */
[----:B------:R0:W-:Y:S01]  /*0930*/  STL [R1+0x64], R3 ;  /* 0x0000640301007387 */ /* 0x0001e20000100800 */
[----:B--2---:R-:W-:-:S03]  /*0940*/  VIADD R4, R7, 0x1a ;  /* 0x0000001a07047836 */ /* 0x004fc60000000000 */
        /* <DEDUP_REMOVED lines=36> */
[----:B------:R1:W-:Y:S01]  /*0b90*/  STL [R1+0x20], R2 ;  /* 0x0000200201007387 */ /* 0x0003e20000100800 */
[C---:B0-----:R-:W-:Y:S02]  /*0ba0*/  VIADD R3, R7.reuse, 0x3d ;  /* 0x0000003d07037836 */ /* 0x041fe40000000000 */
[----:B-1----:R-:W-:Y:S02]  /*0bb0*/  VIADD R2, R7, 0x3e ;  /* 0x0000003e07027836 */ /* 0x002fe40000000000 */
[----:B------:R0:W5:Y:S04]  /*0bc0*/  LDL.LU R7, [R1+0xb04] ;  /* 0x000b040001077983 */ /* 0x0001680000300800 */
[----:B------:R1:W-:Y:S02]  /*0bd0*/  STL [R1+0x438], R29 ;  /* 0x0004381d01007387 */ /* 0x0003e40000100800 */
[----:B-1----:R-:W-:-:S05]  /*0be0*/  VIADD R29, R29, 0x40 ;  /* 0x000000401d1d7836 */ /* 0x002fca0000000000 */
[----:B------:R0:W-:Y:S01]  /*0bf0*/  STL [R1+0x9f0], R29 ;  /* 0x0009f01d01007387 */ /* 0x0001e20000100800 */
[----:B----4-:R-:W-:Y:S05]  /*0c00*/  BRA.U UP0, `(.L_x_0) ;  /* 0x00000009000c7547 */ /* 0x010fea000b800000 */
[----:B------:R-:W-:Y:S01]  /*0c10*/  IMAD.SHL.U32 R0, R28, 0x8, RZ ;  /* 0x000000081c007824 */ /* 0x000fe200078e00ff */
[----:B------:R1:W-:Y:S04]  /*0c20*/  STL [R1+0x2c0], RZ ;  /* 0x0002c0ff01007387 */ /* 0x0003e80000100800 */
[----:B------:R1:W-:Y:S04]  /*0c30*/  STL [R1+0xb00], R0 ;  /* 0x000b000001007387 */ /* 0x0003e80000100800 */
[----:B------:R1:W-:Y:S04]  /*0c40*/  STL [R1+0x2c4], RZ ;  /* 0x0002c4ff01007387 */ /* 0x0003e80000100800 */
        /* <DEDUP_REMOVED lines=125> */
[----:B------:R1:W-:Y:S01]  /*1420*/  STL [R1+0x27c], RZ ;  /* 0x00027cff01007387 */ /* 0x0003e20000100800 */
[----:B------:R-:W-:Y:S05]  /*1430*/  BRA `(.L_x_1) ;  /* 0x000001e800a07947 */ /* 0x000fea0003800000 */
.L_x_0:
[----:B------:R1:W-:Y:S01]  /*1440*/  STL [R1+0xc54], R24 ;  /* 0x000c541801007387 */ /* 0x0003e20000100800 */
[----:B------:R-:W-:Y:S01]  /*1450*/  IABS R28, R0 ;  /* 0x00000000001c7213 */ /* 0x000fe20000000000 */
[----:B------:R-:W2:Y:S01]  /*1460*/  LDCU UR4, c[0x0][0x3ac] ;  /* 0x00007580ff0477ac */ /* 0x000ea20008000800 */
[----:B0-----:R-:W-:Y:S01]  /*1470*/  IABS R29, R3 ;  /* 0x00000003001d7213 */ /* 0x001fe20000000000 */
[----:B------:R0:W-:Y:S01]  /*1480*/  STL [R1+0xc50], R25 ;  /* 0x000c501901007387 */ /* 0x0001e20000100800 */
[----:B------:R-:W-:Y:S01]  /*1490*/  ISETP.GE.AND P3, PT, R2, RZ, PT ;  /* 0x000000ff0200720c */ /* 0x000fe20003f66270 */
[----:B------:R-:W3:Y:S02]  /*14a0*/  LDCU.128 UR12, c[0x0][0x380] ;  /* 0x00007000ff0c77ac */ /* 0x000ee40008000c00 */
[----:B------:R4:W-:Y:S01]  /*14b0*/  STL [R1+0xc4c], R26 ;  /* 0x000c4c1a01007387 */ /* 0x0009e20000100800 */
[----:B-1----:R-:W-:Y:S01]  /*14c0*/  IMAD.MOV.U32 R24, RZ, RZ, R14 ;  /* 0x000000ffff187224 */ /* 0x002fe200078e000e */
[----:B------:R-:W-:-:S02]  /*14d0*/  ISETP.GE.AND P2, PT, R3, RZ, PT ;  /* 0x000000ff0300720c */ /* 0x000fc40003f46270 */
[----:B------:R1:W-:Y:S01]  /*14e0*/  STL [R1+0xc38], R6 ;  /* 0x000c380601007387 */ /* 0x0003e20000100800 */
[----:B------:R-:W2:Y:S01]  /*14f0*/  LDCU UR7, c[0x0][0x3a4] ;  /* 0x00007480ff0777ac */ /* 0x000ea20008000800 */
[----:B0-----:R-:W-:Y:S02]  /*1500*/  IMAD.MOV.U32 R25, RZ, RZ, R15 ;  /* 0x000000ffff197224 */ /* 0x001fe400078e000f */
[----:B-----5:R0:W-:Y:S01]  /*1510*/  STL [R1+0xc24], R7 ;  /* 0x000c240701007387 */ /* 0x0201e20000100800 */
[----:B------:R-:W2:Y:S01]  /*1520*/  LDCU UR10, c[0x0][0x3b0] ;  /* 0x00007600ff0a77ac */ /* 0x000ea20008000800 */
[----:B----4-:R-:W-:Y:S02]  /*1530*/  IMAD.MOV.U32 R26, RZ, RZ, R21 ;  /* 0x000000ffff1a7224 */ /* 0x010fe400078e0015 */
[----:B-1----:R-:W-:Y:S01]  /*1540*/  IMAD.MOV.U32 R6, RZ, RZ, R17 ;  /* 0x000000ffff067224 */ /* 0x002fe200078e0011 */
[----:B------:R-:W-:Y:S01]  /*1550*/  IABS R17, R7 ;  /* 0x0000000700117213 */ /* 0x000fe20000000000 */
[----:B0-----:R-:W-:-:S03]  /*1560*/  IMAD.MOV.U32 R7, RZ, RZ, R27 ;  /* 0x000000ffff077224 */ /* 0x001fc600078e001b */
[----:B------:R-:W0:Y:S08]  /*1570*/  I2F.RP R14, R17 ;  /* 0x00000011000e7306 */ /* 0x000e300000209400 */
[----:B0-----:R-:W0:Y:S02]  /*1580*/  MUFU.RCP R14, R14 ;  /* 0x0000000e000e7308 */ /* 0x001e240000001000 */
[----:B0-----:R-:W-:-:S06]  /*1590*/  VIADD R14, R14, 0xffffffe ;  /* 0x0ffffffe0e0e7836 */ /* 0x001fcc0000000000 */
[----:B------:R-:W0:Y:S02]  /*15a0*/  F2I.FTZ.U32.TRUNC.NTZ R15, R14 ;  /* 0x0000000e000f7305 */ /* 0x000e24000021f000 */
[----:B0-----:R-:W-:-:S04]  /*15b0*/  IMAD.MOV R14, RZ, RZ, -R15 ;  /* 0x000000ffff0e7224 */ /* 0x001fc800078e0a0f */
[----:B------:R-:W-:Y:S02]  /*15c0*/  IMAD R21, R14, R17, RZ ;  /* 0x000000110e157224 */ /* 0x000fe400078e02ff */
[----:B------:R-:W-:-:S04]  /*15d0*/  IMAD.MOV.U32 R14, RZ, RZ, RZ ;  /* 0x000000ffff0e7224 */ /* 0x000fc800078e00ff */
[----:B------:R-:W-:Y:S01]  /*15e0*/  IMAD.HI.U32 R21, R15, R21, R14 ;  /* 0x000000150f157227 */ /* 0x000fe200078e000e */
[----:B------:R-:W-:-:S05]  /*15f0*/  IABS R14, R2 ;  /* 0x00000002000e7213 */ /* 0x000fca0000000000 */
[----:B------:R-:W-:-:S04]  /*1600*/  IMAD.HI.U32 R27, R21, R28, RZ ;  /* 0x0000001c151b7227 */ /* 0x000fc800078e00ff */
[----:B------:R-:W-:Y:S02]  /*1610*/  IMAD.MOV R27, RZ, RZ, -R27 ;  /* 0x000000ffff1b7224 */ /* 0x000fe400078e0a1b */
[----:B------:R-:W-:-:S04]  /*1620*/  IMAD.HI.U32 R15, R21, R14, RZ ;  /* 0x0000000e150f7227 */ /* 0x000fc800078e00ff */
[C---:B------:R-:W-:Y:S02]  /*1630*/  IMAD R27, R17.reuse, R27, R28 ;  /* 0x0000001b111b7224 */ /* 0x040fe400078e021c */
[----:B------:R-:W-:Y:S02]  /*1640*/  IMAD.MOV R28, RZ, RZ, -R15 ;  /* 0x000000ffff1c7224 */ /* 0x000fe400078e0a0f */
[----:B------:R-:W-:Y:S01]  /*1650*/  IMAD.MOV.U32 R15, RZ, RZ, R29 ;  /* 0x000000ffff0f7224 */ /* 0x000fe200078e001d */
[C---:B------:R-:W-:Y:S01]  /*1660*/  ISETP.GT.U32.AND P0, PT, R17.reuse, R27, PT ;  /* 0x0000001b1100720c */ /* 0x040fe20003f04070 */
[----:B------:R-:W-:Y:S01]  /*1670*/  IMAD R14, R17, R28, R14 ;  /* 0x0000001c110e7224 */ /* 0x000fe200078e020e */
[----:B------:R-:W-:Y:S01]  /*1680*/  IABS R28, R4 ;  /* 0x00000004001c7213 */ /* 0x000fe20000000000 */
[----:B------:R-:W-:-:S03]  /*1690*/  IMAD.HI.U32 R29, R21, R15, RZ ;  /* 0x0000000f151d7227 */ /* 0x000fc600078e00ff */
[----:B------:R-:W-:Y:S01]  /*16a0*/  ISETP.GT.U32.AND P1, PT, R17, R14, PT ;  /* 0x0000000e1100720c */ /* 0x000fe20003f24070 */
[----:B------:R-:W-:-:S04]  /*16b0*/  IMAD.MOV R29, RZ, RZ, -R29 ;  /* 0x000000ffff1d7224 */ /* 0x000fc800078e0a1d */
[----:B------:R-:W-:Y:S02]  /*16c0*/  IMAD R15, R17, R29, R15 ;  /* 0x0000001d110f7224 */ /* 0x000fe400078e020f */
[--C-:B------:R-:W-:Y:S02]  /*16d0*/  @!P0 IMAD.IADD R27, R27, 0x1, -R17.reuse ;  /* 0x000000011b1b8824 */ /* 0x100fe400078e0a11 */
[----:B------:R-:W-:Y:S01]  /*16e0*/  IMAD.HI.U32 R29, R21, R28, RZ ;  /* 0x0000001c151d7227 */ /* 0x000fe200078e00ff */
[C---:B------:R-:W-:Y:S02]  /*16f0*/  ISETP.GT.U32.AND P0, PT, R17.reuse, R15, PT ;  /* 0x0000000f1100720c */ /* 0x040fe40003f04070 */
[----:B------:R-:W-:Y:S01]  /*1700*/  ISETP.GT.U32.AND P6, PT, R17, R27, PT ;  /* 0x0000001b1100720c */ /* 0x000fe20003fc4070 */
[----:B------:R-:W-:Y:S01]  /*1710*/  @!P1 IMAD.IADD R14, R14, 0x1, -R17 ;  /* 0x000000010e0e9824 */ /* 0x000fe200078e0a11 */
[----:B------:R-:W-:Y:S01]  /*1720*/  ISETP.GE.AND P1, PT, R0, RZ, PT ;  /* 0x000000ff0000720c */ /* 0x000fe20003f26270 */
[----:B------:R-:W-:Y:S01]  /*1730*/  IMAD.MOV R29, RZ, RZ, -R29 ;  /* 0x000000ffff1d7224 */ /* 0x000fe200078e0a1d */
[----:B------:R-:W4:Y:S01]  /*1740*/  LDL R0, [R1+0x104] ;  /* 0x0001040001007983 */ /* 0x000f220000100800 */
[----:B------:R-:W-:-:S02]  /*1750*/  IABS R2, R8 ;  /* 0x0000000800027213 */ /* 0x000fc40000000000 */
[C---:B------:R-:W-:Y:S01]  /*1760*/  ISETP.GT.U32.AND P5, PT, R17.reuse, R14, PT ;  /* 0x0000000e1100720c */ /* 0x040fe20003fa4070 */
[----:B------:R-:W-:Y:S01]  /*1770*/  IMAD R28, R17, R29, R28 ;  /* 0x0000001d111c7224 */ /* 0x000fe200078e021c */
[----:B------:R-:W-:Y:S02]  /*1780*/  IABS R3, R9 ;  /* 0x0000000900037213 */ /* 0x000fe40000000000 */
[--C-:B------:R-:W-:Y:S02]  /*1790*/  @!P0 IMAD.IADD R15, R15, 0x1, -R17.reuse ;  /* 0x000000010f0f8824 */ /* 0x100fe400078e0a11 */
[----:B------:R-:W-:Y:S01]  /*17a0*/  @!P6 IMAD.IADD R27, R27, 0x1, -R17 ;  /* 0x000000011b1be824 */ /* 0x000fe200078e0a11 */
[C---:B------:R-:W-:Y:S02]  /*17b0*/  ISETP.GT.U32.AND P4, PT, R17.reuse, R28, PT ;  /* 0x0000001c1100720c */ /* 0x040fe40003f84070 */
[----:B------:R-:W-:Y:S01]  /*17c0*/  ISETP.GT.U32.AND P0, PT, R17, R15, PT ;  /* 0x0000000f1100720c */ /* 0x000fe20003f04070 */
[----:B------:R-:W-:Y:S01]  /*17d0*/  @!P1 IMAD.MOV R27, RZ, RZ, -R27 ;  /* 0x000000ffff1b9224 */ /* 0x000fe200078e0a1b */
[----:B------:R-:W-:-:S02]  /*17e0*/  ISETP.GE.AND P6, PT, R4, RZ, PT ;  /* 0x000000ff0400720c */ /* 0x000fc40003fc6270 */
[--C-:B------:R-:W-:Y:S01]  /*17f0*/  @!P5 IMAD.IADD R14, R14, 0x1, -R17.reuse ;  /* 0x000000010e0ed824 */ /* 0x100fe200078e0a11 */
[----:B------:R-:W-:Y:S01]  /*1800*/  ISETP.GE.AND P5, PT, R5, RZ, PT ;  /* 0x000000ff0500720c */ /* 0x000fe20003fa6270 */
[----:B------:R0:W-:Y:S02]  /*1810*/  STL [R1+0xe0], R27 ;  /* 0x0000e01b01007387 */ /* 0x0001e40000100800 */
[----:B------:R-:W-:Y:S01]  /*1820*/  @!P3 IMAD.MOV R14, RZ, RZ, -R14 ;  /* 0x000000ffff0eb224 */ /* 0x000fe200078e0a0e */
[----:B------:R-:W-:Y:S02]  /*1830*/  ISETP.GE.AND P3, PT, R9, RZ, PT ;  /* 0x000000ff0900720c */ /* 0x000fe40003f66270 */
[--C-:B------:R-:W-:Y:S01]  /*1840*/  @!P4 IMAD.IADD R28, R28, 0x1, -R17.reuse ;  /* 0x000000011c1cc824 */ /* 0x100fe200078e0a11 */
[----:B------:R-:W-:Y:S01]  /*1850*/  ISETP.GE.AND P4, PT, R8, RZ, PT ;  /* 0x000000ff0800720c */ /* 0x000fe20003f86270 */
[----:B------:R-:W-:Y:S01]  /*1860*/  @!P0 IMAD.IADD R15, R15, 0x1, -R17 ;  /* 0x000000010f0f8824 */ /* 0x000fe200078e0a11 */
[----:B------:R1:W-:Y:S01]  /*1870*/  STL [R1+0xd4], R14 ;  /* 0x0000d40e01007387 */ /* 0x0003e20000100800 */
[----:B------:R-:W-:-:S02]  /*1880*/  IABS R8, R11 ;  /* 0x0000000b00087213 */ /* 0x000fc40000000000 */
[----:B0-----:R-:W-:Y:S01]  /*1890*/  IMAD.MOV.U32 R27, RZ, RZ, R15 ;  /* 0x000000ffff1b7224 */ /* 0x001fe200078e000f */
[----:B------:R-:W-:Y:S02]  /*18a0*/  ISETP.GT.U32.AND P1, PT, R17, R28, PT ;  /* 0x0000001c1100720c */ /* 0x000fe40003f24070 */
[----:B------:R-:W-:-:S04]  /*18b0*/  IMAD.HI.U32 R9, R21, R8, RZ ;  /* 0x0000000815097227 */ /* 0x000fc800078e00ff */
[----:B------:R-:W-:Y:S02]  /*18c0*/  @!P2 IMAD.MOV R27, RZ, RZ, -R27 ;  /* 0x000000ffff1ba224 */ /* 0x000fe400078e0a1b */
[----:B------:R-:W-:-:S03]  /*18d0*/  IMAD.MOV R9, RZ, RZ, -R9 ;  /* 0x000000ffff097224 */ /* 0x000fc600078e0a09 */
[----:B------:R-:W-:Y:S01]  /*18e0*/  STL [R1+0xd0], R27 ;  /* 0x0000d01b01007387 */ /* 0x000fe20000100800 */
[----:B------:R-:W-:Y:S01]  /*18f0*/  IMAD R8, R17, R9, R8 ;  /* 0x0000000911087224 */ /* 0x000fe200078e0208 */
[----:B------:R-:W-:Y:S01]  /*1900*/  IABS R9, R16 ;  /* 0x0000001000097213 */ /* 0x000fe20000000000 */
[----:B------:R-:W-:Y:S01]  /*1910*/  @!P1 IMAD.IADD R28, R28, 0x1, -R17 ;  /* 0x000000011c1c9824 */ /* 0x000fe200078e0a11 */
[----:B------:R-:W-:Y:S02]  /*1920*/  ISETP.GE.AND P1, PT, R10, RZ, PT ;  /* 0x000000ff0a00720c */ /* 0x000fe40003f26270 */
[----:B------:R-:W-:Y:S01]  /*1930*/  IABS R10, R10 ;  /* 0x0000000a000a7213 */ /* 0x000fe20000000000 */
[----:B------:R-:W-:-:S04]  /*1940*/  @!P6 IMAD.MOV R28, RZ, RZ, -R28 ;  /* 0x000000ffff1ce224 */ /* 0x000fc800078e0a1c */
[----:B-1----:R-:W-:Y:S01]  /*1950*/  IMAD.HI.U32 R14, R21, R10, RZ ;  /* 0x0000000a150e7227 */ /* 0x002fe200078e00ff */
[----:B------:R0:W-:Y:S03]  /*1960*/  STL [R1+0xcc], R28 ;  /* 0x0000cc1c01007387 */ /* 0x0001e60000100800 */
[----:B------:R-:W-:-:S04]  /*1970*/  IMAD.MOV R14, RZ, RZ, -R14 ;  /* 0x000000ffff0e7224 */ /* 0x000fc800078e0a0e */
[----:B------:R-:W-:Y:S01]  /*1980*/  IMAD R10, R17, R14, R10 ;  /* 0x0000000e110a7224 */ /* 0x000fe200078e020a */
[----:B------:R-:W-:Y:S01]  /*1990*/  IABS R14, R18 ;  /* 0x00000012000e7213 */ /* 0x000fe20000000000 */
[----:B0-----:R-:W-:Y:S02]  /*19a0*/  IMAD.MOV.U32 R28, RZ, RZ, R26 ;  /* 0x000000ffff1c7224 */ /* 0x001fe400078e001a */
[----:B------:R-:W-:Y:S02]  /*19b0*/  IMAD.MOV.U32 R26, RZ, RZ, R24 ;  /* 0x000000ffff1a7224 */ /* 0x000fe400078e0018 */
[----:B----4-:R-:W-:Y:S01]  /*19c0*/  IMAD.MOV.U32 R29, RZ, RZ, R0 ;  /* 0x000000ffff1d7224 */ /* 0x010fe200078e0000 */
[----:B------:R-:W-:Y:S01]  /*19d0*/  IABS R0, R5 ;  /* 0x0000000500007213 */ /* 0x000fe20000000000 */
[----:B------:R-:W-:-:S04]  /*19e0*/  IMAD.HI.U32 R5, R21, R2, RZ ;  /* 0x0000000215057227 */ /* 0x000fc800078e00ff */
[----:B------:R-:W-:-:S04]  /*19f0*/  IMAD.HI.U32 R4, R21, R0, RZ ;  /* 0x0000000015047227 */ /* 0x000fc800078e00ff */
[----:B------:R-:W-:Y:S02]  /*1a00*/  IMAD.MOV R5, RZ, RZ, -R5 ;  /* 0x000000ffff057224 */ /* 0x000fe400078e0a05 */
[----:B------:R-:W-:Y:S02]  /*1a10*/  IMAD.MOV R4, RZ, RZ, -R4 ;  /* 0x000000ffff047224 */ /* 0x000fe400078e0a04 */
[C---:B------:R-:W-:Y:S01]  /*1a20*/  IMAD R2, R17.reuse, R5, R2 ;  /* 0x0000000511027224 */ /* 0x040fe200078e0202 */
[----:B------:R-:W-:Y:S01]  /*1a30*/  IABS R5, R13 ;  /* 0x0000000d00057213 */ /* 0x000fe20000000000 */
[----:B------:R-:W-:Y:S02]  /*1a40*/  IMAD R0, R17, R4, R0 ;  /* 0x0000000411007224 */ /* 0x000fe400078e0200 */
[----:B------:R-:W-:Y:S01]  /*1a50*/  IMAD.HI.U32 R4, R21, R3, RZ ;  /* 0x0000000315047227 */ /* 0x000fe200078e00ff */
[C---:B------:R-:W-:Y:S02]  /*1a60*/  ISETP.GT.U32.AND P2, PT, R17.reuse, R2, PT ;  /* 0x000000021100720c */ /* 0x040fe40003f44070 */
[----:B------:R-:W-:Y:S01]  /*1a70*/  ISETP.GT.U32.AND P0, PT, R17, R0, PT ;  /* 0x000000001100720c */ /* 0x000fe20003f04070 */
[----:B------:R-:W-:-:S02]  /*1a80*/  IMAD.MOV R4, RZ, RZ, -R4 ;  /* 0x000000ffff047224 */ /* 0x000fc400078e0a04 */
[----:B------:R-:W-:-:S04]  /*1a90*/  IMAD.HI.U32 R27, R21, R5, RZ ;  /* 0x00000005151b7227 */ /* 0x000fc800078e00ff */
[C---:B------:R-:W-:Y:S01]  /*1aa0*/  IMAD R3, R17.reuse, R4, R3 ;  /* 0x0000000411037224 */ /* 0x040fe200078e0203 */
[----:B------:R-:W-:Y:S01]  /*1ab0*/  IABS R4, R12 ;  /* 0x0000000c00047213 */ /* 0x000fe20000000000 */
[----:B------:R-:W-:Y:S02]  /*1ac0*/  IMAD.MOV R27, RZ, RZ, -R27 ;  /* 0x000000ffff1b7224 */ /* 0x000fe400078e0a1b */
[--C-:B------:R-:W-:Y:S01]  /*1ad0*/  @!P2 IMAD.IADD R2, R2, 0x1, -R17.reuse ;  /* 0x000000010202a824 */ /* 0x100fe200078e0a11 */
[----:B------:R-:W-:Y:S01]  /*1ae0*/  ISETP.GT.U32.AND P6, PT, R17, R3, PT ;  /* 0x000000031100720c */ /* 0x000fe20003fc4070 */
[----:B------:R-:W-:Y:S02]  /*1af0*/  @!P0 IMAD.IADD R0, R0, 0x1, -R17 ;  /* 0x0000000100008824 */ /* 0x000fe400078e0a11 */
[----:B------:R-:W-:Y:S01]  /*1b00*/  IMAD.HI.U32 R15, R21, R4, RZ ;  /* 0x00000004150f7227 */ /* 0x000fe200078e00ff */
[C---:B------:R-:W-:Y:S02]  /*1b10*/  ISETP.GT.U32.AND P2, PT, R17.reuse, R2, PT ;  /* 0x000000021100720c */ /* 0x040fe40003f44070 */
[----:B------:R-:W-:Y:S01]  /*1b20*/  ISETP.GT.U32.AND P0, PT, R17, R0, PT ;  /* 0x000000001100720c */ /* 0x000fe20003f04070 */
[----:B------:R-:W-:-:S02]  /*1b30*/  IMAD.MOV R15, RZ, RZ, -R15 ;  /* 0x000000ffff0f7224 */ /* 0x000fc400078e0a0f */
[C---:B------:R-:W-:Y:S02]  /*1b40*/  IMAD R5, R17.reuse, R27, R5 ;  /* 0x0000001b11057224 */ /* 0x040fe400078e0205 */
[----:B------:R-:W-:Y:S01]  /*1b50*/  IMAD R4, R17, R15, R4 ;  /* 0x0000000f11047224 */ /* 0x000fe200078e0204 */
[----:B------:R-:W-:Y:S01]  /*1b60*/  IABS R15, R19 ;  /* 0x00000013000f7213 */ /* 0x000fe20000000000 */
[----:B------:R-:W-:Y:S01]  /*1b70*/  @!P6 IMAD.IADD R3, R3, 0x1, -R17 ;  /* 0x000000010303e824 */ /* 0x000fe200078e0a11 */
[----:B------:R-:W-:Y:S01]  /*1b80*/  ISETP.GT.U32.AND P6, PT, R17, R8, PT ;  /* 0x000000081100720c */ /* 0x000fe20003fc4070 */
[----:B------:R-:W-:-:S04]  /*1b90*/  IMAD.HI.U32 R27, R21, R9, RZ ;  /* 0x00000009151b7227 */ /* 0x000fc800078e00ff */
[--C-:B------:R-:W-:Y:S01]  /*1ba0*/  @!P2 IMAD.IADD R2, R2, 0x1, -R17.reuse ;  /* 0x000000010202a824 */ /* 0x100fe200078e0a11 */
[----:B------:R-:W-:Y:S01]  /*1bb0*/  ISETP.GT.U32.AND P2, PT, R17, R10, PT ;  /* 0x0000000a1100720c */ /* 0x000fe20003f44070 */
[----:B------:R-:W-:Y:S01]  /*1bc0*/  @!P0 IMAD.IADD R0, R0, 0x1, -R17 ;  /* 0x0000000100008824 */ /* 0x000fe200078e0a11 */
[----:B------:R-:W-:Y:S01]  /*1bd0*/  ISETP.GE.AND P0, PT, R11, RZ, PT ;  /* 0x000000ff0b00720c */ /* 0x000fe20003f06270 */
[----:B------:R-:W-:Y:S01]  /*1be0*/  @!P4 IMAD.MOV R2, RZ, RZ, -R2 ;  /* 0x000000ffff02c224 */ /* 0x000fe200078e0a02 */
[----:B------:R-:W-:Y:S01]  /*1bf0*/  ISETP.GT.U32.AND P4, PT, R17, R4, PT ;  /* 0x000000041100720c */ /* 0x000fe20003f84070 */
[----:B------:R-:W-:Y:S01]  /*1c00*/  IMAD.MOV.U32 R24, RZ, RZ, R0 ;  /* 0x000000ffff187224 */ /* 0x000fe200078e0000 */
[----:B------:R-:W-:Y:S01]  /*1c10*/  IABS R11, R20 ;  /* 0x00000014000b7213 */ /* 0x000fe20000000000 */
[----:B------:R-:W-:-:S04]  /*1c20*/  IMAD.HI.U32 R0, R21, R14, RZ ;  /* 0x0000000e15007227 */ /* 0x000fc800078e00ff */
[----:B------:R-:W-:Y:S02]  /*1c30*/  @!P5 IMAD.MOV R24, RZ, RZ, -R24 ;  /* 0x000000ffff18d224 */ /* 0x000fe400078e0a18 */
[----:B------:R-:W-:Y:S02]  /*1c40*/  IMAD.MOV R0, RZ, RZ, -R0 ;  /* 0x000000ffff007224 */ /* 0x000fe400078e0a00 */
[--C-:B------:R-:W-:Y:S01]  /*1c50*/  @!P2 IMAD.IADD R10, R10, 0x1, -R17.reuse ;  /* 0x000000010a0aa824 */ /* 0x100fe200078e0a11 */
[----:B------:R0:W-:Y:S01]  /*1c60*/  STL [R1+0xc8], R24 ;  /* 0x0000c81801007387 */ /* 0x0001e20000100800 */
[C---:B------:R-:W-:Y:S01]  /*1c70*/  IMAD R0, R17.reuse, R0, R14 ;  /* 0x0000000011007224 */ /* 0x040fe200078e020e */
[C---:B------:R-:W-:Y:S01]  /*1c80*/  ISETP.GT.U32.AND P2, PT, R17.reuse, R3, PT ;  /* 0x000000031100720c */ /* 0x040fe20003f44070 */
[--C-:B------:R-:W-:Y:S01]  /*1c90*/  @!P4 IMAD.IADD R4, R4, 0x1, -R17.reuse ;  /* 0x000000010404c824 */ /* 0x100fe200078e0a11 */
[----:B------:R-:W-:Y:S01]  /*1ca0*/  ISETP.GE.AND P4, PT, R12, RZ, PT ;  /* 0x000000ff0c00720c */ /* 0x000fe20003f86270 */
[----:B------:R-:W-:Y:S01]  /*1cb0*/  @!P6 IMAD.IADD R8, R8, 0x1, -R17 ;  /* 0x000000010808e824 */ /* 0x000fe200078e0a11 */
[----:B0-----:R-:W4:Y:S01]  /*1cc0*/  LDL.LU R24, [R1+0xc54] ;  /* 0x000c540001187983 */ /* 0x001f220000300800 */
[----:B------:R-:W-:Y:S01]  /*1cd0*/  ISETP.GT.U32.AND P5, PT, R17, R10, PT ;  /* 0x0000000a1100720c */ /* 0x000fe20003fa4070 */
[----:B------:R-:W-:-:S02]  /*1ce0*/  IMAD.MOV R27, RZ, RZ, -R27 ;  /* 0x000000ffff1b7224 */ /* 0x000fc400078e0a1b */
[----:B------:R-:W-:Y:S01]  /*1cf0*/  ISETP.GT.U32.AND P6, PT, R17, R8, PT ;  /* 0x000000081100720c */ /* 0x000fe20003fc4070 */
[----:B------:R0:W-:Y:S04]  /*1d00*/  STL [R1+0xc4], R2 ;  /* 0x0000c40201007387 */ /* 0x0001e80000100800 */
[----:B------:R-:W-:Y:S01]  /*1d10*/  @!P2 IMAD.IADD R3, R3, 0x1, -R17 ;  /* 0x000000010303a824 */ /* 0x000fe200078e0a11 */
[C---:B------:R-:W-:Y:S01]  /*1d20*/  ISETP.GT.U32.AND P2, PT, R17.reuse, R5, PT ;  /* 0x000000051100720c */ /* 0x040fe20003f44070 */
[----:B------:R-:W-:Y:S01]  /*1d30*/  IMAD R9, R17, R27, R9 ;  /* 0x0000001b11097224 */ /* 0x000fe200078e0209 */
[----:B------:R-:W2:Y:S01]  /*1d40*/  LDL.LU R14, [R1+0xe4] ;  /* 0x0000e400010e7983 */ /* 0x000ea20000300800 */
[----:B------:R-:W-:-:S03]  /*1d50*/  IMAD.HI.U32 R27, R21, R11, RZ ;  /* 0x0000000b151b7227 */ /* 0x000fc600078e00ff */
[----:B------:R-:W2:Y:S01]  /*1d60*/  LDL.LU R12, [R1+0x70] ;  /* 0x00007000010c7983 */ /* 0x000ea20000300800 */
[--C-:B------:R-:W-:Y:S01]  /*1d70*/  @!P5 IMAD.IADD R10, R10, 0x1, -R17.reuse ;  /* 0x000000010a0ad824 */ /* 0x100fe200078e0a11 */
[C---:B------:R-:W-:Y:S01]  /*1d80*/  ISETP.GT.U32.AND P5, PT, R17.reuse, R9, PT ;  /* 0x000000091100720c */ /* 0x040fe20003fa4070 */
[----:B------:R-:W-:Y:S01]  /*1d90*/  @!P6 IMAD.IADD R8, R8, 0x1, -R17 ;  /* 0x000000010808e824 */ /* 0x000fe200078e0a11 */
[----:B------:R-:W-:Y:S01]  /*1da0*/  ISETP.GT.U32.AND P6, PT, R17, R0, PT ;  /* 0x000000001100720c */ /* 0x000fe20003fc4070 */
[----:B------:R-:W-:Y:S02]  /*1db0*/  IMAD.MOV R27, RZ, RZ, -R27 ;  /* 0x000000ffff1b7224 */ /* 0x000fe400078e0a1b */
[----:B0-----:R-:W-:-:S04]  /*1dc0*/  IMAD.HI.U32 R2, R21, R15, RZ ;  /* 0x0000000f15027227 */ /* 0x001fc800078e00ff */
[----:B------:R-:W-:Y:S02]  /*1dd0*/  IMAD R11, R17, R27, R11 ;  /* 0x0000001b110b7224 */ /* 0x000fe400078e020b */
[----:B------:R-:W-:Y:S02]  /*1de0*/  IMAD.MOV R2, RZ, RZ, -R2 ;  /* 0x000000ffff027224 */ /* 0x000fe400078e0a02 */
[----:B------:R-:W-:Y:S02]  /*1df0*/  IMAD.MOV.U32 R27, RZ, RZ, R25 ;  /* 0x000000ffff1b7224 */ /* 0x000fe400078e0019 */
[----:B------:R-:W-:Y:S02]  /*1e00*/  IMAD.MOV.U32 R25, RZ, RZ, R3 ;  /* 0x000000ffff197224 */ /* 0x000fe400078e0003 */
[----:B------:R-:W-:Y:S02]  /*1e10*/  @!P5 IMAD.IADD R9, R9, 0x1, -R17 ;  /* 0x000000010909d824 */ /* 0x000fe400078e0a11 */
[----:B------:R-:W-:-:S02]  /*1e20*/  IMAD.MOV.U32 R3, RZ, RZ, R26 ;  /* 0x000000ffff037224 */ /* 0x000fc400078e001a */
[----:B------:R-:W-:Y:S02]  /*1e30*/  IMAD.MOV.U32 R26, RZ, RZ, R10 ;  /* 0x000000ffff1a7224 */ /* 0x000fe400078e000a */
[----:B------:R-:W-:Y:S01]  /*1e40*/  @!P6 IMAD.IADD R0, R0, 0x1, -R17 ;  /* 0x000000010000e824 */ /* 0x000fe200078e0a11 */
[----:B------:R-:W3:Y:S01]  /*1e50*/  LDL.LU R10, [R1+0x20] ;  /* 0x00002000010a7983 */ /* 0x000ee20000300800 */
[C---:B------:R-:W-:Y:S02]  /*1e60*/  IMAD R2, R17.reuse, R2, R15 ;  /* 0x0000000211027224 */ /* 0x040fe400078e020f */
[----:B------:R-:W-:Y:S01]  /*1e70*/  @!P3 IMAD.MOV R25, RZ, RZ, -R25 ;  /* 0x000000ffff19b224 */ /* 0x000fe200078e0a19 */
[C---:B------:R-:W-:Y:S01]  /*1e80*/  ISETP.GT.U32.AND P3, PT, R17.reuse, R9, PT ;  /* 0x000000091100720c */ /* 0x040fe20003f64070 */
[----:B------:R-:W-:Y:S01]  /*1e90*/  @!P1 IMAD.MOV R26, RZ, RZ, -R26 ;  /* 0x000000ffff1a9224 */ /* 0x000fe200078e0a1a */
[C---:B------:R-:W-:Y:S01]  /*1ea0*/  ISETP.GT.U32.AND P1, PT, R17.reuse, R0, PT ;  /* 0x000000001100720c */ /* 0x040fe20003f24070 */
[----:B------:R-:W-:Y:S01]  /*1eb0*/  @!P0 IMAD.MOV R8, RZ, RZ, -R8 ;  /* 0x000000ffff088224 */ /* 0x000fe200078e0a08 */
[----:B------:R-:W-:Y:S01]  /*1ec0*/  ISETP.GT.U32.AND P0, PT, R17, R2, PT ;  /* 0x000000021100720c */ /* 0x000fe20003f04070 */
[----:B------:R0:W-:Y:S08]  /*1ed0*/  STL [R1+0xc0], R25 ;  /* 0x0000c01901007387 */ /* 0x0001f00000100800 */
[--C-:B------:R-:W-:Y:S01]  /*1ee0*/  @!P3 IMAD.IADD R9, R9, 0x1, -R17.reuse ;  /* 0x000000010909b824 */ /* 0x100fe200078e0a11 */
[----:B0-----:R-:W3:Y:S01]  /*1ef0*/  LDL.LU R25, [R1+0xc50] ;  /* 0x000c500001197983 */ /* 0x001ee20000300800 */
[----:B------:R-:W-:Y:S01]  /*1f00*/  ISETP.GE.AND P3, PT, R18, RZ, PT ;  /* 0x000000ff1200720c */ /* 0x000fe20003f66270 */
[----:B------:R-:W-:-:S02]  /*1f10*/  @!P1 IMAD.IADD R0, R0, 0x1, -R17 ;  /* 0x0000000100009824 */ /* 0x000fc400078e0a11 */
[----:B------:R0:W-:Y:S01]  /*1f20*/  STL [R1+0x6c], R26 ;  /* 0x00006c1a01007387 */ /* 0x0001e20000100800 */
[----:B------:R-:W-:Y:S01]  /*1f30*/  ISETP.GE.AND P1, PT, R19, RZ, PT ;  /* 0x000000ff1300720c */ /* 0x000fe20003f26270 */
[--C-:B------:R-:W-:Y:S01]  /*1f40*/  @!P0 IMAD.IADD R2, R2, 0x1, -R17.reuse ;  /* 0x0000000102028824 */ /* 0x100fe200078e0a11 */
[----:B------:R-:W-:Y:S01]  /*1f50*/  ISETP.GE.AND P0, PT, R20, RZ, PT ;  /* 0x000000ff1400720c */ /* 0x000fe20003f06270 */
[----:B0-----:R-:W4:Y:S04]  /*1f60*/  LDL.LU R26, [R1+0xc4c] ;  /* 0x000c4c00011a7983 */ /* 0x001f280000300800 */
[----:B------:R-:W-:Y:S04]  /*1f70*/  STL [R1+0x74], R8 ;  /* 0x0000740801007387 */ /* 0x000fe80000100800 */
[----:B------:R-:W4:Y:S04]  /*1f80*/  LDL.LU R18, [R1+0xec] ;  /* 0x0000ec0001127983 */ /* 0x000f280000300800 */
[----:B------:R-:W4:Y:S04]  /*1f90*/  LDL.LU R19, [R1+0xd8] ;  /* 0x0000d80001137983 */ /* 0x000f280000300800 */
[----:B------:R-:W4:Y:S01]  /*1fa0*/  LDL R20, [R1+0x8] ;  /* 0x0000080001147983 */ /* 0x000f220000100800 */
[----:B------:R-:W-:Y:S01]  /*1fb0*/  ISETP.GT.U32.AND P5, PT, R17, R4, PT ;  /* 0x000000041100720c */ /* 0x000fe20003fa4070 */
[----:B------:R-:W-:-:S05]  /*1fc0*/  @!P2 IMAD.IADD R5, R5, 0x1, -R17 ;  /* 0x000000010505a824 */ /* 0x000fca00078e0a11 */
[----:B------:R-:W-:-:S07]  /*1fd0*/  ISETP.GT.U32.AND P6, PT, R17, R5, PT ;  /* 0x000000051100720c */ /* 0x000fce0003fc4070 */
[----:B------:R-:W-:Y:S01]  /*1fe0*/  @!P5 IMAD.IADD R4, R4, 0x1, -R17 ;  /* 0x000000010404d824 */ /* 0x000fe200078e0a11 */
[----:B------:R-:W-:Y:S01]  /*1ff0*/  ISETP.GE.AND P5, PT, R16, RZ, PT ;  /* 0x000000ff1000720c */ /* 0x000fe20003fa6270 */
[----:B------:R-:W-:-:S04]  /*2000*/  IMAD.MOV.U32 R16, RZ, RZ, R3 ;  /* 0x000000ffff107224 */ /* 0x000fc800078e0003 */
[----:B------:R-:W-:Y:S01]  /*2010*/  @!P6 IMAD.IADD R5, R5, 0x1, -R17 ;  /* 0x000000010505e824 */ /* 0x000fe200078e0a11 */
[----:B------:R-:W-:Y:S02]  /*2020*/  ISETP.GT.U32.AND P6, PT, R17, R11, PT ;  /* 0x0000000b1100720c */ /* 0x000fe40003fc4070 */
[----:B------:R-:W-:-:S11]  /*2030*/  ISETP.GE.AND P2, PT, R13, RZ, PT ;  /* 0x000000ff0d00720c */ /* 0x000fd60003f46270 */
[----:B------:R-:W-:Y:S01]  /*2040*/  @!P6 IMAD.IADD R11, R11, 0x1, -R17 ;  /* 0x000000010b0be824 */ /* 0x000fe200078e0a11 */
[----:B------:R-:W-:Y:S01]  /*2050*/  ISETP.GT.U32.AND P6, PT, R17, R2, PT ;  /* 0x000000021100720c */ /* 0x000fe20003fc4070 */
[----:B------:R-:W-:-:S03]  /*2060*/  @!P2 IMAD.MOV R5, RZ, RZ, -R5 ;  /* 0x000000ffff05a224 */ /* 0x000fc600078e0a05 */
[----:B------:R-:W-:Y:S01]  /*2070*/  ISETP.GT.U32.AND P2, PT, R17, R11, PT ;  /* 0x0000000b1100720c */ /* 0x000fe20003f44070 */
[----:B------:R-:W-:Y:S01]  /*2080*/  @!P5 IMAD.MOV R9, RZ, RZ, -R9 ;  /* 0x000000ffff09d224 */ /* 0x000fe200078e0a09 */
[----:B------:R-:W-:-:S07]  /*2090*/  ISETP.GE.AND P5, PT, R22, RZ, PT ;  /* 0x000000ff1600720c */ /* 0x000fce0003fa6270 */
[--C-:B------:R-:W-:Y:S02]  /*20a0*/  @!P6 IMAD.IADD R2, R2, 0x1, -R17.reuse ;  /* 0x000000010202e824 */ /* 0x100fe400078e0a11 */
[----:B------:R-:W-:Y:S02]  /*20b0*/  @!P3 IMAD.MOV R0, RZ, RZ, -R0 ;  /* 0x000000ffff00b224 */ /* 0x000fe400078e0a00 */
[----:B------:R-:W-:-:S04]  /*20c0*/  @!P2 IMAD.IADD R11, R11, 0x1, -R17 ;  /* 0x000000010b0ba824 */ /* 0x000fc800078e0a11 */
[----:B------:R-:W-:Y:S02]  /*20d0*/  @!P0 IMAD.MOV R11, RZ, RZ, -R11 ;  /* 0x000000ffff0b8224 */ /* 0x000fe400078e0a0b */
[----:B--2---:R-:W-:Y:S01]  /*20e0*/  IMAD.MOV.U32 R15, RZ, RZ, R12 ;  /* 0x000000ffff0f7224 */ /* 0x004fe200078e000c */
[----:B------:R-:W-:-:S05]  /*20f0*/  IABS R12, R22 ;  /* 0x00000016000c7213 */ /* 0x000fca0000000000 */
[----:B------:R-:W-:-:S04]  /*2100*/  IMAD.HI.U32 R3, R21, R12, RZ ;  /* 0x0000000c15037227 */ /* 0x000fc800078e00ff */
[----:B------:R-:W-:-:S04]  /*2110*/  IMAD.MOV R3, RZ, RZ, -R3 ;  /* 0x000000ffff037224 */ /* 0x000fc800078e0a03 */
[----:B------:R-:W-:Y:S02]  /*2120*/  IMAD R3, R17, R3, R12 ;  /* 0x0000000311037224 */ /* 0x000fe400078e020c */
[----:B------:R-:W-:-:S04]  /*2130*/  IMAD.MOV.U32 R12, RZ, RZ, R4 ;  /* 0x000000ffff0c7224 */ /* 0x000fc800078e0004 */
[----:B------:R-:W-:Y:S01]  /*2140*/  @!P4 IMAD.MOV R12, RZ, RZ, -R12 ;  /* 0x000000ffff0cc224 */ /* 0x000fe200078e0a0c */
[----:B------:R-:W-:-:S13]  /*2150*/  ISETP.GT.U32.AND P4, PT, R17, R3, PT ;  /* 0x000000031100720c */ /* 0x000fda0003f84070 */
[----:B------:R-:W-:-:S05]  /*2160*/  @!P4 IMAD.IADD R3, R3, 0x1, -R17 ;  /* 0x000000010303c824 */ /* 0x000fca00078e0a11 */
[----:B------:R-:W-:Y:S01]  /*2170*/  ISETP.GT.U32.AND P4, PT, R17, R3, PT ;  /* 0x000000031100720c */ /* 0x000fe20003f84070 */
[----:B------:R0:W-:Y:S04]  /*2180*/  STL [R1+0x80], R12 ;  /* 0x0000800c01007387 */ /* 0x0001e80000100800 */
[----:B------:R3:W-:Y:S01]  /*2190*/  STL [R1+0x88], R5 ;  /* 0x0000880501007387 */ /* 0x0007e20000100800 */
[----:B0-----:R-:W-:-:S07]  /*21a0*/  IMAD.MOV.U32 R12, RZ, RZ, R2 ;  /* 0x000000ffff0c7224 */ /* 0x001fce00078e0002 */
[----:B------:R-:W-:Y:S02]  /*21b0*/  @!P4 IMAD.IADD R3, R3, 0x1, -R17 ;  /* 0x000000010303c824 */ /* 0x000fe400078e0a11 */
[----:B------:R-:W-:Y:S02]  /*21c0*/  @!P1 IMAD.MOV R12, RZ, RZ, -R12 ;  /* 0x000000ffff0c9224 */ /* 0x000fe400078e0a0c */
[----:B------:R-:W-:Y:S01]  /*21d0*/  IMAD.MOV.U32 R22, RZ, RZ, R3 ;  /* 0x000000ffff167224 */ /* 0x000fe200078e0003 */
[----:B------:R-:W-:Y:S01]  /*21e0*/  STL [R1+0x98], R9 ;  /* 0x0000980901007387 */ /* 0x000fe20000100800 */
[----:B---3--:R-:W-:Y:S02]  /*21f0*/  IABS R5, R25 ;  /* 0x0000001900057213 */ /* 0x008fe40000000000 */
[----:B------:R-:W-:Y:S01]  /*2200*/  @!P5 IMAD.MOV R22, RZ, RZ, -R22 ;  /* 0x000000ffff16d224 */ /* 0x000fe200078e0a16 */
[----:B------:R0:W-:Y:S01]  /*2210*/  STL [R1+0xa0], R0 ;  /* 0x0000a00001007387 */ /* 0x0001e20000100800 */
[----:B------:R-:W-:-:S03]  /*2220*/  ISETP.GE.AND P1, PT, R25, RZ, PT ;  /* 0x000000ff1900720c */ /* 0x000fc60003f26270 */
[----:B------:R1:W-:Y:S01]  /*2230*/  STL [R1+0xa8], R12 ;  /* 0x0000a80c01007387 */ /* 0x0003e20000100800 */
[----:B----4-:R-:W-:Y:S02]  /*2240*/  ISETP.GE.AND P0, PT, R26, RZ, PT ;  /* 0x000000ff1a00720c */ /* 0x010fe40003f06270 */
[----:B0-----:R-:W-:Y:S01]  /*2250*/  IABS R0, R26 ;  /* 0x0000001a00007213 */ /* 0x001fe20000000000 */
[----:B-1----:R-:W-:Y:S02]  /*2260*/  IMAD.MOV.U32 R12, RZ, RZ, R20 ;  /* 0x000000ffff0c7224 */ /* 0x002fe400078e0014 */
[----:B------:R-:W2:Y:S04]  /*2270*/  LDL R20, [R1+0xc] ;  /* 0x00000c0001147983 */ /* 0x000ea80000100800 */
[----:B------:R-:W3:Y:S04]  /*2280*/  LDL.LU R25, [R1+0x4] ;  /* 0x0000040001197983 */ /* 0x000ee80000300800 */
[----:B------:R-:W-:Y:S04]  /*2290*/  STL [R1+0xac], R11 ;  /* 0x0000ac0b01007387 */ /* 0x000fe80000100800 */
[----:B------:R0:W-:Y:S04]  /*22a0*/  STL [R1+0xb4], R22 ;  /* 0x0000b41601007387 */ /* 0x0001e80000100800 */
[----:B------:R-:W4:Y:S01]  /*22b0*/  LDL.LU R26, [R1+0x1c] ;  /* 0x00001c00011a7983 */ /* 0x000f220000300800 */
[----:B------:R-:W-:-:S05]  /*22c0*/  IABS R13, R23 ;  /* 0x00000017000d7213 */ /* 0x000fca0000000000 */
[----:B------:R-:W-:-:S04]  /*22d0*/  IMAD.HI.U32 R8, R21, R13, RZ ;  /* 0x0000000d15087227 */ /* 0x000fc800078e00ff */
[----:B------:R-:W-:-:S04]  /*22e0*/  IMAD.MOV R8, RZ, RZ, -R8 ;  /* 0x000000ffff087224 */ /* 0x000fc800078e0a08 */
[----:B------:R-:W-:-:S05]  /*22f0*/  IMAD R8, R17, R8, R13 ;  /* 0x0000000811087224 */ /* 0x000fca00078e020d */
[----:B------:R-:W-:-:S13]  /*2300*/  ISETP.GT.U32.AND P3, PT, R17, R8, PT ;  /* 0x000000081100720c */ /* 0x000fda0003f64070 */
[----:B------:R-:W-:-:S05]  /*2310*/  @!P3 IMAD.IADD R8, R8, 0x1, -R17 ;  /* 0x000000010808b824 */ /* 0x000fca00078e0a11 */
[----:B------:R-:W-:Y:S02]  /*2320*/  ISETP.GT.U32.AND P3, PT, R17, R8, PT ;  /* 0x000000081100720c */ /* 0x000fe40003f64070 */
[----:B------:R-:W-:-:S11]  /*2330*/  ISETP.GE.AND P6, PT, R23, RZ, PT ;  /* 0x000000ff1700720c */ /* 0x000fd60003fc6270 */
[----:B------:R-:W-:Y:S01]  /*2340*/  @!P3 IMAD.IADD R8, R8, 0x1, -R17 ;  /* 0x000000010808b824 */ /* 0x000fe200078e0a11 */
[----:B------:R-:W-:Y:S02]  /*2350*/  IABS R4, R24 ;  /* 0x0000001800047213 */ /* 0x000fe40000000000 */
[----:B------:R-:W-:Y:S01]  /*2360*/  ISETP.GE.AND P2, PT, R24, RZ, PT ;  /* 0x000000ff1800720c */ /* 0x000fe20003f46270 */
[----:B----4-:R1:W-:Y:S04]  /*2370*/  STL [R1+0xc48], R26 ;  /* 0x000c481a01007387 */ /* 0x0103e80000100800 */
[----:B0-----:R-:W4:Y:S04]  /*2380*/  LDL R22, [R1+0x18] ;  /* 0x0000180001167983 */ /* 0x001f280000100800 */
[----:B------:R-:W4:Y:S01]  /*2390*/  LDL R24, [R1+0x10] ;  /* 0x0000100001187983 */ /* 0x000f220000100800 */
[----:B-1----:R-:W-:-:S03]  /*23a0*/  IMAD.MOV.U32 R26, RZ, RZ, R8 ;  /* 0x000000ffff1a7224 */ /* 0x002fc600078e0008 */
[----:B------:R-:W4:Y:S01]  /*23b0*/  LDL R23, [R1+0x14] ;  /* 0x0000140001177983 */ /* 0x000f220000100800 */
[----:B------:R-:W-:-:S05]  /*23c0*/  @!P6 IMAD.MOV R26, RZ, RZ, -R26 ;  /* 0x000000ffff1ae224 */ /* 0x000fca00078e0a1a */
[----:B------:R0:W-:Y:S04]  /*23d0*/  STL [R1+0xb8], R26 ;  /* 0x0000b81a01007387 */ /* 0x0001e80000100800 */
[----:B0-----:R-:W4:Y:S01]  /*23e0*/  LDL.LU R26, [R1+0xc48] ;  /* 0x000c4800011a7983 */ /* 0x001f220000300800 */
[----:B------:R-:W-:-:S04]  /*23f0*/  IMAD.HI.U32 R9, R21, R4, RZ ;  /* 0x0000000415097227 */ /* 0x000fc800078e00ff */
[----:B------:R-:W-:-:S04]  /*2400*/  IMAD.MOV R9, RZ, RZ, -R9 ;  /* 0x000000ffff097224 */ /* 0x000fc800078e0a09 */
[----:B------:R-:W-:-:S05]  /*2410*/  IMAD R4, R17, R9, R4 ;  /* 0x0000000911047224 */ /* 0x000fca00078e0204 */
[----:B------:R-:W-:Y:S01]  /*2420*/  ISETP.GT.U32.AND P4, PT, R17, R4, PT ;  /* 0x000000041100720c */ /* 0x000fe20003f84070 */
[----:B------:R-:W-:Y:S02]  /*2430*/  IMAD.MOV.U32 R13, RZ, RZ, R10 ;  /* 0x000000ffff0d7224 */ /* 0x000fe400078e000a */
[----:B------:R-:W-:-:S04]  /*2440*/  IMAD.HI.U32 R10, R21, R5, RZ ;  /* 0x00000005150a7227 */ /* 0x000fc800078e00ff */
[----:B------:R-:W-:Y:S02]  /*2450*/  IMAD.MOV R10, RZ, RZ, -R10 ;  /* 0x000000ffff0a7224 */ /* 0x000fe400078e0a0a */
[----:B------:R-:W-:-:S04]  /*2460*/  IMAD.HI.U32 R2, R21, R0, RZ ;  /* 0x0000000015027227 */ /* 0x000fc800078e00ff */
[----:B------:R-:W-:Y:S02]  /*2470*/  @!P4 IMAD.IADD R4, R4, 0x1, -R17 ;  /* 0x000000010404c824 */ /* 0x000fe400078e0a11 */
[C---:B------:R-:W-:Y:S02]  /*2480*/  IMAD R5, R17.reuse, R10, R5 ;  /* 0x0000000a11057224 */ /* 0x040fe400078e0205 */
[----:B------:R-:W-:Y:S01]  /*2490*/  IMAD.MOV R2, RZ, RZ, -R2 ;  /* 0x000000ffff027224 */ /* 0x000fe200078e0a02 */
[C---:B------:R-:W-:Y:S02]  /*24a0*/  ISETP.GT.U32.AND P4, PT, R17.reuse, R4, PT ;  /* 0x000000041100720c */ /* 0x040fe40003f84070 */
[C---:B------:R-:W-:Y:S01]  /*24b0*/  ISETP.GT.U32.AND P5, PT, R17.reuse, R5, PT ;  /* 0x000000051100720c */ /* 0x040fe20003fa4070 */
[----:B------:R-:W-:Y:S01]  /*24c0*/  IMAD R0, R17, R2, R0 ;  /* 0x0000000211007224 */ /* 0x000fe200078e0200 */
[----:B------:R-:W-:Y:S02]  /*24d0*/  IABS R3, R13 ;  /* 0x0000000d00037213 */ /* 0x000fe40000000000 */
[----:B---3--:R-:W-:-:S02]  /*24e0*/  IABS R10, R25 ;  /* 0x00000019000a7213 */ /* 0x008fc40000000000 */
[----:B--2---:R-:W-:Y:S01]  /*24f0*/  IABS R2, R20 ;  /* 0x0000001400027213 */ /* 0x004fe20000000000 */
[----:B------:R-:W-:Y:S01]  /*2500*/  IMAD.MOV.U32 R20, RZ, RZ, R19 ;  /* 0x000000ffff147224 */ /* 0x000fe200078e0013 */
[----:B------:R-:W-:Y:S01]  /*2510*/  IABS R9, R12 ;  /* 0x0000000c00097213 */ /* 0x000fe20000000000 */
[----:B------:R-:W-:Y:S02]  /*2520*/  IMAD.MOV.U32 R19, RZ, RZ, R14 ;  /* 0x000000ffff137224 */ /* 0x000fe400078e000e */
[----:B------:R-:W-:-:S04]  /*2530*/  IMAD.HI.U32 R14, R21, R3, RZ ;  /* 0x00000003150e7227 */ /* 0x000fc800078e00ff */
[----:B------:R-:W-:-:S04]  /*2540*/  IMAD.HI.U32 R12, R21, R10, RZ ;  /* 0x0000000a150c7227 */ /* 0x000fc800078e00ff */
[----:B------:R-:W-:Y:S02]  /*2550*/  IMAD.MOV R14, RZ, RZ, -R14 ;  /* 0x000000ffff0e7224 */ /* 0x000fe400078e0a0e */
[----:B------:R-:W-:Y:S02]  /*2560*/  IMAD.MOV R12, RZ, RZ, -R12 ;  /* 0x000000ffff0c7224 */ /* 0x000fe400078e0a0c */
[--C-:B------:R-:W-:Y:S02]  /*2570*/  @!P4 IMAD.IADD R4, R4, 0x1, -R17.reuse ;  /* 0x000000010404c824 */ /* 0x100fe400078e0a11 */
[----:B------:R-:W-:Y:S02]  /*2580*/  @!P5 IMAD.IADD R5, R5, 0x1, -R17 ;  /* 0x000000010505d824 */ /* 0x000fe400078e0a11 */
[C---:B------:R-:W-:Y:S02]  /*2590*/  IMAD R3, R17.reuse, R14, R3 ;  /* 0x0000000e11037224 */ /* 0x040fe400078e0203 */
[----:B------:R-:W-:-:S02]  /*25a0*/  IMAD R10, R17, R12, R10 ;  /* 0x0000000c110a7224 */ /* 0x000fc400078e020a */
[----:B------:R-:W-:Y:S01]  /*25b0*/  IMAD.MOV.U32 R14, RZ, RZ, R4 ;  /* 0x000000ffff0e7224 */ /* 0x000fe200078e0004 */
[----:B------:R-:W-:Y:S01]  /*25c0*/  ISETP.GE.AND P3, PT, R13, RZ, PT ;  /* 0x000000ff0d00720c */ /* 0x000fe20003f66270 */
[----:B------:R-:W-:Y:S01]  /*25d0*/  IMAD.HI.U32 R13, R21, R9, RZ ;  /* 0x00000009150d7227 */ /* 0x000fe200078e00ff */
[----:B------:R-:W-:-:S03]  /*25e0*/  ISETP.GT.U32.AND P5, PT, R17, R5, PT ;  /* 0x000000051100720c */ /* 0x000fc60003fa4070 */
[----:B------:R-:W-:Y:S02]  /*25f0*/  @!P2 IMAD.MOV R14, RZ, RZ, -R14 ;  /* 0x000000ffff0ea224 */ /* 0x000fe400078e0a0e */
[----:B------:R-:W-:Y:S02]  /*2600*/  IMAD.MOV R8, RZ, RZ, -R13 ;  /* 0x000000ffff087224 */ /* 0x000fe400078e0a0d */
[----:B------:R-:W-:-:S04]  /*2610*/  IMAD.HI.U32 R11, R21, R2, RZ ;  /* 0x00000002150b7227 */ /* 0x000fc800078e00ff */
[----:B------:R-:W-:Y:S02]  /*2620*/  IMAD.MOV R11, RZ, RZ, -R11 ;  /* 0x000000ffff0b7224 */ /* 0x000fe400078e0a0b */
[----:B------:R-:W-:Y:S02]  /*2630*/  @!P5 IMAD.IADD R5, R5, 0x1, -R17 ;  /* 0x000000010505d824 */ /* 0x000fe400078e0a11 */
[----:B------:R-:W-:Y:S01]  /*2640*/  IMAD R2, R17, R11, R2 ;  /* 0x0000000b11027224 */ /* 0x000fe200078e0202 */
[----:B------:R-:W-:Y:S02]  /*2650*/  ISETP.GE.AND P4, PT, R25, RZ, PT ;  /* 0x000000ff1900720c */ /* 0x000fe40003f86270 */
[----:B----4-:R-:W-:Y:S01]  /*2660*/  IABS R12, R22 ;  /* 0x00000016000c7213 */ /* 0x010fe20000000000 */
[----:B------:R-:W-:Y:S01]  /*2670*/  IMAD.MOV.U32 R22, RZ, RZ, R20 ;  /* 0x000000ffff167224 */ /* 0x000fe200078e0014 */
[----:B------:R-:W-:Y:S01]  /*2680*/  IABS R11, R24 ;  /* 0x00000018000b7213 */ /* 0x000fe20000000000 */
[----:B------:R-:W-:Y:S01]  /*2690*/  IMAD.MOV.U32 R24, RZ, RZ, R5 ;  /* 0x000000ffff187224 */ /* 0x000fe200078e0005 */
[----:B------:R-:W-:Y:S01]  /*26a0*/  STL [R1+0xc3c], R26 ;  /* 0x000c3c1a01007387 */ /* 0x000fe20000100800 */
[----:B------:R-:W-:-:S03]  /*26b0*/  IABS R13, R26 ;  /* 0x0000001a000d7213 */ /* 0x000fc60000000000 */
[----:B------:R0:W-:Y:S04]  /*26c0*/  STL [R1+0xc44], R22 ;  /* 0x000c441601007387 */ /* 0x0001e80000100800 */
[----:B0-----:R-:W2:Y:S04]  /*26d0*/  LDL.LU R22, [R1+0x8] ;  /* 0x0000080001167983 */ /* 0x001ea80000300800 */
[----:B------:R-:W-:Y:S04]  /*26e0*/  STL [R1+0xbc], R14 ;  /* 0x0000bc0e01007387 */ /* 0x000fe80000100800 */
[----:B------:R-:W3:Y:S01]  /*26f0*/  LDL.LU R26, [R1+0xc] ;  /* 0x00000c00011a7983 */ /* 0x000ee20000300800 */
[----:B------:R-:W-:-:S02]  /*2700*/  @!P1 IMAD.MOV R24, RZ, RZ, -R24 ;  /* 0x000000ffff189224 */ /* 0x000fc400078e0a18 */
[----:B------:R-:W-:Y:S02]  /*2710*/  IMAD.MOV.U32 R20, RZ, RZ, R19 ;  /* 0x000000ffff147224 */ /* 0x000fe400078e0013 */
[----:B------:R-:W-:Y:S02]  /*2720*/  IMAD.MOV.U32 R19, RZ, RZ, R6 ;  /* 0x000000ffff137224 */ /* 0x000fe400078e0006 */
[----:B------:R-:W4:Y:S04]  /*2730*/  LDL.LU R6, [R1+0x38] ;  /* 0x0000380001067983 */ /* 0x000f280000300800 */
[----:B------:R-:W4:Y:S04]  /*2740*/  LDL.LU R25, [R1+0x3c] ;  /* 0x00003c0001197983 */ /* 0x000f280000300800 */
[----:B------:R0:W-:Y:S04]  /*2750*/  STL [R1+0xb0], R24 ;  /* 0x0000b01801007387 */ /* 0x0001e80000100800 */
[----:B0-----:R-:W4:Y:S01]  /*2760*/  LDL R24, [R1+0x28] ;  /* 0x0000280001187983 */ /* 0x001f220000100800 */
[----:B------:R-:W-:-:S02]  /*2770*/  ISETP.GT.U32.AND P5, PT, R17, R3, PT ;  /* 0x000000031100720c */ /* 0x000fc40003fa4070 */
[C---:B------:R-:W-:Y:S01]  /*2780*/  ISETP.GT.U32.AND P6, PT, R17.reuse, R0, PT ;  /* 0x000000001100720c */ /* 0x040fe20003fc4070 */
[----:B------:R-:W-:Y:S02]  /*2790*/  IMAD R9, R17, R8, R9 ;  /* 0x0000000811097224 */ /* 0x000fe400078e0209 */
[----:B------:R-:W-:-:S08]  /*27a0*/  IMAD.HI.U32 R5, R21, R12, RZ ;  /* 0x0000000c15057227 */ /* 0x000fd000078e00ff */
[----:B------:R-:W-:Y:S01]  /*27b0*/  @!P5 IMAD.IADD R3, R3, 0x1, -R17 ;  /* 0x000000010303d824 */ /* 0x000fe200078e0a11 */
[----:B------:R-:W-:-:S04]  /*27c0*/  ISETP.GT.U32.AND P1, PT, R17, R9, PT ;  /* 0x000000091100720c */ /* 0x000fc80003f24070 */
[C---:B------:R-:W-:Y:S01]  /*27d0*/  ISETP.GT.U32.AND P2, PT, R17.reuse, R3, PT ;  /* 0x000000031100720c */ /* 0x040fe20003f44070 */
[----:B------:R-:W-:Y:S02]  /*27e0*/  @!P6 IMAD.IADD R0, R0, 0x1, -R17 ;  /* 0x000000010000e824 */ /* 0x000fe400078e0a11 */
[----:B------:R-:W-:Y:S01]  /*27f0*/  IMAD.MOV R5, RZ, RZ, -R5 ;  /* 0x000000ffff057224 */ /* 0x000fe200078e0a05 */
[C---:B------:R-:W-:Y:S02]  /*2800*/  ISETP.GT.U32.AND P6, PT, R17.reuse, R10, PT ;  /* 0x0000000a1100720c */ /* 0x040fe40003fc4070 */
[C---:B------:R-:W-:Y:S01]  /*2810*/  ISETP.GT.U32.AND P5, PT, R17.reuse, R0, PT ;  /* 0x000000001100720c */ /* 0x040fe20003fa4070 */
[----:B------:R-:W-:Y:S02]  /*2820*/  IMAD R12, R17, R5, R12 ;  /* 0x00000005110c7224 */ /* 0x000fe400078e020c */
[----:B------:R-:W-:-:S04]  /*2830*/  @!P1 IMAD.IADD R9, R9, 0x1, -R17 ;  /* 0x0000000109099824 */ /* 0x000fc800078e0a11 */
[----:B------:R-:W-:Y:S02]  /*2840*/  @!P2 IMAD.IADD R3, R3, 0x1, -R17 ;  /* 0x000000010303a824 */ /* 0x000fe400078e0a11 */
[----:B------:R-:W-:Y:S01]  /*2850*/  IMAD.MOV.U32 R4, RZ, RZ, R13 ;  /* 0x000000ffff047224 */ /* 0x000fe200078e000d */
[----:B------:R-:W-:Y:S01]  /*2860*/  IABS R8, R23 ;  /* 0x0000001700087213 */ /* 0x000fe20000000000 */
[----:B------:R-:W-:Y:S02]  /*2870*/  IMAD.MOV.U32 R23, RZ, RZ, R15 ;  /* 0x000000ffff177224 */ /* 0x000fe400078e000f */
[----:B------:R-:W-:Y:S02]  /*2880*/  @!P5 IMAD.IADD R0, R0, 0x1, -R17 ;  /* 0x000000010000d824 */ /* 0x000fe400078e0a11 */
[----:B------:R-:W-:-:S04]  /*2890*/  IMAD.HI.U32 R15, R21, R4, RZ ;  /* 0x00000004150f7227 */ /* 0x000fc800078e00ff */
[----:B------:R-:W-:-:S04]  /*28a0*/  IMAD.HI.U32 R14, R21, R11, RZ ;  /* 0x0000000b150e7227 */ /* 0x000fc800078e00ff */
[----:B------:R-:W-:Y:S02]  /*28b0*/  @!P6 IMAD.IADD R10, R10, 0x1, -R17 ;  /* 0x000000010a0ae824 */ /* 0x000fe400078e0a11 */
[----:B------:R-:W-:Y:S02]  /*28c0*/  IMAD.MOV R15, RZ, RZ, -R15 ;  /* 0x000000ffff0f7224 */ /* 0x000fe400078e0a0f */
[----:B------:R-:W-:Y:S01]  /*28d0*/  IMAD.MOV R14, RZ, RZ, -R14 ;  /* 0x000000ffff0e7224 */ /* 0x000fe200078e0a0e */
[C---:B------:R-:W-:Y:S01]  /*28e0*/  ISETP.GT.U32.AND P6, PT, R17.reuse, R10, PT ;  /* 0x0000000a1100720c */ /* 0x040fe20003fc4070 */
[C---:B------:R-:W-:Y:S02]  /*28f0*/  IMAD R4, R17.reuse, R15, R4 ;  /* 0x0000000f11047224 */ /* 0x040fe400078e0204 */
[----:B------:R-:W-:-:S10]  /*2900*/  IMAD R11, R17, R14, R11 ;  /* 0x0000000e110b7224 */ /* 0x000fd400078e020b */
[----:B------:R-:W-:Y:S01]  /*2910*/  @!P6 IMAD.IADD R10, R10, 0x1, -R17 ;  /* 0x000000010a0ae824 */ /* 0x000fe200078e0a11 */
[----:B--2---:R-:W-:Y:S02]  /*2920*/  ISETP.GE.AND P2, PT, R22, RZ, PT ;  /* 0x000000ff1600720c */ /* 0x004fe40003f46270 */
[----:B------:R-:W2:Y:S04]  /*2930*/  LDL.LU R22, [R1+0xc44] ;  /* 0x000c440001167983 */ /* 0x000ea80000300800 */
[----:B------:R0:W-:Y:S01]  /*2940*/  STL [R1+0xc40], R12 ;  /* 0x000c400c01007387 */ /* 0x0001e20000100800 */
[----:B---3--:R-:W-:-:S03]  /*2950*/  ISETP.GE.AND P1, PT, R26, RZ, PT ;  /* 0x000000ff1a00720c */ /* 0x008fc60003f26270 */
[----:B------:R-:W3:Y:S04]  /*2960*/  LDL.LU R26, [R1+0x14] ;  /* 0x00001400011a7983 */ /* 0x000ee80000300800 */
[----:B------:R-:W2:Y:S01]  /*2970*/  LDL.LU R15, [R1+0x40] ;  /* 0x00004000010f7983 */ /* 0x000ea20000300800 */
[----:B0-----:R-:W-:-:S04]  /*2980*/  IMAD.MOV.U32 R12, RZ, RZ, R0 ;  /* 0x000000ffff0c7224 */ /* 0x001fc800078e0000 */
[----:B------:R-:W-:Y:S01]  /*2990*/  @!P0 IMAD.MOV R12, RZ, RZ, -R12 ;  /* 0x000000ffff0c8224 */ /* 0x000fe200078e0a0c */
[----:B----4-:R-:W-:Y:S02]  /*29a0*/  IABS R14, R24 ;  /* 0x00000018000e7213 */ /* 0x010fe40000000000 */
[----:B------:R-:W4:Y:S04]  /*29b0*/  LDL.LU R24, [R1+0x48] ;  /* 0x0000480001187983 */ /* 0x000f280000300800 */
[----:B------:R0:W-:Y:S01]  /*29c0*/  STL [R1+0xa4], R12 ;  /* 0x0000a40c01007387 */ /* 0x0001e20000100800 */
[----:B------:R-:W-:-:S03]  /*29d0*/  IMAD.MOV.U32 R0, RZ, RZ, R14 ;  /* 0x000000ffff007224 */ /* 0x000fc600078e000e */
[----:B------:R-:W2:Y:S01]  /*29e0*/  LDL.LU R14, [R1+0x18] ;  /* 0x00001800010e7983 */ /* 0x000ea20000300800 */
[----:B0-----:R-:W-:-:S04]  /*29f0*/  IMAD.MOV.U32 R12, RZ, RZ, R3 ;  /* 0x000000ffff0c7224 */ /* 0x001fc800078e0003 */
[----:B------:R-:W-:Y:S01]  /*2a00*/  @!P3 IMAD.MOV R12, RZ, RZ, -R12 ;  /* 0x000000ffff0cb224 */ /* 0x000fe200078e0a0c */
[----:B------:R-:W-:-:S04]  /*2a10*/  IABS R5, R25 ;  /* 0x0000001900057213 */ /* 0x000fc80000000000 */
[----:B------:R0:W-:Y:S02]  /*2a20*/  STL [R1+0x9c], R12 ;  /* 0x00009c0c01007387 */ /* 0x0001e40000100800 */
[----:B0-----:R-:W-:-:S04]  /*2a30*/  IMAD.MOV.U32 R12, RZ, RZ, R10 ;  /* 0x000000ffff0c7224 */ /* 0x001fc800078e000a */
[----:B------:R-:W-:Y:S02]  /*2a40*/  @!P4 IMAD.MOV R12, RZ, RZ, -R12 ;  /* 0x000000ffff0cc224 */ /* 0x000fe400078e0a0c */
[----:B------:R-:W-:Y:S02]  /*2a50*/  IMAD.MOV.U32 R10, RZ, RZ, R5 ;  /* 0x000000ffff0a7224 */ /* 0x000fe400078e0005 */
[----:B------:R-:W2:Y:S04]  /*2a60*/  LDL.LU R5, [R1+0x10] ;  /* 0x0000100001057983 */ /* 0x000ea80000300800 */
[----:B------:R0:W-:Y:S04]  /*2a70*/  STL [R1+0x44], R12 ;  /* 0x0000440c01007387 */ /* 0x0001e80000100800 */
[----:B0-----:R-:W2:Y:S01]  /*2a80*/  LDL.LU R12, [R1+0xc40] ;  /* 0x000c4000010c7983 */ /* 0x001ea20000300800 */
[----:B------:R-:W-:-:S13]  /*2a90*/  ISETP.GT.U32.AND P6, PT, R17, R11, PT ;  /* 0x0000000b1100720c */ /* 0x000fda0003fc4070 */
[----:B------:R-:W-:-:S05]  /*2aa0*/  @!P6 IMAD.IADD R11, R11, 0x1, -R17 ;  /* 0x000000010b0be824 */ /* 0x000fca00078e0a11 */
[----:B------:R-:W-:-:S13]  /*2ab0*/  ISETP.GT.U32.AND P3, PT, R17, R11, PT ;  /* 0x0000000b1100720c */ /* 0x000fda0003f64070 */
[----:B------:R-:W-:Y:S01]  /*2ac0*/  @!P3 IMAD.IADD R11, R11, 0x1, -R17 ;  /* 0x000000010b0bb824 */ /* 0x000fe200078e0a11 */
[----:B---3--:R-:W-:Y:S02]  /*2ad0*/  ISETP.GE.AND P3, PT, R26, RZ, PT ;  /* 0x000000ff1a00720c */ /* 0x008fe40003f66270 */
[----:B------:R-:W3:Y:S01]  /*2ae0*/  LDL.LU R26, [R1+0xc3c] ;  /* 0x000c3c00011a7983 */ /* 0x000ee20000300800 */
[----:B--2---:R-:W-:-:S13]  /*2af0*/  ISETP.GT.U32.AND P4, PT, R17, R12, PT ;  /* 0x0000000c1100720c */ /* 0x004fda0003f84070 */
[----:B------:R-:W-:Y:S01]  /*2b00*/  @!P4 IMAD.IADD R12, R12, 0x1, -R17 ;  /* 0x000000010c0cc824 */ /* 0x000fe200078e0a11 */
[----:B------:R-:W-:Y:S02]  /*2b10*/  ISETP.GE.AND P4, PT, R14, RZ, PT ;  /* 0x000000ff0e00720c */ /* 0x000fe40003f86270 */
[----:B------:R-:W2:Y:S01]  /*2b20*/  LDL.LU R14, [R1+0x28] ;  /* 0x00002800010e7983 */ /* 0x000ea20000300800 */
[----:B------:R-:W-:Y:S01]  /*2b30*/  ISETP.GT.U32.AND P5, PT, R17, R2, PT ;  /* 0x000000021100720c */ /* 0x000fe20003fa4070 */
[----:B------:R-:W-:-:S04]  /*2b40*/  IMAD.HI.U32 R13, R21, R8, RZ ;  /* 0x00000008150d7227 */ /* 0x000fc800078e00ff */
[----:B------:R-:W-:-:S04]  /*2b50*/  IMAD.MOV R13, RZ, RZ, -R13 ;  /* 0x000000ffff0d7224 */ /* 0x000fc800078e0a0d */
[----:B------:R-:W-:-:S04]  /*2b60*/  IMAD R8, R17, R13, R8 ;  /* 0x0000000d11087224 */ /* 0x000fc800078e0208 */
[----:B------:R-:W-:Y:S01]  /*2b70*/  @!P5 IMAD.IADD R2, R2, 0x1, -R17 ;  /* 0x000000010202d824 */ /* 0x000fe200078e0a11 */
[C---:B------:R-:W-:Y:S02]  /*2b80*/  ISETP.GT.U32.AND P5, PT, R17.reuse, R8, PT ;  /* 0x000000081100720c */ /* 0x040fe40003fa4070 */
[----:B------:R-:W-:Y:S01]  /*2b90*/  ISETP.GT.U32.AND P6, PT, R17, R9, PT ;  /* 0x000000091100720c */ /* 0x000fe20003fc4070 */
[----:B------:R-:W-:Y:S01]  /*2ba0*/  IMAD.HI.U32 R3, R21, R0, RZ ;  /* 0x0000000015037227 */ /* 0x000fe200078e00ff */
[----:B------:R-:W-:-:S09]  /*2bb0*/  ISETP.GT.U32.AND P0, PT, R17, R2, PT ;  /* 0x000000021100720c */ /* 0x000fd20003f04070 */
[----:B------:R-:W-:-:S05]  /*2bc0*/  @!P5 IMAD.IADD R8, R8, 0x1, -R17 ;  /* 0x000000010808d824 */ /* 0x000fca00078e0a11 */
[----:B------:R-:W-:Y:S01]  /*2bd0*/  ISETP.GT.U32.AND P5, PT, R17, R8, PT ;  /* 0x000000081100720c */ /* 0x000fe20003fa4070 */
[----:B------:R-:W-:Y:S01]  /*2be0*/  IMAD.MOV R3, RZ, RZ, -R3 ;  /* 0x000000ffff037224 */ /* 0x000fe200078e0a03 */
[----:B------:R-:W-:-:S03]  /*2bf0*/  IABS R13, R6 ;  /* 0x00000006000d7213 */ /* 0x000fc60000000000 */
[----:B------:R-:W-:Y:S02]  /*2c00*/  IMAD R0, R17, R3, R0 ;  /* 0x0000000311007224 */ /* 0x000fe400078e0200 */
[--C-:B------:R-:W-:Y:S01]  /*2c10*/  @!P6 IMAD.IADD R9, R9, 0x1, -R17.reuse ;  /* 0x000000010909e824 */ /* 0x100fe200078e0a11 */
[----:B------:R-:W-:Y:S01]  /*2c20*/  ISETP.GT.U32.AND P6, PT, R17, R4, PT ;  /* 0x000000041100720c */ /* 0x000fe20003fc4070 */
[----:B------:R-:W-:Y:S01]  /*2c30*/  @!P0 IMAD.IADD R2, R2, 0x1, -R17 ;  /* 0x0000000102028824 */ /* 0x000fe200078e0a11 */
[----:B------:R-:W-:-:S03]  /*2c40*/  ISETP.GE.AND P0, PT, R5, RZ, PT ;  /* 0x000000ff0500720c */ /* 0x000fc60003f06270 */
[----:B------:R-:W-:Y:S01]  /*2c50*/  @!P5 IMAD.IADD R8, R8, 0x1, -R17 ;  /* 0x000000010808d824 */ /* 0x000fe200078e0a11 */
[----:B------:R-:W-:Y:S01]  /*2c60*/  ISETP.GT.U32.AND P5, PT, R17, R0, PT ;  /* 0x000000001100720c */ /* 0x000fe20003fa4070 */
[----:B------:R-:W-:-:S04]  /*2c70*/  IMAD.HI.U32 R5, R21, R13, RZ ;  /* 0x0000000d15057227 */ /* 0x000fc800078e00ff */
[----:B------:R-:W-:Y:S02]  /*2c80*/  IMAD.MOV R5, RZ, RZ, -R5 ;  /* 0x000000ffff057224 */ /* 0x000fe400078e0a05 */
[----:B------:R-:W-:Y:S02]  /*2c90*/  @!P6 IMAD.IADD R4, R4, 0x1, -R17 ;  /* 0x000000010404e824 */ /* 0x000fe400078e0a11 */
[C---:B------:R-:W-:Y:S02]  /*2ca0*/  IMAD R5, R17.reuse, R5, R13 ;  /* 0x0000000511057224 */ /* 0x040fe400078e020d */
[----:B------:R-:W-:Y:S02]  /*2cb0*/  IMAD.MOV.U32 R13, RZ, RZ, R9 ;  /* 0x000000ffff0d7224 */ /* 0x000fe400078e0009 */
[----:B------:R-:W-:Y:S02]  /*2cc0*/  @!P5 IMAD.IADD R0, R0, 0x1, -R17 ;  /* 0x000000010000d824 */ /* 0x000fe400078e0a11 */
[----:B------:R-:W-:Y:S01]  /*2cd0*/  @!P2 IMAD.MOV R13, RZ, RZ, -R13 ;  /* 0x000000ffff0da224 */ /* 0x000fe200078e0a0d */
[C---:B------:R-:W-:Y:S01]  /*2ce0*/  ISETP.GT.U32.AND P2, PT, R17.reuse, R4, PT ;  /* 0x000000041100720c */ /* 0x040fe20003f44070 */
[----:B------:R-:W-:Y:S01]  /*2cf0*/  @!P1 IMAD.MOV R2, RZ, RZ, -R2 ;  /* 0x000000ffff029224 */ /* 0x000fe200078e0a02 */
[----:B------:R-:W-:Y:S01]  /*2d00*/  ISETP.GT.U32.AND P1, PT, R17, R0, PT ;  /* 0x000000001100720c */ /* 0x000fe20003f24070 */
[----:B------:R-:W-:-:S10]  /*2d10*/  @!P0 IMAD.MOV R11, RZ, RZ, -R11 ;  /* 0x000000ffff0b8224 */ /* 0x000fd400078e0a0b */
[--C-:B------:R-:W-:Y:S01]  /*2d20*/  @!P2 IMAD.IADD R4, R4, 0x1, -R17.reuse ;  /* 0x000000010404a824 */ /* 0x100fe200078e0a11 */
[----:B------:R-:W-:Y:S01]  /*2d30*/  ISETP.GE.AND P2, PT, R6, RZ, PT ;  /* 0x000000ff0600720c */ /* 0x000fe20003f46270 */
[----:B------:R-:W-:Y:S01]  /*2d40*/  @!P1 IMAD.IADD R0, R0, 0x1, -R17 ;  /* 0x0000000100009824 */ /* 0x000fe200078e0a11 */
[----:B------:R-:W-:Y:S02]  /*2d50*/  ISETP.GE.AND P1, PT, R25, RZ, PT ;  /* 0x000000ff1900720c */ /* 0x000fe40003f26270 */
[C---:B------:R-:W-:Y:S02]  /*2d60*/  ISETP.GT.U32.AND P5, PT, R17.reuse, R12, PT ;  /* 0x0000000c1100720c */ /* 0x040fe40003fa4070 */
[----:B------:R-:W-:-:S11]  /*2d70*/  ISETP.GT.U32.AND P0, PT, R17, R5, PT ;  /* 0x000000051100720c */ /* 0x000fd60003f04070 */
[----:B------:R-:W-:Y:S02]  /*2d80*/  @!P5 IMAD.IADD R12, R12, 0x1, -R17 ;  /* 0x000000010c0cd824 */ /* 0x000fe400078e0a11 */
[----:B------:R-:W-:-:S04]  /*2d90*/  IMAD.HI.U32 R3, R21, R10, RZ ;  /* 0x0000000a15037227 */ /* 0x000fc800078e00ff */
[----:B------:R-:W-:Y:S01]  /*2da0*/  IMAD.MOV R3, RZ, RZ, -R3 ;  /* 0x000000ffff037224 */ /* 0x000fe200078e0a03 */
[----:B----4-:R-:W-:Y:S01]  /*2db0*/  IABS R9, R24 ;  /* 0x0000001800097213 */ /* 0x010fe20000000000 */
[----:B------:R-:W-:Y:S01]  /*2dc0*/  @!P0 IMAD.IADD R5, R5, 0x1, -R17 ;  /* 0x0000000105058824 */ /* 0x000fe200078e0a11 */
[----:B------:R-:W-:Y:S01]  /*2dd0*/  ISETP.GE.AND P0, PT, R15, RZ, PT ;  /* 0x000000ff0f00720c */ /* 0x000fe20003f06270 */
[----:B------:R-:W-:Y:S01]  /*2de0*/  IMAD R3, R17, R3, R10 ;  /* 0x0000000311037224 */ /* 0x000fe200078e020a */
[----:B------:R-:W-:Y:S02]  /*2df0*/  IABS R10, R15 ;  /* 0x0000000f000a7213 */ /* 0x000fe40000000000 */
[----:B---3--:R-:W-:Y:S02]  /*2e00*/  ISETP.GE.AND P6, PT, R26, RZ, PT ;  /* 0x000000ff1a00720c */ /* 0x008fe40003fc6270 */
[----:B------:R-:W3:Y:S04]  /*2e10*/  LDL.LU R26, [R1+0x4c] ;  /* 0x00004c00011a7983 */ /* 0x000ee80000300800 */
[----:B------:R-:W-:Y:S04]  /*2e20*/  STL [R1+0x34], R13 ;  /* 0x0000340d01007387 */ /* 0x000fe80000100800 */
[----:B------:R0:W-:Y:S02]  /*2e30*/  STL [R1+0x30], R2 ;  /* 0x0000300201007387 */ /* 0x0001e40000100800 */
[----:B0-----:R-:W-:-:S04]  /*2e40*/  IMAD.MOV.U32 R2, RZ, RZ, R8 ;  /* 0x000000ffff027224 */ /* 0x001fc800078e0008 */
[----:B------:R-:W-:Y:S01]  /*2e50*/  @!P3 IMAD.MOV R2, RZ, RZ, -R2 ;  /* 0x000000ffff02b224 */ /* 0x000fe200078e0a02 */
[----:B------:R0:W-:Y:S04]  /*2e60*/  STL [R1+0x2c], R11 ;  /* 0x00002c0b01007387 */ /* 0x0001e80000100800 */
[----:B------:R-:W-:Y:S04]  /*2e70*/  STL [R1+0x24], R2 ;  /* 0x0000240201007387 */ /* 0x000fe80000100800 */
[----:B------:R-:W4:Y:S04]  /*2e80*/  LDL.LU R6, [R1+0xc38] ;  /* 0x000c380001067983 */ /* 0x000f280000300800 */
[----:B------:R-:W4:Y:S01]  /*2e90*/  LDL.LU R25, [R1+0x50] ;  /* 0x0000500001197983 */ /* 0x000f220000300800 */
[----:B0-----:R-:W-:-:S03]  /*2ea0*/  IMAD.MOV.U32 R11, RZ, RZ, R12 ;  /* 0x000000ffff0b7224 */ /* 0x001fc600078e000c */
[----:B------:R-:W4:Y:S01]  /*2eb0*/  LDL.LU R13, [R1+0x54] ;  /* 0x00005400010d7983 */ /* 0x000f220000300800 */
[----:B------:R-:W-:Y:S02]  /*2ec0*/  @!P4 IMAD.MOV R11, RZ, RZ, -R11 ;  /* 0x000000ffff0bc224 */ /* 0x000fe400078e0a0b */
[----:B------:R-:W-:Y:S01]  /*2ed0*/  @!P6 IMAD.MOV R4, RZ, RZ, -R4 ;  /* 0x000000ffff04e224 */ /* 0x000fe200078e0a04 */
[----:B--2---:R-:W-:Y:S02]  /*2ee0*/  ISETP.GE.AND P3, PT, R14, RZ, PT ;  /* 0x000000ff0e00720c */ /* 0x004fe40003f66270 */
[----:B------:R-:W2:Y:S04]  /*2ef0*/  LDL.LU R14, [R1+0x58] ;  /* 0x00005800010e7983 */ /* 0x000ea80000300800 */
[----:B------:R0:W-:Y:S02]  /*2f00*/  STL [R1+0x20], R11 ;  /* 0x0000200b01007387 */ /* 0x0001e40000100800 */
[----:B0-----:R-:W-:-:S05]  /*2f10*/  IMAD.MOV.U32 R11, RZ, RZ, R0 ;  /* 0x000000ffff0b7224 */ /* 0x001fca00078e0000 */
[----:B------:R-:W-:Y:S01]  /*2f20*/  @!P3 IMAD.MOV R11, RZ, RZ, -R11 ;  /* 0x000000ffff0bb224 */ /* 0x000fe200078e0a0b */
[----:B------:R4:W-:Y:S01]  /*2f30*/  STL [R1+0x1c], R4 ;  /* 0x00001c0401007387 */ /* 0x0009e20000100800 */
[----:B------:R-:W-:Y:S01]  /*2f40*/  ISETP.GE.AND P3, PT, R24, RZ, PT ;  /* 0x000000ff1800720c */ /* 0x000fe20003f66270 */
[----:B------:R-:W-:Y:S02]  /*2f50*/  IMAD.MOV.U32 R24, RZ, RZ, R22 ;  /* 0x000000ffff187224 */ /* 0x000fe400078e0016 */
[----:B------:R0:W-:Y:S04]  /*2f60*/  STL [R1+0x18], R11 ;  /* 0x0000180b01007387 */ /* 0x0001e80000100800 */
[----:B------:R-:W2:Y:S04]  /*2f70*/  LDL.LU R15, [R1+0x5c] ;  /* 0x00005c00010f7983 */ /* 0x000ea80000300800 */
[----:B------:R-:W2:Y:S01]  /*2f80*/  LDL.LU R22, [R1+0x60] ;  /* 0x0000600001167983 */ /* 0x000ea20000300800 */
[----:B------:R-:W-:-:S04]  /*2f90*/  IMAD.HI.U32 R2, R21, R10, RZ ;  /* 0x0000000a15027227 */ /* 0x000fc800078e00ff */
[----:B------:R-:W-:-:S04]  /*2fa0*/  IMAD.MOV R2, RZ, RZ, -R2 ;  /* 0x000000ffff027224 */ /* 0x000fc800078e0a02 */
[C---:B------:R-:W-:Y:S01]  /*2fb0*/  IMAD R2, R17.reuse, R2, R10 ;  /* 0x0000000211027224 */ /* 0x040fe200078e020a */
[----:B------:R-:W-:-:S04]  /*2fc0*/  ISETP.GT.U32.AND P4, PT, R17, R5, PT ;  /* 0x000000051100720c */ /* 0x000fc80003f84070 */
[C---:B------:R-:W-:Y:S02]  /*2fd0*/  ISETP.GT.U32.AND P6, PT, R17.reuse, R2, PT ;  /* 0x000000021100720c */ /* 0x040fe40003fc4070 */
[----:B------:R-:W-:-:S07]  /*2fe0*/  ISETP.GT.U32.AND P5, PT, R17, R3, PT ;  /* 0x000000031100720c */ /* 0x000fce0003fa4070 */
[----:B------:R-:W-:-:S04]  /*2ff0*/  @!P4 IMAD.IADD R5, R5, 0x1, -R17 ;  /* 0x000000010505c824 */ /* 0x000fc800078e0a11 */
[--C-:B------:R-:W-:Y:S02]  /*3000*/  @!P6 IMAD.IADD R2, R2, 0x1, -R17.reuse ;  /* 0x000000010202e824 */ /* 0x100fe400078e0a11 */
[----:B------:R-:W-:Y:S02]  /*3010*/  @!P5 IMAD.IADD R3, R3, 0x1, -R17 ;  /* 0x000000010303d824 */ /* 0x000fe400078e0a11 */
[----:B------:R-:W-:Y:S01]  /*3020*/  @!P2 IMAD.MOV R5, RZ, RZ, -R5 ;  /* 0x000000ffff05a224 */ /* 0x000fe200078e0a05 */
[----:B------:R-:W-:Y:S01]  /*3030*/  ISETP.GT.U32.AND P2, PT, R17, R2, PT ;  /* 0x000000021100720c */ /* 0x000fe20003f44070 */
[----:B------:R-:W-:Y:S01]  /*3040*/  IMAD.HI.U32 R8, R21, R9, RZ ;  /* 0x0000000915087227 */ /* 0x000fe200078e00ff */
[----:B------:R-:W-:-:S03]  /*3050*/  ISETP.GT.U32.AND P5, PT, R17, R3, PT ;  /* 0x000000031100720c */ /* 0x000fc60003fa4070 */
[----:B------:R-:W-:-:S04]  /*3060*/  IMAD.MOV R8, RZ, RZ, -R8 ;  /* 0x000000ffff087224 */ /* 0x000fc800078e0a08 */
[----:B------:R-:W-:-:S04]  /*3070*/  IMAD R8, R17, R8, R9 ;  /* 0x0000000811087224 */ /* 0x000fc800078e0209 */
[--C-:B------:R-:W-:Y:S01]  /*3080*/  @!P2 IMAD.IADD R2, R2, 0x1, -R17.reuse ;  /* 0x000000010202a824 */ /* 0x100fe200078e0a11 */
[----:B------:R-:W-:Y:S01]  /*3090*/  ISETP.GT.U32.AND P4, PT, R17, R8, PT ;  /* 0x000000081100720c */ /* 0x000fe20003f84070 */
[----:B------:R-:W-:-:S04]  /*30a0*/  @!P5 IMAD.IADD R3, R3, 0x1, -R17 ;  /* 0x000000010303d824 */ /* 0x000fc800078e0a11 */
[----:B------:R-:W-:Y:S01]  /*30b0*/  @!P1 IMAD.MOV R3, RZ, RZ, -R3 ;  /* 0x000000ffff039224 */ /* 0x000fe200078e0a03 */
[----:B------:R-:W-:Y:S04]  /*30c0*/  STL [R1+0x14], R5 ;  /* 0x0000140501007387 */ /* 0x000fe80000100800 */
[----:B------:R-:W-:Y:S03]  /*30d0*/  STL [R1+0x10], R3 ;  /* 0x0000100301007387 */ /* 0x000fe60000100800 */
[----:B------:R-:W-:-:S05]  /*30e0*/  @!P4 IMAD.IADD R8, R8, 0x1, -R17 ;  /* 0x000000010808c824 */ /* 0x000fca00078e0a11 */
[----:B------:R-:W-:Y:S01]  /*30f0*/  ISETP.GT.U32.AND P4, PT, R17, R8, PT ;  /* 0x000000081100720c */ /* 0x000fe20003f84070 */
[----:B------:R-:W-:-:S12]  /*3100*/  @!P0 IMAD.MOV R2, RZ, RZ, -R2 ;  /* 0x000000ffff028224 */ /* 0x000fd800078e0a02 */
[----:B------:R-:W-:-:S04]  /*3110*/  @!P4 IMAD.IADD R8, R8, 0x1, -R17 ;  /* 0x000000010808c824 */ /* 0x000fc800078e0a11 */
[----:B------:R-:W-:Y:S01]  /*3120*/  @!P3 IMAD.MOV R8, RZ, RZ, -R8 ;  /* 0x000000ffff08b224 */ /* 0x000fe200078e0a08 */
[----:B---3--:R-:W-:-:S05]  /*3130*/  IABS R10, R26 ;  /* 0x0000001a000a7213 */ /* 0x008fca0000000000 */
[----:B------:R-:W-:-:S04]  /*3140*/  IMAD.HI.U32 R0, R21, R10, RZ ;  /* 0x0000000a15007227 */ /* 0x000fc800078e00ff */
[----:B------:R-:W-:-:S04]  /*3150*/  IMAD.MOV R0, RZ, RZ, -R0 ;  /* 0x000000ffff007224 */ /* 0x000fc800078e0a00 */
[----:B------:R-:W-:-:S05]  /*3160*/  IMAD R0, R17, R0, R10 ;  /* 0x0000000011007224 */ /* 0x000fca00078e020a */
[----:B------:R-:W-:Y:S02]  /*3170*/  ISETP.GT.U32.AND P6, PT, R17, R0, PT ;  /* 0x000000001100720c */ /* 0x000fe40003fc4070 */
[----:B----4-:R-:W-:-:S05]  /*3180*/  IABS R4, R25 ;  /* 0x0000001900047213 */ /* 0x010fca0000000000 */
[----:B0-----:R-:W-:-:S04]  /*3190*/  IMAD.HI.U32 R11, R21, R4, RZ ;  /* 0x00000004150b7227 */ /* 0x001fc800078e00ff */
[----:B------:R-:W-:-:S04]  /*31a0*/  IMAD.MOV R11, RZ, RZ, -R11 ;  /* 0x000000ffff0b7224 */ /* 0x000fc800078e0a0b */
[----:B------:R-:W-:-:S05]  /*31b0*/  IMAD R4, R17, R11, R4 ;  /* 0x0000000b11047224 */ /* 0x000fca00078e0204 */
[----:B------:R-:W-:Y:S01]  /*31c0*/  ISETP.GT.U32.AND P2, PT, R17, R4, PT ;  /* 0x000000041100720c */ /* 0x000fe20003f44070 */
[--C-:B------:R-:W-:Y:S01]  /*31d0*/  @!P6 IMAD.IADD R0, R0, 0x1, -R17.reuse ;  /* 0x000000010000e824 */ /* 0x100fe200078e0a11 */
[----:B------:R-:W-:Y:S02]  /*31e0*/  ISETP.GE.AND P5, PT, R26, RZ, PT ;  /* 0x000000ff1a00720c */ /* 0x000fe40003fa6270 */
[----:B------:R-:W3:Y:S01]  /*31f0*/  LDL.LU R26, [R1+0x64] ;  /* 0x00006400011a7983 */ /* 0x000ee20000300800 */
[----:B------:R-:W-:Y:S01]  /*3200*/  ISETP.GE.AND P1, PT, R25, RZ, PT ;  /* 0x000000ff1900720c */ /* 0x000fe20003f26270 */
[----:B------:R-:W-:Y:S01]  /*3210*/  IMAD.MOV.U32 R25, RZ, RZ, R24 ;  /* 0x000000ffff197224 */ /* 0x000fe200078e0018 */
[----:B------:R-:W-:Y:S01]  /*3220*/  ISETP.GT.U32.AND P6, PT, R17, R0, PT ;  /* 0x000000001100720c */ /* 0x000fe20003fc4070 */
[----:B------:R-:W4:Y:S05]  /*3230*/  LDL.LU R24, [R1+0x68] ;  /* 0x0000680001187983 */ /* 0x000f2a0000300800 */
[----:B------:R-:W-:Y:S01]  /*3240*/  @!P2 IMAD.IADD R4, R4, 0x1, -R17 ;  /* 0x000000010404a824 */ /* 0x000fe200078e0a11 */
[----:B------:R-:W-:-:S04]  /*3250*/  IABS R9, R13 ;  /* 0x0000000d00097213 */ /* 0x000fc80000000000 */
[----:B------:R-:W-:Y:S01]  /*3260*/  ISETP.GT.U32.AND P2, PT, R17, R4, PT ;  /* 0x000000041100720c */ /* 0x000fe20003f44070 */
[----:B------:R-:W-:Y:S01]  /*3270*/  IMAD.HI.U32 R12, R21, R9, RZ ;  /* 0x00000009150c7227 */ /* 0x000fe200078e00ff */
[----:B------:R0:W-:Y:S03]  /*3280*/  STL [R1+0xc], R2 ;  /* 0x00000c0201007387 */ /* 0x0001e60000100800 */
[----:B------:R-:W-:Y:S02]  /*3290*/  IMAD.MOV R12, RZ, RZ, -R12 ;  /* 0x000000ffff0c7224 */ /* 0x000fe400078e0a0c */
[----:B------:R-:W-:Y:S02]  /*32a0*/  @!P6 IMAD.IADD R0, R0, 0x1, -R17 ;  /* 0x000000010000e824 */ /* 0x000fe400078e0a11 */
[----:B------:R-:W-:-:S04]  /*32b0*/  IMAD R9, R17, R12, R9 ;  /* 0x0000000c11097224 */ /* 0x000fc800078e0209 */
[----:B------:R-:W-:Y:S02]  /*32c0*/  @!P2 IMAD.IADD R4, R4, 0x1, -R17 ;  /* 0x000000010404a824 */ /* 0x000fe400078e0a11 */
[----:B0-----:R-:W-:Y:S02]  /*32d0*/  IMAD.MOV.U32 R2, RZ, RZ, R0 ;  /* 0x000000ffff027224 */ /* 0x001fe400078e0000 */
[----:B------:R-:W-:Y:S02]  /*32e0*/  IMAD.MOV.U32 R12, RZ, RZ, R4 ;  /* 0x000000ffff0c7224 */ /* 0x000fe400078e0004 */
[----:B------:R-:W-:Y:S02]  /*32f0*/  @!P5 IMAD.MOV R2, RZ, RZ, -R2 ;  /* 0x000000ffff02d224 */ /* 0x000fe400078e0a02 */
[----:B------:R-:W-:Y:S01]  /*3300*/  @!P1 IMAD.MOV R12, RZ, RZ, -R12 ;  /* 0x000000ffff0c9224 */ /* 0x000fe200078e0a0c */
[----:B--2---:R-:W-:Y:S01]  /*3310*/  IABS R10, R14 ;  /* 0x0000000e000a7213 */ /* 0x004fe20000000000 */
[----:B------:R-:W-:Y:S04]  /*3320*/  STL [R1+0x38], R8 ;  /* 0x0000380801007387 */ /* 0x000fe80000100800 */
[----:B------:R-:W-:Y:S01]  /*3330*/  IMAD.MOV.U32 R5, RZ, RZ, R10 ;  /* 0x000000ffff057224 */ /* 0x000fe200078e000a */
[----:B------:R0:W-:Y:S04]  /*3340*/  STL [R1+0x40], R2 ;  /* 0x0000400201007387 */ /* 0x0001e80000100800 */
[----:B------:R-:W-:Y:S01]  /*3350*/  STL [R1+0x7c], R12 ;  /* 0x00007c0c01007387 */ /* 0x000fe20000100800 */
[----:B------:R-:W-:-:S02]  /*3360*/  IABS R10, R22 ;  /* 0x00000016000a7213 */ /* 0x000fc40000000000 */
[----:B------:R-:W-:Y:S01]  /*3370*/  ISETP.GE.AND P1, PT, R22, RZ, PT ;  /* 0x000000ff1600720c */ /* 0x000fe20003f26270 */
[----:B------:R-:W-:Y:S02]  /*3380*/  IMAD.MOV.U32 R22, RZ, RZ, R20 ;  /* 0x000000ffff167224 */ /* 0x000fe400078e0014 */
[----:B------:R-:W2:Y:S01]  /*3390*/  LDL.LU R20, [R1+0x78] ;  /* 0x0000780001147983 */ /* 0x000ea20000300800 */
[----:B------:R-:W-:Y:S01]  /*33a0*/  IMAD.HI.U32 R11, R21, R5, RZ ;  /* 0x00000005150b7227 */ /* 0x000fe200078e00ff */
[----:B------:R-:W-:Y:S02]  /*33b0*/  ISETP.GT.U32.AND P6, PT, R17, R9, PT ;  /* 0x000000091100720c */ /* 0x000fe40003fc4070 */
[----:B------:R-:W-:Y:S01]  /*33c0*/  IABS R3, R15 ;  /* 0x0000000f00037213 */ /* 0x000fe20000000000 */
[----:B------:R-:W-:-:S04]  /*33d0*/  IMAD.MOV R11, RZ, RZ, -R11 ;  /* 0x000000ffff0b7224 */ /* 0x000fc800078e0a0b */
[----:B------:R-:W-:Y:S02]  /*33e0*/  IMAD R5, R17, R11, R5 ;  /* 0x0000000b11057224 */ /* 0x000fe400078e0205 */
[----:B------:R-:W-:-:S04]  /*33f0*/  IMAD.HI.U32 R11, R21, R3, RZ ;  /* 0x00000003150b7227 */ /* 0x000fc800078e00ff */
[----:B------:R-:W-:Y:S01]  /*3400*/  IMAD.MOV R11, RZ, RZ, -R11 ;  /* 0x000000ffff0b7224 */ /* 0x000fe200078e0a0b */
[----:B------:R-:W-:Y:S01]  /*3410*/  ISETP.GT.U32.AND P0, PT, R17, R5, PT ;  /* 0x000000051100720c */ /* 0x000fe20003f04070 */
[----:B------:R-:W-:Y:S02]  /*3420*/  @!P6 IMAD.IADD R9, R9, 0x1, -R17 ;  /* 0x000000010909e824 */ /* 0x000fe400078e0a11 */
[----:B0-----:R-:W-:Y:S02]  /*3430*/  IMAD R2, R17, R11, R3 ;  /* 0x0000000b11027224 */ /* 0x001fe400078e0203 */
[----:B------:R-:W-:Y:S01]  /*3440*/  IMAD.HI.U32 R0, R21, R10, RZ ;  /* 0x0000000a15007227 */ /* 0x000fe200078e00ff */
[C---:B------:R-:W-:Y:S02]  /*3450*/  ISETP.GT.U32.AND P6, PT, R17.reuse, R9, PT ;  /* 0x000000091100720c */ /* 0x040fe40003fc4070 */
[----:B------:R-:W-:Y:S01]  /*3460*/  ISETP.GT.U32.AND P2, PT, R17, R2, PT ;  /* 0x000000021100720c */ /* 0x000fe20003f44070 */
[----:B------:R-:W-:-:S04]  /*3470*/  IMAD.MOV R0, RZ, RZ, -R0 ;  /* 0x000000ffff007224 */ /* 0x000fc800078e0a00 */
[----:B------:R-:W-:Y:S02]  /*3480*/  @!P0 IMAD.IADD R5, R5, 0x1, -R17 ;  /* 0x0000000105058824 */ /* 0x000fe400078e0a11 */
[----:B------:R-:W-:-:S03]  /*3490*/  IMAD R10, R17, R0, R10 ;  /* 0x00000000110a7224 */ /* 0x000fc600078e020a */
[----:B------:R-:W-:Y:S01]  /*34a0*/  ISETP.GT.U32.AND P0, PT, R17, R5, PT ;  /* 0x000000051100720c */ /* 0x000fe20003f04070 */
[--C-:B------:R-:W-:Y:S01]  /*34b0*/  @!P6 IMAD.IADD R9, R9, 0x1, -R17.reuse ;  /* 0x000000010909e824 */ /* 0x100fe200078e0a11 */
[----:B------:R-:W-:Y:S01]  /*34c0*/  ISETP.GT.U32.AND P6, PT, R17, R10, PT ;  /* 0x0000000a1100720c */ /* 0x000fe20003fc4070 */
[----:B------:R-:W-:Y:S01]  /*34d0*/  @!P2 IMAD.IADD R2, R2, 0x1, -R17 ;  /* 0x000000010202a824 */ /* 0x000fe200078e0a11 */
[----:B------:R-:W-:-:S04]  /*34e0*/  ISETP.GE.AND P3, PT, R14, RZ, PT ;  /* 0x000000ff0e00720c */ /* 0x000fc80003f66270 */
[----:B------:R-:W-:Y:S02]  /*34f0*/  ISETP.GT.U32.AND P2, PT, R17, R2, PT ;  /* 0x000000021100720c */ /* 0x000fe40003f44070 */
[----:B------:R-:W-:-:S03]  /*3500*/  ISETP.GE.AND P4, PT, R13, RZ, PT ;  /* 0x000000ff0d00720c */ /* 0x000fc60003f86270 */
[--C-:B------:R-:W-:Y:S02]  /*3510*/  @!P0 IMAD.IADD R5, R5, 0x1, -R17.reuse ;  /* 0x0000000105058824 */ /* 0x100fe400078e0a11 */
[----:B------:R-:W-:Y:S01]  /*3520*/  @!P6 IMAD.IADD R10, R10, 0x1, -R17 ;  /* 0x000000010a0ae824 */ /* 0x000fe200078e0a11 */
[----:B------:R-:W-:Y:S01]  /*3530*/  ISETP.GE.AND P5, PT, R15, RZ, PT ;  /* 0x000000ff0f00720c */ /* 0x000fe20003fa6270 */
[----:B------:R-:W-:-:S03]  /*3540*/  @!P3 IMAD.MOV R5, RZ, RZ, -R5 ;  /* 0x000000ffff05b224 */ /* 0x000fc600078e0a05 */
[----:B------:R-:W-:Y:S01]  /*3550*/  ISETP.GT.U32.AND P3, PT, R17, R10, PT ;  /* 0x0000000a1100720c */ /* 0x000fe20003f64070 */
[----:B------:R-:W-:Y:S02]  /*3560*/  @!P2 IMAD.IADD R2, R2, 0x1, -R17 ;  /* 0x000000010202a824 */ /* 0x000fe400078e0a11 */
[----:B------:R-:W-:-:S04]  /*3570*/  IMAD.MOV.U32 R11, RZ, RZ, R9 ;  /* 0x000000ffff0b7224 */ /* 0x000fc800078e0009 */
[----:B------:R-:W-:-:S05]  /*3580*/  @!P4 IMAD.MOV R11, RZ, RZ, -R11 ;  /* 0x000000ffff0bc224 */ /* 0x000fca00078e0a0b */
[----:B------:R-:W-:Y:S01]  /*3590*/  STL [R1+0x8c], R11 ;  /* 0x00008c0b01007387 */ /* 0x000fe20000100800 */
[----:B------:R-:W-:-:S03]  /*35a0*/  @!P3 IMAD.IADD R10, R10, 0x1, -R17 ;  /* 0x000000010a0ab824 */ /* 0x000fc600078e0a11 */
[----:B------:R0:W-:Y:S02]  /*35b0*/  STL [R1+0x90], R5 ;  /* 0x0000900501007387 */ /* 0x0001e40000100800 */
[----:B0-----:R-:W-:-:S05]  /*35c0*/  IABS R5, R23 ;  /* 0x0000001700057213 */ /* 0x001fca0000000000 */
[----:B------:R-:W-:-:S04]  /*35d0*/  IMAD.HI.U32 R9, R21, R5, RZ ;  /* 0x0000000515097227 */ /* 0x000fc800078e00ff */
[----:B------:R-:W-:Y:S02]  /*35e0*/  IMAD.MOV R9, RZ, RZ, -R9 ;  /* 0x000000ffff097224 */ /* 0x000fe400078e0a09 */
[----:B------:R-:W-:Y:S02]  /*35f0*/  IMAD.MOV.U32 R12, RZ, RZ, R10 ;  /* 0x000000ffff0c7224 */ /* 0x000fe400078e000a */
[----:B------:R-:W-:Y:S02]  /*3600*/  IMAD R5, R17, R9, R5 ;  /* 0x0000000911057224 */ /* 0x000fe400078e0205 */
[----:B------:R-:W-:Y:S01]  /*3610*/  @!P1 IMAD.MOV R12, RZ, RZ, -R12 ;  /* 0x000000ffff0c9224 */ /* 0x000fe200078e0a0c */
[----:B------:R-:W-:Y:S02]  /*3620*/  ISETP.GE.AND P6, PT, R23, RZ, PT ;  /* 0x000000ff1700720c */ /* 0x000fe40003fc6270 */
[----:B------:R-:W-:Y:S02]  /*3630*/  IABS R15, R22 ;  /* 0x00000016000f7213 */ /* 0x000fe40000000000 */
[----:B---3--:R-:W-:-:S02]  /*3640*/  IABS R8, R26 ;  /* 0x0000001a00087213 */ /* 0x008fc40000000000 */
[----:B----4-:R-:W-:-:S03]  /*3650*/  IABS R3, R24 ;  /* 0x0000001800037213 */ /* 0x010fc60000000000 */
[----:B------:R-:W-:-:S04]  /*3660*/  IMAD.HI.U32 R4, R21, R8, RZ ;  /* 0x0000000815047227 */ /* 0x000fc800078e00ff */
[----:B------:R-:W-:-:S04]  /*3670*/  IMAD.HI.U32 R0, R21, R3, RZ ;  /* 0x0000000315007227 */ /* 0x000fc800078e00ff */
[----:B------:R-:W-:Y:S02]  /*3680*/  IMAD.MOV R4, RZ, RZ, -R4 ;  /* 0x000000ffff047224 */ /* 0x000fe400078e0a04 */
[----:B------:R-:W-:Y:S02]  /*3690*/  IMAD.MOV R0, RZ, RZ, -R0 ;  /* 0x000000ffff007224 */ /* 0x000fe400078e0a00 */
[C---:B------:R-:W-:Y:S02]  /*36a0*/  IMAD R8, R17.reuse, R4, R8 ;  /* 0x0000000411087224 */ /* 0x040fe400078e0208 */
[----:B------:R-:W-:Y:S02]  /*36b0*/  IMAD.MOV.U32 R4, RZ, RZ, R2 ;  /* 0x000000ffff047224 */ /* 0x000fe400078e0002 */
[C---:B------:R-:W-:Y:S02]  /*36c0*/  IMAD R0, R17.reuse, R0, R3 ;  /* 0x0000000011007224 */ /* 0x040fe400078e0203 */
[----:B------:R-:W-:Y:S01]  /*36d0*/  @!P5 IMAD.MOV R4, RZ, RZ, -R4 ;  /* 0x000000ffff04d224 */ /* 0x000fe200078e0a04 */
[----:B------:R-:W-:-:S02]  /*36e0*/  ISETP.GT.U32.AND P5, PT, R17, R8, PT ;  /* 0x000000081100720c */ /* 0x000fc40003fa4070 */
[----:B------:R-:W-:-:S11]  /*36f0*/  ISETP.GT.U32.AND P3, PT, R17, R0, PT ;  /* 0x000000001100720c */ /* 0x000fd60003f64070 */
[--C-:B------:R-:W-:Y:S02]  /*3700*/  @!P5 IMAD.IADD R8, R8, 0x1, -R17.reuse ;  /* 0x000000010808d824 */ /* 0x100fe400078e0a11 */
[----:B------:R-:W-:-:S03]  /*3710*/  @!P3 IMAD.IADD R0, R0, 0x1, -R17 ;  /* 0x000000010000b824 */ /* 0x000fc600078e0a11 */
[C---:B------:R-:W-:Y:S02]  /*3720*/  ISETP.GT.U32.AND P3, PT, R17.reuse, R8, PT ;  /* 0x000000081100720c */ /* 0x040fe40003f64070 */
[----:B------:R-:W-:Y:S02]  /*3730*/  ISETP.GT.U32.AND P1, PT, R17, R0, PT ;  /* 0x000000001100720c */ /* 0x000fe40003f24070 */
[----:B------:R-:W-:Y:S02]  /*3740*/  ISETP.GE.AND P0, PT, R26, RZ, PT ;  /* 0x000000ff1a00720c */ /* 0x000fe40003f06270 */
[----:B------:R-:W-:Y:S01]  /*3750*/  ISETP.GE.AND P4, PT, R24, RZ, PT ;  /* 0x000000ff1800720c */ /* 0x000fe20003f86270 */
[----:B------:R-:W-:Y:S01]  /*3760*/  STL [R1+0x94], R4 ;  /* 0x0000940401007387 */ /* 0x000fe20000100800 */
[----:B------:R-:W-:-:S03]  /*3770*/  IABS R2, R25 ;  /* 0x0000001900027213 */ /* 0x000fc60000000000 */
[----:B------:R0:W-:Y:S02]  /*3780*/  STL [R1+0x84], R12 ;  /* 0x0000840c01007387 */ /* 0x0001e40000100800 */
[--C-:B------:R-:W-:Y:S02]  /*3790*/  @!P3 IMAD.IADD R8, R8, 0x1, -R17.reuse ;  /* 0x000000010808b824 */ /* 0x100fe400078e0a11 */
[----:B------:R-:W3:Y:S01]  /*37a0*/  LDL.LU R24, [R1+0xf0] ;  /* 0x0000f00001187983 */ /* 0x000ee20000300800 */
[----:B--2---:R-:W-:Y:S01]  /*37b0*/  IABS R3, R20 ;  /* 0x0000001400037213 */ /* 0x004fe20000000000 */
[----:B------:R-:W-:Y:S02]  /*37c0*/  @!P1 IMAD.IADD R0, R0, 0x1, -R17 ;  /* 0x0000000100009824 */ /* 0x000fe400078e0a11 */
[----:B------:R-:W2:Y:S02]  /*37d0*/  LDL.LU R23, [R1+0xf4] ;  /* 0x0000f40001177983 */ /* 0x000ea40000300800 */
[----:B------:R-:W-:-:S04]  /*37e0*/  IMAD.HI.U32 R9, R21, R3, RZ ;  /* 0x0000000315097227 */ /* 0x000fc800078e00ff */
[----:B------:R-:W-:-:S04]  /*37f0*/  IMAD.MOV R9, RZ, RZ, -R9 ;  /* 0x000000ffff097224 */ /* 0x000fc800078e0a09 */
[----:B------:R-:W-:-:S05]  /*3800*/  IMAD R3, R17, R9, R3 ;  /* 0x0000000911037224 */ /* 0x000fca00078e0203 */
[----:B------:R-:W-:Y:S01]  /*3810*/  ISETP.GT.U32.AND P3, PT, R17, R3, PT ;  /* 0x000000031100720c */ /* 0x000fe20003f64070 */
[----:B------:R-:W-:Y:S02]  /*3820*/  IMAD.MOV.U32 R13, RZ, RZ, R8 ;  /* 0x000000ffff0d7224 */ /* 0x000fe400078e0008 */
[----:B------:R-:W-:-:S04]  /*3830*/  IMAD.HI.U32 R11, R21, R2, RZ ;  /* 0x00000002150b7227 */ /* 0x000fc800078e00ff */
[----:B0-----:R-:W-:Y:S02]  /*3840*/  IMAD.MOV.U32 R12, RZ, RZ, R0 ;  /* 0x000000ffff0c7224 */ /* 0x001fe400078e0000 */
[----:B------:R-:W-:Y:S02]  /*3850*/  @!P0 IMAD.MOV R13, RZ, RZ, -R13 ;  /* 0x000000ffff0d8224 */ /* 0x000fe400078e0a0d */
[----:B------:R-:W-:Y:S02]  /*3860*/  IMAD.MOV R11, RZ, RZ, -R11 ;  /* 0x000000ffff0b7224 */ /* 0x000fe400078e0a0b */
[----:B------:R-:W-:Y:S02]  /*3870*/  @!P4 IMAD.MOV R12, RZ, RZ, -R12 ;  /* 0x000000ffff0cc224 */ /* 0x000fe400078e0a0c */
[----:B------:R-:W-:Y:S01]  /*3880*/  IMAD.HI.U32 R9, R21, R15, RZ ;  /* 0x0000000f15097227 */ /* 0x000fe200078e00ff */
[----:B------:R-:W-:Y:S01]  /*3890*/  IABS R4, R27 ;  /* 0x0000001b00047213 */ /* 0x000fe20000000000 */
[----:B------:R0:W-:Y:S02]  /*38a0*/  STL [R1+0x48], R13 ;  /* 0x0000480d01007387 */ /* 0x0001e40000100800 */
[----:B------:R-:W-:Y:S01]  /*38b0*/  @!P3 IMAD.IADD R3, R3, 0x1, -R17 ;  /* 0x000000010303b824 */ /* 0x000fe200078e0a11 */
[----:B------:R-:W-:Y:S01]  /*38c0*/  ISETP.GE.AND P3, PT, R27, RZ, PT ;  /* 0x000000ff1b00720c */ /* 0x000fe20003f66270 */
[C---:B------:R-:W-:Y:S01]  /*38d0*/  IMAD R2, R17.reuse, R11, R2 ;  /* 0x0000000b11027224 */ /* 0x040fe200078e0202 */
[----:B------:R-:W-:Y:S01]  /*38e0*/  STL [R1+0x5c], R12 ;  /* 0x00005c0c01007387 */ /* 0x000fe20000100800 */
[----:B------:R-:W-:Y:S01]  /*38f0*/  IMAD.MOV.U32 R27, RZ, RZ, R7 ;  /* 0x000000ffff1b7224 */ /* 0x000fe200078e0007 */
[C---:B------:R-:W-:Y:S01]  /*3900*/  ISETP.GT.U32.AND P5, PT, R17.reuse, R5, PT ;  /* 0x000000051100720c */ /* 0x040fe20003fa4070 */
[----:B------:R-:W-:Y:S01]  /*3910*/  IMAD.MOV R9, RZ, RZ, -R9 ;  /* 0x000000ffff097224 */ /* 0x000fe200078e0a09 */
[----:B------:R-:W4:Y:S01]  /*3920*/  LDL.LU R7, [R1+0xf8] ;  /* 0x0000f80001077983 */ /* 0x000f220000300800 */
[----:B------:R-:W-:-:S02]  /*3930*/  ISETP.GT.U32.AND P1, PT, R17, R2, PT ;  /* 0x000000021100720c */ /* 0x000fc40003f24070 */
[----:B------:R-:W-:Y:S01]  /*3940*/  IMAD R15, R17, R9, R15 ;  /* 0x00000009110f7224 */ /* 0x000fe200078e020f */
[----:B------:R-:W-:-:S04]  /*3950*/  ISETP.GE.AND P2, PT, R20, RZ, PT ;  /* 0x000000ff1400720c */ /* 0x000fc80003f46270 */
[----:B------:R-:W-:Y:S02]  /*3960*/  ISETP.GT.U32.AND P4, PT, R17, R15, PT ;  /* 0x0000000f1100720c */ /* 0x000fe40003f84070 */
[----:B------:R-:W-:Y:S01]  /*3970*/  IABS R20, R19 ;  /* 0x0000001300147213 */ /* 0x000fe20000000000 */
[----:B------:R-:W-:-:S03]  /*3980*/  @!P5 IMAD.IADD R5, R5, 0x1, -R17 ;  /* 0x000000010505d824 */ /* 0x000fc600078e0a11 */
[----:B------:R-:W-:Y:S01]  /*3990*/  @!P1 IMAD.IADD R2, R2, 0x1, -R17 ;  /* 0x0000000102029824 */ /* 0x000fe200078e0a11 */
[----:B------:R-:W-:Y:S01]  /*39a0*/  ISETP.GT.U32.AND P1, PT, R17, R3, PT ;  /* 0x000000031100720c */ /* 0x000fe20003f24070 */
[----:B------:R-:W-:Y:S01]  /*39b0*/  IMAD.HI.U32 R8, R21, R20, RZ ;  /* 0x0000001415087227 */ /* 0x000fe200078e00ff */
[----:B------:R-:W-:-:S03]  /*39c0*/  ISETP.GT.U32.AND P5, PT, R17, R5, PT ;  /* 0x000000051100720c */ /* 0x000fc60003fa4070 */
[----:B------:R-:W-:Y:S02]  /*39d0*/  IMAD.MOV R8, RZ, RZ, -R8 ;  /* 0x000000ffff087224 */ /* 0x000fe400078e0a08 */
[----:B------:R-:W-:Y:S02]  /*39e0*/  @!P4 IMAD.IADD R15, R15, 0x1, -R17 ;  /* 0x000000010f0fc824 */ /* 0x000fe400078e0a11 */
[----:B------:R-:W-:Y:S02]  /*39f0*/  IMAD R20, R17, R8, R20 ;  /* 0x0000000811147224 */ /* 0x000fe400078e0214 */
[----:B------:R-:W-:Y:S01]  /*3a00*/  IMAD.HI.U32 R10, R21, R4, RZ ;  /* 0x00000004150a7227 */ /* 0x000fe200078e00ff */
[----:B------:R-:W-:-:S03]  /*3a10*/  ISETP.GT.U32.AND P4, PT, R17, R15, PT ;  /* 0x0000000f1100720c */ /* 0x000fc60003f84070 */
[--C-:B------:R-:W-:Y:S01]  /*3a20*/  @!P1 IMAD.IADD R3, R3, 0x1, -R17.reuse ;  /* 0x0000000103039824 */ /* 0x100fe200078e0a11 */
[----:B------:R-:W-:Y:S01]  /*3a30*/  ISETP.GT.U32.AND P1, PT, R17, R20, PT ;  /* 0x000000141100720c */ /* 0x000fe20003f24070 */
[----:B------:R-:W-:Y:S02]  /*3a40*/  @!P5 IMAD.IADD R5, R5, 0x1, -R17 ;  /* 0x000000010505d824 */ /* 0x000fe400078e0a11 */
[----:B------:R-:W-:Y:S02]  /*3a50*/  IMAD.MOV R10, RZ, RZ, -R10 ;  /* 0x000000ffff0a7224 */ /* 0x000fe400078e0a0a */
[----:B------:R-:W-:Y:S02]  /*3a60*/  IMAD.MOV.U32 R9, RZ, RZ, R5 ;  /* 0x000000ffff097224 */ /* 0x000fe400078e0005 */
[----:B------:R-:W-:Y:S02]  /*3a70*/  IMAD R4, R17, R10, R4 ;  /* 0x0000000a11047224 */ /* 0x000fe400078e0204 */
[----:B------:R-:W-:-:S02]  /*3a80*/  IMAD.MOV.U32 R10, RZ, RZ, R3 ;  /* 0x000000ffff0a7224 */ /* 0x000fc400078e0003 */
[----:B------:R-:W-:Y:S02]  /*3a90*/  @!P6 IMAD.MOV R9, RZ, RZ, -R9 ;  /* 0x000000ffff09e224 */ /* 0x000fe400078e0a09 */
[--C-:B------:R-:W-:Y:S02]  /*3aa0*/  @!P4 IMAD.IADD R15, R15, 0x1, -R17.reuse ;  /* 0x000000010f0fc824 */ /* 0x100fe400078e0a11 */
[----:B------:R-:W-:Y:S01]  /*3ab0*/  @!P2 IMAD.MOV R10, RZ, RZ, -R10 ;  /* 0x000000ffff0aa224 */ /* 0x000fe200078e0a0a */
[----:B------:R-:W-:Y:S01]  /*3ac0*/  STL [R1+0x60], R9 ;  /* 0x0000600901007387 */ /* 0x000fe20000100800 */
[----:B------:R-:W-:Y:S01]  /*3ad0*/  @!P1 IMAD.IADD R20, R20, 0x1, -R17 ;  /* 0x0000000114149824 */ /* 0x000fe200078e0a11 */
[----:B------:R-:W-:Y:S02]  /*3ae0*/  IABS R0, R18 ;  /* 0x0000001200007213 */ /* 0x000fe40000000000 */
[----:B------:R-:W-:Y:S01]  /*3af0*/  STL [R1+0xc34], R15 ;  /* 0x000c340f01007387 */ /* 0x000fe20000100800 */
[----:B------:R-:W-:-:S02]  /*3b00*/  ISETP.GE.AND P1, PT, R18, RZ, PT ;  /* 0x000000ff1200720c */ /* 0x000fc40003f26270 */
[----:B------:R-:W-:Y:S01]  /*3b10*/  IABS R18, R28 ;  /* 0x0000001c00127213 */ /* 0x000fe20000000000 */
[----:B------:R-:W-:Y:S01]  /*3b20*/  STL [R1+0x54], R10 ;  /* 0x0000540a01007387 */ /* 0x000fe20000100800 */
[----:B------:R-:W-:-:S03]  /*3b30*/  IABS R11, R29 ;  /* 0x0000001d000b7213 */ /* 0x000fc60000000000 */
[----:B------:R-:W4:Y:S04]  /*3b40*/  LDL R28, [R1+0x10c] ;  /* 0x00010c00011c7983 */ /* 0x000f280000100800 */
[----:B------:R-:W4:Y:S01]  /*3b50*/  LDL R29, [R1+0x110] ;  /* 0x00011000011d7983 */ /* 0x000f220000100800 */
[----:B------:R-:W-:Y:S01]  /*3b60*/  ISETP.GT.U32.AND P0, PT, R17, R4, PT ;  /* 0x000000041100720c */ /* 0x000fe20003f04070 */
[----:B------:R-:W-:-:S12]  /*3b70*/  IMAD.HI.U32 R5, R21, R0, RZ ;  /* 0x0000000015057227 */ /* 0x000fd800078e00ff */
[----:B------:R-:W-:-:S05]  /*3b80*/  @!P0 IMAD.IADD R4, R4, 0x1, -R17 ;  /* 0x0000000104048824 */ /* 0x000fca00078e0a11 */
[----:B------:R-:W-:Y:S01]  /*3b90*/  ISETP.GT.U32.AND P6, PT, R17, R4, PT ;  /* 0x000000041100720c */ /* 0x000fe20003fc4070 */
[----:B------:R-:W-:-:S04]  /*3ba0*/  IMAD.MOV R5, RZ, RZ, -R5 ;  /* 0x000000ffff057224 */ /* 0x000fc800078e0a05 */
[----:B------:R-:W-:-:S08]  /*3bb0*/  IMAD R0, R17, R5, R0 ;  /* 0x0000000511007224 */ /* 0x000fd000078e0200 */
[----:B------:R-:W-:Y:S01]  /*3bc0*/  @!P6 IMAD.IADD R4, R4, 0x1, -R17 ;  /* 0x000000010404e824 */ /* 0x000fe200078e0a11 */
[C---:B------:R-:W-:Y:S02]  /*3bd0*/  ISETP.GT.U32.AND P6, PT, R17.reuse, R0, PT ;  /* 0x000000001100720c */ /* 0x040fe40003fc4070 */
[----:B------:R-:W-:-:S11]  /*3be0*/  ISETP.GT.U32.AND P2, PT, R17, R20, PT ;  /* 0x000000141100720c */ /* 0x000fd60003f44070 */
[--C-:B------:R-:W-:Y:S02]  /*3bf0*/  @!P6 IMAD.IADD R0, R0, 0x1, -R17.reuse ;  /* 0x000000010000e824 */ /* 0x100fe400078e0a11 */
[----:B------:R-:W-:-:S03]  /*3c00*/  @!P2 IMAD.IADD R20, R20, 0x1, -R17 ;  /* 0x000000011414a824 */ /* 0x000fc600078e0a11 */
[C---:B------:R-:W-:Y:S02]  /*3c10*/  ISETP.GT.U32.AND P6, PT, R17.reuse, R0, PT ;  /* 0x000000001100720c */ /* 0x040fe40003fc4070 */
[----:B------:R-:W-:-:S11]  /*3c20*/  ISETP.GT.U32.AND P0, PT, R17, R2, PT ;  /* 0x000000021100720c */ /* 0x000fd60003f04070 */
[--C-:B------:R-:W-:Y:S01]  /*3c30*/  @!P6 IMAD.IADD R0, R0, 0x1, -R17.reuse ;  /* 0x000000010000e824 */ /* 0x100fe200078e0a11 */
[----:B------:R-:W-:Y:S02]  /*3c40*/  ISETP.GE.AND P5, PT, R25, RZ, PT ;  /* 0x000000ff1900720c */ /* 0x000fe40003fa6270 */
[----:B------:R-:W-:Y:S02]  /*3c50*/  ISETP.GE.AND P4, PT, R19, RZ, PT ;  /* 0x000000ff1300720c */ /* 0x000fe40003f86270 */
[----:B------:R-:W-:Y:S02]  /*3c60*/  IABS R19, R16 ;  /* 0x0000001000137213 */ /* 0x000fe40000000000 */
[----:B------:R-:W-:Y:S01]  /*3c70*/  IABS R16, R6 ;  /* 0x0000000600107213 */ /* 0x000fe20000000000 */
[----:B------:R-:W-:Y:S01]  /*3c80*/  @!P0 IMAD.IADD R2, R2, 0x1, -R17 ;  /* 0x0000000102028824 */ /* 0x000fe200078e0a11 */
[----:B------:R-:W-:Y:S02]  /*3c90*/  STL [R1+0xc28], R6 ;  /* 0x000c280601007387 */ /* 0x000fe40000100800 */
[----:B------:R-:W1:Y:S01]  /*3ca0*/  I2F.RP R14, R16 ;  /* 0x00000010000e7306 */ /* 0x000e620000209400 */
[----:B0-----:R-:W-:Y:S01]  /*3cb0*/  IMAD.HI.U32 R13, R21, R19, RZ ;  /* 0x00000013150d7227 */ /* 0x001fe200078e00ff */
[----:B------:R0:W-:Y:S03]  /*3cc0*/  STL [R1+0xc30], R0 ;  /* 0x000c300001007387 */ /* 0x0001e60000100800 */
[----:B------:R-:W-:-:S02]  /*3cd0*/  @!P5 IMAD.MOV R2, RZ, RZ, -R2 ;  /* 0x000000ffff02d224 */ /* 0x000fc400078e0a02 */
[----:B------:R-:W-:Y:S02]  /*3ce0*/  IMAD.MOV R13, RZ, RZ, -R13 ;  /* 0x000000ffff0d7224 */ /* 0x000fe400078e0a0d */
[----:B0-----:R-:W-:Y:S01]  /*3cf0*/  IMAD.MOV.U32 R0, RZ, RZ, R4 ;  /* 0x000000ffff007224 */ /* 0x001fe200078e0004 */
[----:B------:R-:W-:-:S03]  /*3d00*/  ISETP.GE.AND P0, PT, R22, RZ, PT ;  /* 0x000000ff1600720c */ /* 0x000fc60003f06270 */
[----:B------:R-:W-:Y:S01]  /*3d10*/  @!P3 IMAD.MOV R0, RZ, RZ, -R0 ;  /* 0x000000ffff00b224 */ /* 0x000fe200078e0a00 */
[----:B------:R0:W-:Y:S01]  /*3d20*/  STL [R1+0xbbc], R2 ;  /* 0x000bbc0201007387 */ /* 0x0001e20000100800 */
[----:B------:R-:W-:-:S03]  /*3d30*/  IMAD R19, R17, R13, R19 ;  /* 0x0000000d11137224 */ /* 0x000fc600078e0213 */
[----:B------:R-:W4:Y:S04]  /*3d40*/  LDL R22, [R1+0x114] ;  /* 0x0001140001167983 */ /* 0x000f280000100800 */
[----:B------:R0:W-:Y:S01]  /*3d50*/  STL [R1+0x28], R0 ;  /* 0x0000280001007387 */ /* 0x0001e20000100800 */
[----:B------:R-:W-:-:S03]  /*3d60*/  IABS R12, R27 ;  /* 0x0000001b000c7213 */ /* 0x000fc60000000000 */
[----:B------:R-:W4:Y:S01]  /*3d70*/  LDL R27, [R1+0x118] ;  /* 0x00011800011b7983 */ /* 0x000f220000100800 */
[----:B---3--:R-:W-:-:S05]  /*3d80*/  IABS R8, R24 ;  /* 0x0000001800087213 */ /* 0x008fca0000000000 */
[----:B------:R-:W-:-:S04]  /*3d90*/  IMAD.HI.U32 R5, R21, R8, RZ ;  /* 0x0000000815057227 */ /* 0x000fc800078e00ff */
[----:B------:R-:W-:Y:S01]  /*3da0*/  IMAD.MOV R5, RZ, RZ, -R5 ;  /* 0x000000ffff057224 */ /* 0x000fe200078e0a05 */
[----:B--2---:R-:W-:-:S03]  /*3db0*/  IABS R9, R23 ;  /* 0x0000001700097213 */ /* 0x004fc60000000000 */
[----:B------:R-:W-:Y:S02]  /*3dc0*/  IMAD R8, R17, R5, R8 ;  /* 0x0000000511087224 */ /* 0x000fe400078e0208 */
[----:B------:R-:W-:-:S04]  /*3dd0*/  IMAD.HI.U32 R3, R21, R9, RZ ;  /* 0x0000000915037227 */ /* 0x000fc800078e00ff */
[----:B------:R-:W-:Y:S01]  /*3de0*/  IMAD.MOV R3, RZ, RZ, -R3 ;  /* 0x000000ffff037224 */ /* 0x000fe200078e0a03 */
[----:B------:R-:W-:-:S03]  /*3df0*/  ISETP.GT.U32.AND P2, PT, R17, R8, PT ;  /* 0x000000081100720c */ /* 0x000fc60003f44070 */
[----:B------:R-:W-:-:S05]  /*3e00*/  IMAD R9, R17, R3, R9 ;  /* 0x0000000311097224 */ /* 0x000fca00078e0209 */
[----:B------:R-:W-:-:S05]  /*3e10*/  ISETP.GT.U32.AND P6, PT, R17, R9, PT ;  /* 0x000000091100720c */ /* 0x000fca0003fc4070 */
[----:B------:R-:W-:Y:S01]  /*3e20*/  @!P2 IMAD.IADD R8, R8, 0x1, -R17 ;  /* 0x000000010808a824 */ /* 0x000fe200078e0a11 */
[----:B----4-:R-:W-:-:S05]  /*3e30*/  IABS R10, R7 ;  /* 0x00000007000a7213 */ /* 0x010fca0000000000 */
[----:B------:R-:W-:-:S04]  /*3e40*/  IMAD.HI.U32 R3, R21, R10, RZ ;  /* 0x0000000a15037227 */ /* 0x000fc800078e00ff */
[----:B------:R-:W-:-:S04]  /*3e50*/  IMAD.MOV R3, RZ, RZ, -R3 ;  /* 0x000000ffff037224 */ /* 0x000fc800078e0a03 */
[----:B------:R-:W-:-:S05]  /*3e60*/  IMAD R10, R17, R3, R10 ;  /* 0x00000003110a7224 */ /* 0x000fca00078e020a */
[----:B------:R-:W-:Y:S01]  /*3e70*/  ISETP.GT.U32.AND P2, PT, R17, R10, PT ;  /* 0x0000000a1100720c */ /* 0x000fe20003f44070 */
[----:B------:R-:W-:Y:S02]  /*3e80*/  @!P6 IMAD.IADD R9, R9, 0x1, -R17 ;  /* 0x000000010909e824 */ /* 0x000fe400078e0a11 */
[----:B------:R-:W-:-:S04]  /*3e90*/  IMAD.HI.U32 R3, R21, R11, RZ ;  /* 0x0000000b15037227 */ /* 0x000fc800078e00ff */
[----:B------:R-:W-:-:S06]  /*3ea0*/  IMAD.MOV R3, RZ, RZ, -R3 ;  /* 0x000000ffff037224 */ /* 0x000fcc00078e0a03 */
[----:B------:R-:W-:Y:S01]  /*3eb0*/  @!P2 IMAD.IADD R10, R10, 0x1, -R17 ;  /* 0x000000010a0aa824 */ /* 0x000fe200078e0a11 */
[----:B------:R-:W-:Y:S01]  /*3ec0*/  ISETP.GT.U32.AND P2, PT, R17, R9, PT ;  /* 0x000000091100720c */ /* 0x000fe20003f44070 */
[----:B------:R-:W-:Y:S01]  /*3ed0*/  IMAD.HI.U32 R5, R21, R18, RZ ;  /* 0x0000001215057227 */ /* 0x000fe200078e00ff */
[----:B------:R-:W-:-:S03]  /*3ee0*/  ISETP.GT.U32.AND P5, PT, R17, R8, PT ;  /* 0x000000081100720c */ /* 0x000fc60003fa4070 */
[----:B------:R-:W-:Y:S02]  /*3ef0*/  IMAD R11, R17, R3, R11 ;  /* 0x00000003110b7224 */ /* 0x000fe400078e020b */
[----:B------:R-:W-:-:S06]  /*3f00*/  IMAD.MOV R5, RZ, RZ, -R5 ;  /* 0x000000ffff057224 */ /* 0x000fcc00078e0a05 */
[--C-:B------:R-:W-:Y:S01]  /*3f10*/  @!P2 IMAD.IADD R9, R9, 0x1, -R17.reuse ;  /* 0x000000010909a824 */ /* 0x100fe200078e0a11 */
[C---:B------:R-:W-:Y:S01]  /*3f20*/  ISETP.GT.U32.AND P2, PT, R17.reuse, R11, PT ;  /* 0x0000000b1100720c */ /* 0x040fe20003f44070 */
[----:B------:R-:W-:Y:S02]  /*3f30*/  IMAD R18, R17, R5, R18 ;  /* 0x0000000511127224 */ /* 0x000fe400078e0212 */
[----:B-1----:R1:W2:Y:S01]  /*3f40*/  MUFU.RCP R5, R14 ;  /* 0x0000000e00057308 */ /* 0x0022a20000001000 */
[----:B------:R-:W-:Y:S01]  /*3f50*/  @!P5 IMAD.IADD R8, R8, 0x1, -R17 ;  /* 0x000000010808d824 */ /* 0x000fe200078e0a11 */
[----:B------:R-:W-:Y:S02]  /*3f60*/  IABS R13, R28 ;  /* 0x0000001c000d7213 */ /* 0x000fe40000000000 */
[----:B------:R-:W3:Y:S01]  /*3f70*/  LDL R28, [R1+0x11c] ;  /* 0x00011c00011c7983 */ /* 0x000ee20000100800 */
[----:B-1----:R-:W-:-:S03]  /*3f80*/  IABS R14, R29 ;  /* 0x0000001d000e7213 */ /* 0x002fc60000000000 */
[----:B------:R-:W4:Y:S02]  /*3f90*/  LDL R29, [R1+0x120] ;  /* 0x00012000011d7983 */ /* 0x000f240000100800 */
[----:B------:R-:W-:Y:S01]  /*3fa0*/  @!P2 IMAD.IADD R11, R11, 0x1, -R17 ;  /* 0x000000010b0ba824 */ /* 0x000fe200078e0a11 */
[----:B------:R-:W-:Y:S01]  /*3fb0*/  ISETP.GE.AND P2, PT, R7, RZ, PT ;  /* 0x000000ff0700720c */ /* 0x000fe20003f46270 */
[----:B------:R1:W-:Y:S04]  /*3fc0*/  STL [R1+0xc2c], R8 ;  /* 0x000c2c0801007387 */ /* 0x0003e80000100800 */
[----:B------:R-:W4:Y:S04]  /*3fd0*/  LDL.LU R6, [R1+0x124] ;  /* 0x0001240001067983 */ /* 0x000f280000300800 */
[----:B------:R-:W4:Y:S04]  /*3fe0*/  LDL.LU R7, [R1+0x128] ;  /* 0x0001280001077983 */ /* 0x000f280000300800 */
[----:B0-----:R-:W4:Y:S04]  /*3ff0*/  LDL R2, [R1+0x3a0] ;  /* 0x0003a00001027983 */ /* 0x001f280000100800 */
[----:B------:R-:W4:Y:S04]  /*4000*/  LDL R0, [R1+0x438] ;  /* 0x0004380001007983 */ /* 0x000f280000100800 */
[----:B------:R-:W4:Y:S01]  /*4010*/  LDL R15, [R1+0x9f0] ;  /* 0x0009f000010f7983 */ /* 0x000f220000100800 */
[----:B------:R-:W-:Y:S01]  /*4020*/  ISETP.GT.U32.AND P6, PT, R17, R19, PT ;  /* 0x000000131100720c */ /* 0x000fe20003fc4070 */
[----:B------:R-:W-:-:S04]  /*4030*/  IMAD.HI.U32 R3, R21, R12, RZ ;  /* 0x0000000c15037227 */ /* 0x000fc800078e00ff */
[----:B------:R-:W-:Y:S02]  /*4040*/  IMAD.MOV R3, RZ, RZ, -R3 ;  /* 0x000000ffff037224 */ /* 0x000fe400078e0a03 */
[----:B--2---:R-:W-:-:S06]  /*4050*/  VIADD R5, R5, 0xffffffe ;  /* 0x0ffffffe05057836 */ /* 0x004fcc0000000000 */
[----:B------:R-:W-:Y:S02]  /*4060*/  @!P6 IMAD.IADD R19, R19, 0x1, -R17 ;  /* 0x000000011313e824 */ /* 0x000fe400078e0a11 */
[----:B------:R-:W-:-:S03]  /*4070*/  IMAD R12, R17, R3, R12 ;  /* 0x00000003110c7224 */ /* 0x000fc600078e020c */
[----:B------:R-:W-:Y:S01]  /*4080*/  ISETP.GT.U32.AND P3, PT, R17, R19, PT ;  /* 0x000000131100720c */ /* 0x000fe20003f64070 */
[----:B------:R-:W-:Y:S01]  /*4090*/  IMAD.HI.U32 R3, R21, R14, RZ ;  /* 0x0000000e15037227 */ /* 0x000fe200078e00ff */
[----:B------:R-:W-:Y:S01]  /*40a0*/  ISETP.GT.U32.AND P5, PT, R17, R18, PT ;  /* 0x000000121100720c */ /* 0x000fe20003fa4070 */
[----:B------:R-:W0:Y:S02]  /*40b0*/  F2I.FTZ.U32.TRUNC.NTZ R5, R5 ;  /* 0x0000000500057305 */ /* 0x000e24000021f000 */
[----:B------:R-:W-:-:S04]  /*40c0*/  IMAD.MOV R3, RZ, RZ, -R3 ;  /* 0x000000ffff037224 */ /* 0x000fc800078e0a03 */
[----:B------:R-:W-:Y:S02]  /*40d0*/  IMAD R14, R17, R3, R14 ;  /* 0x00000003110e7224 */ /* 0x000fe400078e020e */
[----:B------:R-:W-:-:S04]  /*40e0*/  IMAD.HI.U32 R4, R21, R13, RZ ;  /* 0x0000000d15047227 */ /* 0x000fc800078e00ff */
[--C-:B------:R-:W-:Y:S01]  /*40f0*/  @!P3 IMAD.IADD R19, R19, 0x1, -R17.reuse ;  /* 0x000000011313b824 */ /* 0x100fe200078e0a11 */
[----:B------:R-:W-:Y:S01]  /*4100*/  ISETP.GE.AND P3, PT, R24, RZ, PT ;  /* 0x000000ff1800720c */ /* 0x000fe20003f66270 */
[----:B------:R-:W-:Y:S01]  /*4110*/  @!P5 IMAD.IADD R18, R18, 0x1, -R17 ;  /* 0x000000011212d824 */ /* 0x000fe200078e0a11 */
[----:B------:R-:W-:Y:S01]  /*4120*/  ISETP.GE.AND P5, PT, R23, RZ, PT ;  /* 0x000000ff1700720c */ /* 0x000fe20003fa6270 */
[----:B------:R-:W-:Y:S02]  /*4130*/  IMAD.MOV R4, RZ, RZ, -R4 ;  /* 0x000000ffff047224 */ /* 0x000fe400078e0a04 */
[----:B0-----:R-:W-:Y:S02]  /*4140*/  IMAD.MOV R23, RZ, RZ, -R5 ;  /* 0x000000ffff177224 */ /* 0x001fe400078e0a05 */
[----:B------:R-:W-:Y:S02]  /*4150*/  IMAD R13, R17, R4, R13 ;  /* 0x00000004110d7224 */ /* 0x000fe400078e020d */
[----:B------:R-:W-:-:S02]  /*4160*/  IMAD.MOV.U32 R4, RZ, RZ, RZ ;  /* 0x000000ffff047224 */ /* 0x000fc400078e00ff */
[----:B------:R-:W-:-:S04]  /*4170*/  IMAD R23, R23, R16, RZ ;  /* 0x0000001017177224 */ /* 0x000fc800078e02ff */
[----:B------:R-:W-:Y:S01]  /*4180*/  IMAD.HI.U32 R23, R5, R23, R4 ;  /* 0x0000001705177227 */ /* 0x000fe200078e0004 */
[----:B------:R-:W-:Y:S02]  /*4190*/  IABS R22, R22 ;  /* 0x0000001600167213 */ /* 0x000fe40000000000 */
[----:B------:R-:W-:-:S05]  /*41a0*/  IABS R26, R27 ;  /* 0x0000001b001a7213 */ /* 0x000fca0000000000 */
[----:B------:R-:W-:-:S04]  /*41b0*/  IMAD.HI.U32 R27, R21, R26, RZ ;  /* 0x0000001a151b7227 */ /* 0x000fc800078e00ff */
[----:B------:R-:W-:-:S04]  /*41c0*/  IMAD.MOV R27, RZ, RZ, -R27 ;  /* 0x000000ffff1b7224 */ /* 0x000fc800078e0a1b */
[----:B------:R-:W-:Y:S01]  /*41d0*/  IMAD R4, R17, R27, R26 ;  /* 0x0000001b11047224 */ /* 0x000fe200078e021a */
[----:B---3--:R-:W-:Y:S02]  /*41e0*/  IABS R3, R28 ;  /* 0x0000001c00037213 */ /* 0x008fe40000000000 */
[----:B----4-:R-:W-:-:S03]  /*41f0*/  IABS R24, R29 ;  /* 0x0000001d00187213 */ /* 0x010fc60000000000 */
[----:B------:R-:W-:-:S04]  /*4200*/  IMAD.HI.U32 R25, R21, R3, RZ ;  /* 0x0000000315197227 */ /* 0x000fc800078e00ff */
[----:B------:R-:W-:-:S04]  /*4210*/  IMAD.HI.U32 R28, R21, R22, RZ ;  /* 0x00000016151c7227 */ /* 0x000fc800078e00ff */
[----:B------:R-:W-:-:S04]  /*4220*/  IMAD.HI.U32 R29, R21, R24, RZ ;  /* 0x00000018151d7227 */ /* 0x000fc800078e00ff */
[----:B------:R-:W-:Y:S02]  /*4230*/  IMAD.MOV R25, RZ, RZ, -R25 ;  /* 0x000000ffff197224 */ /* 0x000fe400078e0a19 */
[----:B------:R-:W-:Y:S02]  /*4240*/  IMAD.MOV R28, RZ, RZ, -R28 ;  /* 0x000000ffff1c7224 */ /* 0x000fe400078e0a1c */
[----:B------:R-:W-:Y:S02]  /*4250*/  IMAD.MOV R29, RZ, RZ, -R29 ;  /* 0x000000ffff1d7224 */ /* 0x000fe400078e0a1d */
[C---:B------:R-:W-:Y:S01]  /*4260*/  IMAD R3, R17.reuse, R25, R3 ;  /* 0x0000001911037224 */ /* 0x040fe200078e0203 */
[----:B------:R-:W-:Y:S01]  /*4270*/  IABS R25, R2 ;  /* 0x0000000200197213 */ /* 0x000fe20000000000 */
[C---:B------:R-:W-:Y:S01]  /*4280*/  IMAD R22, R17.reuse, R28, R22 ;  /* 0x0000001c11167224 */ /* 0x040fe200078e0216 */
[----:B------:R-:W-:Y:S01]  /*4290*/  IABS R28, R6 ;  /* 0x00000006001c7213 */ /* 0x000fe20000000000 */
[----:B------:R-:W-:Y:S01]  /*42a0*/  IMAD R5, R17, R29, R24 ;  /* 0x0000001d11057224 */ /* 0x000fe200078e0218 */
[----:B------:R-:W-:-:S02]  /*42b0*/  IABS R24, R7 ;  /* 0x0000000700187213 */ /* 0x000fc40000000000 */
[----:B------:R-:W-:Y:S01]  /*42c0*/  IABS R26, R0 ;  /* 0x00000000001a7213 */ /* 0x000fe20000000000 */
[----:B------:R-:W-:Y:S01]  /*42d0*/  IMAD.HI.U32 R0, R21, R25, RZ ;  /* 0x0000001915007227 */ /* 0x000fe200078e00ff */
[----:B------:R-:W-:-:S03]  /*42e0*/  IABS R27, R15 ;  /* 0x0000000f001b7213 */ /* 0x000fc60000000000 */
[----:B------:R-:W-:-:S04]  /*42f0*/  IMAD.HI.U32 R29, R21, R28, RZ ;  /* 0x0000001c151d7227 */ /* 0x000fc800078e00ff */
[----:B------:R-:W-:-:S04]  /*4300*/  IMAD.HI.U32 R15, R21, R24, RZ ;  /* 0x00000018150f7227 */ /* 0x000fc800078e00ff */
[----:B------:R-:W-:Y:S02]  /*4310*/  IMAD.MOV R0, RZ, RZ, -R0 ;  /* 0x000000ffff007224 */ /* 0x000fe400078e0a00 */
[----:B-1----:R-:W-:-:S04]  /*4320*/  IMAD.HI.U32 R8, R23, R26, RZ ;  /* 0x0000001a17087227 */ /* 0x002fc800078e00ff */
[----:B------:R-:W-:Y:S02]  /*4330*/  IMAD.MOV R21, RZ, RZ, -R29 ;  /* 0x000000ffff157224 */ /* 0x000fe400078e0a1d */
[----:B------:R-:W-:Y:S02]  /*4340*/  IMAD.MOV R29, RZ, RZ, -R15 ;  /* 0x000000ffff1d7224 */ /* 0x000fe400078e0a0f */
[----:B------:R-:W2:Y:S01]  /*4350*/  LDL.LU R15, [R1+0xc34] ;  /* 0x000c3400010f7983 */ /* 0x000ea20000300800 */
[----:B------:R-:W-:Y:S02]  /*4360*/  IMAD R25, R17, R0, R25 ;  /* 0x0000000011197224 */ /* 0x000fe400078e0219 */
[----:B------:R-:W-:Y:S01]  /*4370*/  IMAD.MOV R8, RZ, RZ, -R8 ;  /* 0x000000ffff087224 */ /* 0x000fe200078e0a08 */
[----:B------:R-:W3:Y:S03]  /*4380*/  LDL.LU R0, [R1+0xc30] ;  /* 0x000c300001007983 */ /* 0x000ee60000300800 */
[----:B------:R-:W-:-:S02]  /*4390*/  IMAD R26, R16, R8, R26 ;  /* 0x00000008101a7224 */ /* 0x000fc400078e021a */
[----:B------:R-:W4:Y:S01]  /*43a0*/  LDL.LU R8, [R1+0xc2c] ;  /* 0x000c2c0001087983 */ /* 0x000f220000300800 */
[----:B------:R-:W-:Y:S02]  /*43b0*/  IMAD R21, R17, R21, R28 ;  /* 0x0000001511157224 */ /* 0x000fe400078e021c */
[----:B------:R-:W-:-:S04]  /*43c0*/  IMAD.HI.U32 R28, R23, R27, RZ ;  /* 0x0000001b171c7227 */ /* 0x000fc800078e00ff */
[C---:B------:R-:W-:Y:S02]  /*43d0*/  IMAD R24, R17.reuse, R29, R24 ;  /* 0x0000001d11187224 */ /* 0x040fe400078e0218 */
[----:B------:R-:W-:Y:S01]  /*43e0*/  @!P4 IMAD.MOV R20, RZ, RZ, -R20 ;  /* 0x000000ffff14c224 */ /* 0x000fe200078e0a14 */
[----:B------:R-:W4:Y:S01]  /*43f0*/  LDL.LU R29, [R1+0x110] ;  /* 0x00011000011d7983 */ /* 0x000f220000300800 */
[----:B------:R-:W-:-:S13]  /*4400*/  ISETP.GT.U32.AND P6, PT, R17, R10, PT ;  /* 0x0000000a1100720c */ /* 0x000fda0003fc4070 */
[----:B------:R-:W-:Y:S01]  /*4410*/  @!P6 IMAD.IADD R10, R10, 0x1, -R17 ;  /* 0x000000010a0ae824 */ /* 0x000fe200078e0a11 */
[----:B------:R-:W-:-:S13]  /*4420*/  ISETP.GT.U32.AND P6, PT, R17, R12, PT ;  /* 0x0000000c1100720c */ /* 0x000fda0003fc4070 */
[----:B------:R-:W-:Y:S01]  /*4430*/  @!P6 IMAD.IADD R12, R12, 0x1, -R17 ;  /* 0x000000010c0ce824 */ /* 0x000fe200078e0a11 */
[----:B------:R-:W-:Y:S01]  /*4440*/  ISETP.GT.U32.AND P6, PT, R17, R13, PT ;  /* 0x0000000d1100720c */ /* 0x000fe20003fc4070 */
[----:B--2---:R-:W-:Y:S02]  /*4450*/  @!P0 IMAD.MOV R15, RZ, RZ, -R15 ;  /* 0x000000ffff0f8224 */ /* 0x004fe400078e0a0f */
[----:B---3--:R-:W-:-:S03]  /*4460*/  IMAD.MOV.U32 R23, RZ, RZ, R0 ;  /* 0x000000ffff177224 */ /* 0x008fc600078e0000 */
[----:B------:R0:W-:Y:S01]  /*4470*/  STL [R1+0xbc0], R15 ;  /* 0x000bc00f01007387 */ /* 0x0001e20000100800 */
[----:B------:R-:W-:Y:S02]  /*4480*/  @!P1 IMAD.MOV R23, RZ, RZ, -R23 ;  /* 0x000000ffff179224 */ /* 0x000fe400078e0a17 */
[----:B----4-:R-:W-:Y:S01]  /*4490*/  @!P3 IMAD.MOV R8, RZ, RZ, -R8 ;  /* 0x000000ffff08b224 */ /* 0x010fe200078e0a08 */
[----:B0-----:R-:W2:Y:S04]  /*44a0*/  LDL.LU R15, [R1+0x10c] ;  /* 0x00010c00010f7983 */ /* 0x001ea80000300800 */
[----:B------:R-:W3:Y:S04]  /*44b0*/  LDL.LU R0, [R1+0x108] ;  /* 0x0001080001007983 */ /* 0x000ee80000300800 */
[----:B------:R0:W-:Y:S04]  /*44c0*/  STL [R1+0xbc4], R20 ;  /* 0x000bc41401007387 */ /* 0x0001e80000100800 */
[----:B0-----:R-:W4:Y:S04]  /*44d0*/  LDL.LU R20, [R1+0x104] ;  /* 0x0001040001147983 */ /* 0x001f280000300800 */
[----:B------:R0:W-:Y:S04]  /*44e0*/  STL [R1+0xbc8], R23 ;  /* 0x000bc81701007387 */ /* 0x0001e80000100800 */
[----:B0-----:R-:W2:Y:S04]  /*44f0*/  LDL.LU R23, [R1+0x100] ;  /* 0x0001000001177983 */ /* 0x001ea80000300800 */
[----:B------:R0:W-:Y:S04]  /*4500*/  STL [R1+0xbcc], R8 ;  /* 0x000bcc0801007387 */ /* 0x0001e80000100800 */
[----:B0-----:R-:W3:Y:S01]  /*4510*/  LDL.LU R8, [R1+0xfc] ;  /* 0x0000fc0001087983 */ /* 0x001ee20000300800 */
[----:B------:R-:W-:Y:S01]  /*4520*/  @!P6 IMAD.IADD R13, R13, 0x1, -R17 ;  /* 0x000000010d0de824 */ /* 0x000fe200078e0a11 */
[----:B------:R-:W-:-:S13]  /*4530*/  ISETP.GT.U32.AND P6, PT, R17, R14, PT ;  /* 0x0000000e1100720c */ /* 0x000fda0003fc4070 */
[----:B------:R-:W-:Y:S01]  /*4540*/  @!P6 IMAD.IADD R14, R14, 0x1, -R17 ;  /* 0x000000010e0ee824 */ /* 0x000fe200078e0a11 */
[C---:B------:R-:W-:Y:S02]  /*4550*/  ISETP.GT.U32.AND P6, PT, R17.reuse, R22, PT ;  /* 0x000000161100720c */ /* 0x040fe40003fc4070 */
[C---:B------:R-:W-:Y:S01]  /*4560*/  ISETP.GT.U32.AND P0, PT, R17.reuse, R18, PT ;  /* 0x000000121100720c */ /* 0x040fe20003f04070 */
[----:B------:R-:W-:Y:S01]  /*4570*/  @!P2 IMAD.MOV R10, RZ, RZ, -R10 ;  /* 0x000000ffff0aa224 */ /* 0x000fe200078e0a0a */
[C---:B------:R-:W-:Y:S02]  /*4580*/  ISETP.GT.U32.AND P4, PT, R17.reuse, R11, PT ;  /* 0x0000000b1100720c */ /* 0x040fe40003f84070 */
[----:B------:R-:W-:-:S07]  /*4590*/  ISETP.GT.U32.AND P1, PT, R17, R12, PT ;  /* 0x0000000c1100720c */ /* 0x000fce0003f24070 */
[----:B------:R-:W-:-:S05]  /*45a0*/  @!P6 IMAD.IADD R22, R22, 0x1, -R17 ;  /* 0x000000011616e824 */ /* 0x000fca00078e0a11 */
[C---:B------:R-:W-:Y:S01]  /*45b0*/  ISETP.GT.U32.AND P2, PT, R17.reuse, R22, PT ;  /* 0x000000161100720c */ /* 0x040fe20003f44070 */
[--C-:B------:R-:W-:Y:S01]  /*45c0*/  @!P0 IMAD.IADD R18, R18, 0x1, -R17.reuse ;  /* 0x0000000112128824 */ /* 0x100fe200078e0a11 */
[----:B------:R-:W-:Y:S01]  /*45d0*/  ISETP.GT.U32.AND P0, PT, R17, R3, PT ;  /* 0x000000031100720c */ /* 0x000fe20003f04070 */
[--C-:B------:R-:W-:Y:S01]  /*45e0*/  @!P4 IMAD.IADD R11, R11, 0x1, -R17.reuse ;  /* 0x000000010b0bc824 */ /* 0x100fe200078e0a11 */
[C---:B------:R-:W-:Y:S01]  /*45f0*/  ISETP.GT.U32.AND P4, PT, R17.reuse, R5, PT ;  /* 0x000000051100720c */ /* 0x040fe20003f84070 */
[----:B------:R-:W-:Y:S01]  /*4600*/  @!P1 IMAD.IADD R12, R12, 0x1, -R17 ;  /* 0x000000010c0c9824 */ /* 0x000fe200078e0a11 */
[C---:B------:R-:W-:Y:S02]  /*4610*/  ISETP.GT.U32.AND P1, PT, R17.reuse, R21, PT ;  /* 0x000000151100720c */ /* 0x040fe40003f24070 */
[----:B------:R-:W-:-:S05]  /*4620*/  ISETP.GT.U32.AND P6, PT, R17, R4, PT ;  /* 0x000000041100720c */ /* 0x000fca0003fc4070 */
[----:B------:R-:W-:Y:S01]  /*4630*/  @!P2 IMAD.IADD R22, R22, 0x1, -R17 ;  /* 0x000000011616a824 */ /* 0x000fe200078e0a11 */
[----:B------:R-:W-:Y:S01]  /*4640*/  ISETP.GT.U32.AND P2, PT, R16, R26, PT ;  /* 0x0000001a1000720c */ /* 0x000fe20003f44070 */
[----:B------:R-:W-:Y:S02]  /*4650*/  @!P5 IMAD.MOV R9, RZ, RZ, -R9 ;  /* 0x000000ffff09d224 */ /* 0x000fe400078e0a09 */
[--C-:B------:R-:W-:Y:S02]  /*4660*/  @!P0 IMAD.IADD R3, R3, 0x1, -R17.reuse ;  /* 0x0000000103038824 */ /* 0x100fe400078e0a11 */
[--C-:B------:R-:W-:Y:S01]  /*4670*/  @!P4 IMAD.IADD R5, R5, 0x1, -R17.reuse ;  /* 0x000000010505c824 */ /* 0x100fe200078e0a11 */
[----:B------:R0:W-:Y:S01]  /*4680*/  STL [R1+0xbd0], R9 ;  /* 0x000bd00901007387 */ /* 0x0001e20000100800 */
[----:B------:R-:W-:-:S03]  /*4690*/  @!P1 IMAD.IADD R21, R21, 0x1, -R17 ;  /* 0x0000000115159824 */ /* 0x000fc600078e0a11 */
[----:B------:R-:W-:Y:S03]  /*46a0*/  STL [R1+0xbd4], R10 ;  /* 0x000bd40a01007387 */ /* 0x000fe60000100800 */
[----:B------:R-:W-:Y:S01]  /*46b0*/  @!P2 IMAD.IADD R26, R26, 0x1, -R16 ;  /* 0x000000011a1aa824 */ /* 0x000fe200078e0a10 */
[----:B------:R-:W-:Y:S01]  /*46c0*/  ISETP.GE.AND P2, PT, R29, RZ, PT ;  /* 0x000000ff1d00720c */ /* 0x000fe20003f46270 */
[----:B------:R-:W-:Y:S01]  /*46d0*/  @!P6 IMAD.IADD R4, R4, 0x1, -R17 ;  /* 0x000000010404e824 */ /* 0x000fe200078e0a11 */
[C---:B------:R-:W-:Y:S02]  /*46e0*/  ISETP.GT.U32.AND P3, PT, R17.reuse, R13, PT ;  /* 0x0000000d1100720c */ /* 0x040fe40003f64070 */
[C---:B------:R-:W-:Y:S02]  /*46f0*/  ISETP.GT.U32.AND P5, PT, R17.reuse, R14, PT ;  /* 0x0000000e1100720c */ /* 0x040fe40003fa4070 */
[----:B------:R-:W-:Y:S01]  /*4700*/  ISETP.GT.U32.AND P6, PT, R17, R4, PT ;  /* 0x000000041100720c */ /* 0x000fe20003fc4070 */
[----:B------:R-:W-:-:S04]  /*4710*/  IMAD.MOV R28, RZ, RZ, -R28 ;  /* 0x000000ffff1c7224 */ /* 0x000fc800078e0a1c */
[----:B------:R-:W-:-:S04]  /*4720*/  IMAD R27, R16, R28, R27 ;  /* 0x0000001c101b7224 */ /* 0x000fc800078e021b */
[--C-:B------:R-:W-:Y:S01]  /*4730*/  @!P3 IMAD.IADD R13, R13, 0x1, -R17.reuse ;  /* 0x000000010d0db824 */ /* 0x100fe200078e0a11 */
[C---:B------:R-:W-:Y:S01]  /*4740*/  ISETP.GT.U32.AND P3, PT, R17.reuse, R24, PT ;  /* 0x000000181100720c */ /* 0x040fe20003f64070 */
[--C-:B------:R-:W-:Y:S01]  /*4750*/  @!P5 IMAD.IADD R14, R14, 0x1, -R17.reuse ;  /* 0x000000010e0ed824 */ /* 0x100fe200078e0a11 */
[----:B------:R-:W-:Y:S01]  /*4760*/  ISETP.GT.U32.AND P5, PT, R17, R25, PT ;  /* 0x000000191100720c */ /* 0x000fe20003fa4070 */
[----:B------:R-:W-:Y:S01]  /*4770*/  @!P6 IMAD.IADD R4, R4, 0x1, -R17 ;  /* 0x000000010404e824 */ /* 0x000fe200078e0a11 */
[----:B------:R-:W-:-:S09]  /*4780*/  ISETP.GT.U32.AND P6, PT, R16, R27, PT ;  /* 0x0000001b1000720c */ /* 0x000fd20003fc4070 */
[--C-:B------:R-:W-:Y:S02]  /*4790*/  @!P3 IMAD.IADD R24, R24, 0x1, -R17.reuse ;  /* 0x000000011818b824 */ /* 0x100fe400078e0a11 */
[----:B------:R-:W-:Y:S02]  /*47a0*/  @!P5 IMAD.IADD R25, R25, 0x1, -R17 ;  /* 0x000000011919d824 */ /* 0x000fe400078e0a11 */
[----:B------:R-:W-:-:S05]  /*47b0*/  @!P6 IMAD.IADD R27, R27, 0x1, -R16 ;  /* 0x000000011b1be824 */ /* 0x000fca00078e0a10 */
[----:B------:R-:W-:Y:S01]  /*47c0*/  ISETP.GT.U32.AND P6, PT, R16, R27, PT ;  /* 0x0000001b1000720c */ /* 0x000fe20003fc4070 */
[----:B------:R-:W-:-:S12]  /*47d0*/  @!P2 IMAD.MOV R14, RZ, RZ, -R14 ;  /* 0x000000ffff0ea224 */ /* 0x000fd800078e0a0e */
[----:B------:R-:W-:Y:S01]  /*47e0*/  @!P6 IMAD.IADD R27, R27, 0x1, -R16 ;  /* 0x000000011b1be824 */ /* 0x000fe200078e0a10 */
[----:B------:R-:W-:Y:S02]  /*47f0*/  ISETP.GE.AND P6, PT, R6, RZ, PT ;  /* 0x000000ff0600720c */ /* 0x000fe40003fc6270 */
[----:B----4-:R-:W-:Y:S02]  /*4800*/  ISETP.GE.AND P1, PT, R20, RZ, PT ;  /* 0x000000ff1400720c */ /* 0x010fe40003f26270 */
[----:B--2---:R-:W-:Y:S02]  /*4810*/  ISETP.GE.AND P4, PT, R23, RZ, PT ;  /* 0x000000ff1700720c */ /* 0x004fe40003f86270 */
[----:B---3--:R-:W-:Y:S02]  /*4820*/  ISETP.GE.AND P0, PT, R8, RZ, PT ;  /* 0x000000ff0800720c */ /* 0x008fe40003f06270 */
[----:B------:R-:W2:Y:S04]  /*4830*/  LDL.LU R8, [R1+0x114] ;  /* 0x0001140001087983 */ /* 0x000ea80000300800 */
[----:B------:R-:W3:Y:S04]  /*4840*/  LDL.LU R23, [R1+0x118] ;  /* 0x0001180001177983 */ /* 0x000ee80000300800 */
[----:B------:R-:W4:Y:S04]  /*4850*/  LDL R20, [R1+0x438] ;  /* 0x0004380001147983 */ /* 0x000f280000100800 */
[----:B------:R-:W2:Y:S01]  /*4860*/  LDL.LU R29, [R1+0x11c] ;  /* 0x00011c00011d7983 */ /* 0x000ea20000300800 */
[----:B------:R-:W-:-:S02]  /*4870*/  ISETP.GE.AND P3, PT, R0, RZ, PT ;  /* 0x000000ff0000720c */ /* 0x000fc40003f66270 */
[----:B------:R-:W-:Y:S01]  /*4880*/  ISETP.GE.AND P5, PT, R15, RZ, PT ;  /* 0x000000ff0f00720c */ /* 0x000fe20003fa6270 */
[----:B------:R-:W3:Y:S01]  /*4890*/  LDL.LU R0, [R1+0x120] ;  /* 0x0001200001007983 */ /* 0x000ee20000300800 */
[----:B------:R-:W-:-:S03]  /*48a0*/  @!P0 IMAD.MOV R19, RZ, RZ, -R19 ;  /* 0x000000ffff138224 */ /* 0x000fc600078e0a13 */
[----:B------:R-:W4:Y:S01]  /*48b0*/  LDL R15, [R1+0x9f0] ;  /* 0x0009f000010f7983 */ /* 0x000f220000100800 */
[----:B------:R-:W-:Y:S02]  /*48c0*/  @!P4 IMAD.MOV R18, RZ, RZ, -R18 ;  /* 0x000000ffff12c224 */ /* 0x000fe400078e0a12 */
[----:B------:R-:W-:Y:S01]  /*48d0*/  @!P1 IMAD.MOV R11, RZ, RZ, -R11 ;  /* 0x000000ffff0b9224 */ /* 0x000fe200078e0a0b */
[----:B------:R-:W-:Y:S02]  /*48e0*/  STL [R1+0xbd8], R19 ;  /* 0x000bd81301007387 */ /* 0x000fe40000100800 */
[----:B------:R-:W-:Y:S02]  /*48f0*/  @!P3 IMAD.MOV R12, RZ, RZ, -R12 ;  /* 0x000000ffff0cb224 */ /* 0x000fe400078e0a0c */
[----:B------:R-:W-:Y:S01]  /*4900*/  @!P5 IMAD.MOV R13, RZ, RZ, -R13 ;  /* 0x000000ffff0dd224 */ /* 0x000fe200078e0a0d */
[----:B------:R-:W-:Y:S04]  /*4910*/  STL [R1+0xbdc], R18 ;  /* 0x000bdc1201007387 */ /* 0x000fe80000100800 */
[----:B------:R-:W-:Y:S04]  /*4920*/  STL [R1+0xbe0], R11 ;  /* 0x000be00b01007387 */ /* 0x000fe80000100800 */
[----:B------:R-:W-:Y:S04]  /*4930*/  STL [R1+0xbe4], R12 ;  /* 0x000be40c01007387 */ /* 0x000fe80000100800 */
[----:B------:R-:W-:Y:S04]  /*4940*/  STL [R1+0xbe8], R13 ;  /* 0x000be80d01007387 */ /* 0x000fe80000100800 */
[----:B------:R-:W-:Y:S04]  /*4950*/  STL [R1+0xbec], R14 ;  /* 0x000bec0e01007387 */ /* 0x000fe80000100800 */
[----:B------:R-:W4:Y:S01]  /*4960*/  LDL.LU R6, [R1+0xc28] ;  /* 0x000c280001067983 */ /* 0x000f220000300800 */
[----:B------:R-:W-:-:S13]  /*4970*/  ISETP.GT.U32.AND P3, PT, R17, R24, PT ;  /* 0x000000181100720c */ /* 0x000fda0003f64070 */
[----:B------:R-:W-:Y:S01]  /*4980*/  @!P3 IMAD.IADD R24, R24, 0x1, -R17 ;  /* 0x000000011818b824 */ /* 0x000fe200078e0a11 */
[C---:B------:R-:W-:Y:S02]  /*4990*/  ISETP.GT.U32.AND P5, PT, R17.reuse, R25, PT ;  /* 0x000000191100720c */ /* 0x040fe40003fa4070 */
[----:B------:R-:W-:Y:S02]  /*49a0*/  ISETP.GT.U32.AND P2, PT, R16, R26, PT ;  /* 0x0000001a1000720c */ /* 0x000fe40003f44070 */
[C---:B------:R-:W-:Y:S02]  /*49b0*/  ISETP.GT.U32.AND P1, PT, R17.reuse, R21, PT ;  /* 0x000000151100720c */ /* 0x040fe40003f24070 */
[C---:B------:R-:W-:Y:S02]  /*49c0*/  ISETP.GT.U32.AND P0, PT, R17.reuse, R3, PT ;  /* 0x000000031100720c */ /* 0x040fe40003f04070 */
[----:B------:R-:W-:-:S05]  /*49d0*/  ISETP.GT.U32.AND P4, PT, R17, R5, PT ;  /* 0x000000051100720c */ /* 0x000fca0003f84070 */
[--C-:B------:R-:W-:Y:S02]  /*49e0*/  @!P5 IMAD.IADD R25, R25, 0x1, -R17.reuse ;  /* 0x000000011919d824 */ /* 0x100fe400078e0a11 */
[----:B------:R-:W-:Y:S02]  /*49f0*/  @!P2 IMAD.IADD R26, R26, 0x1, -R16 ;  /* 0x000000011a1aa824 */ /* 0x000fe400078e0a10 */
[--C-:B------:R-:W-:Y:S02]  /*4a00*/  @!P1 IMAD.IADD R21, R21, 0x1, -R17.reuse ;  /* 0x0000000115159824 */ /* 0x100fe400078e0a11 */
[--C-:B------:R-:W-:Y:S02]  /*4a10*/  @!P0 IMAD.IADD R3, R3, 0x1, -R17.reuse ;  /* 0x0000000103038824 */ /* 0x100fe400078e0a11 */
[----:B------:R-:W-:Y:S01]  /*4a20*/  @!P4 IMAD.IADD R5, R5, 0x1, -R17 ;  /* 0x000000010505c824 */ /* 0x000fe200078e0a11 */
[----:B--2---:R-:W-:Y:S02]  /*4a30*/  ISETP.GE.AND P3, PT, R29, RZ, PT ;  /* 0x000000ff1d00720c */ /* 0x004fe40003f66270 */
[----:B------:R-:W1:Y:S01]  /*4a40*/  S2R R29, SR_TID.X ;  /* 0x00000000001d7919 */ /* 0x000e620000002100 */
[----:B---3--:R-:W-:-:S02]  /*4a50*/  ISETP.GE.AND P5, PT, R0, RZ, PT ;  /* 0x000000ff0000720c */ /* 0x008fc40003fa6270 */
[----:B----4-:R-:W-:Y:S02]  /*4a60*/  ISETP.GE.AND P1, PT, R20, RZ, PT ;  /* 0x000000ff1400720c */ /* 0x010fe40003f26270 */
[----:B------:R-:W-:Y:S02]  /*4a70*/  ISETP.GE.AND P2, PT, R15, RZ, PT ;  /* 0x000000ff0f00720c */ /* 0x000fe40003f46270 */
[----:B------:R-:W-:Y:S02]  /*4a80*/  ISETP.GE.AND P0, PT, R8, RZ, PT ;  /* 0x000000ff0800720c */ /* 0x000fe40003f06270 */
[----:B-1----:R-:W-:Y:S02]  /*4a90*/  LOP3.LUT R0, R29, 0x3, RZ, 0xc0, !PT ;  /* 0x000000031d007812 */ /* 0x002fe400078ec0ff */
[----:B------:R-:W-:-:S03]  /*4aa0*/  SHF.R.U32.HI R16, RZ, 0x2, R29 ;  /* 0x00000002ff107819 */ /* 0x000fc6000001161d */
[----:B------:R-:W-:Y:S01]  /*4ab0*/  IMAD R0, R0, 0x220, RZ ;  /* 0x0000022000007824 */ /* 0x000fe200078e02ff */
[----:B------:R-:W-:-:S04]  /*4ac0*/  SGXT.U32 R16, R16, 0x3 ;  /* 0x000000031010781a */ /* 0x000fc80000000000 */
[----:B------:R-:W-:Y:S01]  /*4ad0*/  LOP3.LUT R0, R0, R16, RZ, 0xfc, !PT ;  /* 0x0000001000007212 */ /* 0x000fe200078efcff */
[C---:B------:R-:W-:Y:S01]  /*4ae0*/  IMAD.SHL.U32 R16, R29.reuse, 0x40, RZ ;  /* 0x000000401d107824 */ /* 0x040fe200078e00ff */
[----:B------:R-:W-:Y:S01]  /*4af0*/  SHF.R.U32.HI R17, RZ, 0x1, R29 ;  /* 0x00000001ff117819 */ /* 0x000fe2000001161d */
[----:B------:R-:W-:-:S03]  /*4b00*/  IMAD.SHL.U32 R8, R29, 0x8, RZ ;  /* 0x000000081d087824 */ /* 0x000fc600078e00ff */
[----:B------:R-:W-:Y:S01]  /*4b10*/  LOP3.LUT R16, R16, 0x1c0, RZ, 0xc0, !PT ;  /* 0x000001c010107812 */ /* 0x000fe200078ec0ff */
[----:B------:R-:W-:Y:S01]  /*4b20*/  @!P2 IMAD.MOV R27, RZ, RZ, -R27 ;  /* 0x000000ffff1ba224 */ /* 0x000fe200078e0a1b */
[----:B------:R-:W-:Y:S01]  /*4b30*/  LOP3.LUT R0, R0, 0x10, R17, 0xf8, !PT ;  /* 0x0000001000007812 */ /* 0x000fe200078ef811 */
[----:B------:R-:W-:Y:S01]  /*4b40*/  IMAD.SHL.U32 R28, R29, 0x2, RZ ;  /* 0x000000021d1c7824 */ /* 0x000fe200078e00ff */
[----:B------:R-:W-:Y:S01]  /*4b50*/  ISETP.NE.AND P2, PT, R6, RZ, PT ;  /* 0x000000ff0600720c */ /* 0x000fe20003f45270 */
[----:B------:R-:W-:Y:S01]  /*4b60*/  @!P1 IMAD.MOV R26, RZ, RZ, -R26 ;  /* 0x000000ffff1a9224 */ /* 0x000fe200078e0a1a */
[----:B------:R-:W-:Y:S02]  /*4b70*/  LOP3.LUT R16, R16, 0x30, R8, 0xf8, !PT ;  /* 0x0000003010107812 */ /* 0x000fe400078ef808 */
[----:B------:R-:W-:Y:S02]  /*4b80*/  ISETP.GE.AND P1, PT, R7, RZ, PT ;  /* 0x000000ff0700720c */ /* 0x000fe40003f26270 */
[----:B------:R-:W-:Y:S01]  /*4b90*/  LOP3.LUT R6, RZ, R6, RZ, 0x33, !PT ;  /* 0x00000006ff067212 */ /* 0x000fe200078e33ff */
[----:B------:R-:W2:Y:S01]  /*4ba0*/  LDL.LU R7, [R1+0xc24] ;  /* 0x000c240001077983 */ /* 0x000ea20000300800 */
[----:B0-----:R-:W-:-:S03]  /*4bb0*/  LOP3.LUT R9, R16, 0x30, R28, 0x78, !PT ;  /* 0x0000003010097812 */ /* 0x001fc600078e781c */
[----:B------:R0:W-:Y:S01]  /*4bc0*/  STL [R1+0xb00], R8 ;  /* 0x000b000801007387 */ /* 0x0001e20000100800 */
[----:B------:R-:W-:-:S03]  /*4bd0*/  @!P0 IMAD.MOV R22, RZ, RZ, -R22 ;  /* 0x000000ffff168224 */ /* 0x000fc600078e0a16 */
[----:B------:R1:W-:Y:S01]  /*4be0*/  STL [R1+0xb04], R0 ;  /* 0x000b040001007387 */ /* 0x0003e20000100800 */
[C---:B0-----:R-:W-:Y:S02]  /*4bf0*/  SEL R8, R6.reuse, R26, !P2 ;  /* 0x0000001a06087207 */ /* 0x041fe40005000000 */
[----:B-1----:R-:W-:Y:S01]  /*4c00*/  SEL R0, R6, R27, !P2 ;  /* 0x0000001b06007207 */ /* 0x002fe20005000000 */
[----:B------:R0:W-:Y:S04]  /*4c10*/  STL [R1+0x378], R9 ;  /* 0x0003780901007387 */ /* 0x0001e80000100800 */
[----:B------:R-:W-:Y:S04]  /*4c20*/  STL [R1+0xbf0], R0 ;  /* 0x000bf00001007387 */ /* 0x000fe80000100800 */
[----:B------:R1:W-:Y:S04]  /*4c30*/  STL [R1+0x78], R8 ;  /* 0x0000780801007387 */ /* 0x0003e80000100800 */
[----:B------:R-:W-:Y:S04]  /*4c40*/  STL [R1+0xbf4], R22 ;  /* 0x000bf41601007387 */ /* 0x000fe80000100800 */
[----:B------:R-:W3:Y:S04]  /*4c50*/  LDL.LU R13, [R1+0xe0] ;  /* 0x0000e000010d7983 */ /* 0x000ee80000300800 */
[----:B------:R-:W4:Y:S04]  /*4c60*/  LDL.LU R12, [R1+0xd4] ;  /* 0x0000d400010c7983 */ /* 0x000f280000300800 */
[----:B------:R-:W4:Y:S04]  /*4c70*/  LDL.LU R11, [R1+0xd0] ;  /* 0x0000d000010b7983 */ /* 0x000f280000300800 */
[----:B------:R-:W4:Y:S04]  /*4c80*/  LDL.LU R18, [R1+0xcc] ;  /* 0x0000cc0001127983 */ /* 0x000f280000300800 */
[----:B------:R-:W4:Y:S04]  /*4c90*/  LDL.LU R19, [R1+0xc8] ;  /* 0x0000c80001137983 */ /* 0x000f280000300800 */
[----:B------:R-:W4:Y:S01]  /*4ca0*/  LDL.LU R10, [R1+0xc4] ;  /* 0x0000c400010a7983 */ /* 0x000f220000300800 */
[----:B------:R-:W-:-:S03]  /*4cb0*/  ISETP.GE.AND P4, PT, R23, RZ, PT ;  /* 0x000000ff1700720c */ /* 0x000fc60003f86270 */
[----:B0-----:R-:W4:Y:S04]  /*4cc0*/  LDL.LU R9, [R1+0xc0] ;  /* 0x0000c00001097983 */ /* 0x001f280000300800 */
[----:B-1----:R-:W4:Y:S04]  /*4cd0*/  LDL.LU R8, [R1+0x6c] ;  /* 0x00006c0001087983 */ /* 0x002f280000300800 */
[----:B------:R-:W4:Y:S01]  /*4ce0*/  LDL.LU R23, [R1+0x74] ;  /* 0x0000740001177983 */ /* 0x000f220000300800 */
[----:B------:R-:W-:-:S03]  /*4cf0*/  LOP3.LUT R27, R29, 0x3f, RZ, 0xc0, !PT ;  /* 0x0000003f1d1b7812 */ /* 0x000fc600078ec0ff */
[----:B------:R-:W4:Y:S04]  /*4d00*/  LDL.LU R20, [R1+0x80] ;  /* 0x0000800001147983 */ /* 0x000f280000300800 */
[----:B------:R-:W4:Y:S04]  /*4d10*/  LDL.LU R15, [R1+0x88] ;  /* 0x00008800010f7983 */ /* 0x000f280000300800 */
[----:B------:R-:W4:Y:S01]  /*4d20*/  LDL.LU R29, [R1+0x98] ;  /* 0x00009800011d7983 */ /* 0x000f220000300800 */
[----:B------:R-:W-:Y:S01]  /*4d30*/  ISETP.GE.AND P0, PT, R2, RZ, PT ;  /* 0x000000ff0200720c */ /* 0x000fe20003f06270 */
[----:B------:R-:W-:-:S02]  /*4d40*/  IMAD.MOV.U32 R6, RZ, RZ, R3 ;  /* 0x000000ffff067224 */ /* 0x000fc400078e0003 */
[----:B------:R-:W-:Y:S01]  /*4d50*/  IMAD R0, R27, UR4, RZ ;  /* 0x000000041b007c24 */ /* 0x000fe2000f8e02ff */
[----:B------:R-:W4:Y:S01]  /*4d60*/  LDL.LU R2, [R1+0xa0] ;  /* 0x0000a00001027983 */ /* 0x000f220000300800 */
[----:B------:R-:W-:Y:S02]  /*4d70*/  @!P4 IMAD.MOV R4, RZ, RZ, -R4 ;  /* 0x000000ffff04c224 */ /* 0x000fe400078e0a04 */
[----:B------:R-:W-:Y:S01]  /*4d80*/  @!P3 IMAD.MOV R6, RZ, RZ, -R6 ;  /* 0x000000ffff06b224 */ /* 0x000fe200078e0a06 */
[----:B------:R-:W-:Y:S01]  /*4d90*/  IADD3 R3, P3, PT, R0, UR14, RZ ;  /* 0x0000000e00037c10 */ /* 0x000fe2000ff7e0ff */
[----:B------:R-:W-:Y:S01]  /*4da0*/  @!P5 IMAD.MOV R5, RZ, RZ, -R5 ;  /* 0x000000ffff05d224 */ /* 0x000fe200078e0a05 */
[----:B------:R-:W-:Y:S01]  /*4db0*/  STL [R1+0xbf8], R4 ;  /* 0x000bf80401007387 */ /* 0x000fe20000100800 */
[----:B------:R-:W-:Y:S02]  /*4dc0*/  @!P6 IMAD.MOV R21, RZ, RZ, -R21 ;  /* 0x000000ffff15e224 */ /* 0x000fe400078e0a15 */
[----:B------:R-:W-:Y:S01]  /*4dd0*/  @!P1 IMAD.MOV R24, RZ, RZ, -R24 ;  /* 0x000000ffff189224 */ /* 0x000fe200078e0a18 */
[----:B------:R-:W-:Y:S01]  /*4de0*/  STL [R1+0xbfc], R6 ;  /* 0x000bfc0601007387 */ /* 0x000fe20000100800 */
[----:B------:R-:W-:-:S03]  /*4df0*/  @!P0 IMAD.MOV R25, RZ, RZ, -R25 ;  /* 0x000000ffff198224 */ /* 0x000fc600078e0a19 */
[----:B------:R-:W-:Y:S04]  /*4e00*/  STL [R1+0xc00], R27 ;  /* 0x000c001b01007387 */ /* 0x000fe80000100800 */
[----:B------:R0:W-:Y:S04]  /*4e10*/  STL [R1+0xb3c], R3 ;  /* 0x000b3c0301007387 */ /* 0x0001e80000100800 */
[----:B------:R-:W-:Y:S04]  /*4e20*/  STL [R1+0xc04], R5 ;  /* 0x000c040501007387 */ /* 0x000fe80000100800 */
[----:B------:R-:W-:Y:S04]  /*4e30*/  STL [R1+0xc08], R21 ;  /* 0x000c081501007387 */ /* 0x000fe80000100800 */
[----:B------:R-:W-:Y:S04]  /*4e40*/  STL [R1+0xc0c], R24 ;  /* 0x000c0c1801007387 */ /* 0x000fe80000100800 */
[----:B------:R-:W-:Y:S01]  /*4e50*/  STL [R1+0xc10], R25 ;  /* 0x000c101901007387 */ /* 0x000fe20000100800 */
[----:B--2---:R-:W-:-:S02]  /*4e60*/  ISETP.NE.AND P2, PT, R7, RZ, PT ;  /* 0x000000ff0700720c */ /* 0x004fc40003f45270 */
[----:B------:R-:W-:-:S04]  /*4e70*/  LOP3.LUT R7, RZ, R7, RZ, 0x33, !PT ;  /* 0x00000007ff077212 */ /* 0x000fc800078e33ff */
[C---:B---3--:R-:W-:Y:S02]  /*4e80*/  SEL R16, R7.reuse, R13, !P2 ;  /* 0x0000000d07107207 */ /* 0x048fe40005000000 */
[----:B----4-:R-:W-:-:S03]  /*4e90*/  SEL R17, R7, R12, !P2 ;  /* 0x0000000c07117207 */ /* 0x010fc60005000000 */
[----:B------:R-:W-:Y:S01]  /*4ea0*/  STL [R1+0xc14], R16 ;  /* 0x000c141001007387 */ /* 0x000fe20000100800 */
[----:B0-----:R-:W-:-:S03]  /*4eb0*/  SEL R3, R7, R11, !P2 ;  /* 0x0000000b07037207 */ /* 0x001fc60005000000 */
[----:B------:R-:W-:Y:S01]  /*4ec0*/  STL [R1+0xc18], R17 ;  /* 0x000c181101007387 */ /* 0x000fe20000100800 */
[----:B------:R-:W-:-:S03]  /*4ed0*/  SEL R0, R7, R18, !P2 ;  /* 0x0000001207007207 */ /* 0x000fc60005000000 */
[----:B------:R0:W-:Y:S01]  /*4ee0*/  STL [R1+0x4c], R3 ;  /* 0x00004c0301007387 */ /* 0x0001e20000100800 */
[----:B------:R-:W-:-:S03]  /*4ef0*/  SEL R4, R7, R19, !P2 ;  /* 0x0000001307047207 */ /* 0x000fc60005000000 */
[----:B------:R1:W-:Y:S01]  /*4f00*/  STL [R1+0x50], R0 ;  /* 0x0000500001007387 */ /* 0x0003e20000100800 */
[----:B0-----:R-:W-:-:S03]  /*4f10*/  SEL R3, R7, R10, !P2 ;  /* 0x0000000a07037207 */ /* 0x001fc60005000000 */
[----:B------:R0:W-:Y:S01]  /*4f20*/  STL [R1+0x58], R4 ;  /* 0x0000580401007387 */ /* 0x0001e20000100800 */
[----:B-1----:R-:W-:-:S03]  /*4f30*/  SEL R0, R7, R9, !P2 ;  /* 0x0000000907007207 */ /* 0x002fc60005000000 */
[----:B------:R1:W-:Y:S01]  /*4f40*/  STL [R1+0x64], R3 ;  /* 0x0000640301007387 */ /* 0x0003e20000100800 */
[----:B0-----:R-:W-:-:S03]  /*4f50*/  SEL R4, R7, R8, !P2 ;  /* 0x0000000807047207 */ /* 0x001fc60005000000 */
[----:B------:R0:W-:Y:S01]  /*4f60*/  STL [R1+0x68], R0 ;  /* 0x0000680001007387 */ /* 0x0001e20000100800 */
[----:B-1----:R-:W-:-:S03]  /*4f70*/  SEL R3, R7, R23, !P2 ;  /* 0x0000001707037207 */ /* 0x002fc60005000000 */
[----:B------:R1:W-:Y:S04]  /*4f80*/  STL [R1+0x6c], R4 ;  /* 0x00006c0401007387 */ /* 0x0003e80000100800 */
[----:B------:R2:W-:Y:S01]  /*4f90*/  STL [R1+0x74], R3 ;  /* 0x0000740301007387 */ /* 0x0005e20000100800 */
[C---:B0-----:R-:W-:Y:S02]  /*4fa0*/  SEL R0, R7.reuse, R20, !P2 ;  /* 0x0000001407007207 */ /* 0x041fe40005000000 */
[----:B-1----:R-:W-:-:S03]  /*4fb0*/  SEL R4, R7, R15, !P2 ;  /* 0x0000000f07047207 */ /* 0x002fc60005000000 */
[----:B------:R0:W-:Y:S01]  /*4fc0*/  STL [R1+0x80], R0 ;  /* 0x0000800001007387 */ /* 0x0001e20000100800 */
[----:B--2---:R-:W-:-:S03]  /*4fd0*/  SEL R3, R7, R29, !P2 ;  /* 0x0000001d07037207 */ /* 0x004fc60005000000 */
[----:B------:R-:W-:Y:S04]  /*4fe0*/  STL [R1+0x88], R4 ;  /* 0x0000880401007387 */ /* 0x000fe80000100800 */
[----:B------:R-:W2:Y:S04]  /*4ff0*/  LDL.LU R29, [R1+0xa8] ;  /* 0x0000a800011d7983 */ /* 0x000ea80000300800 */
[----:B------:R-:W-:Y:S04]  /*5000*/  STL [R1+0x98], R3 ;  /* 0x0000980301007387 */ /* 0x000fe80000100800 */
[----:B------:R-:W3:Y:S01]  /*5010*/  LDL.LU R17, [R1+0xb8] ;  /* 0x0000b80001117983 */ /* 0x000ee20000300800 */
[----:B0-----:R-:W-:-:S05]  /*5020*/  SEL R0, R7, R2, !P2 ;  /* 0x0000000207007207 */ /* 0x001fca0005000000 */
[----:B------:R-:W-:Y:S04]  /*5030*/  STL [R1+0xa0], R0 ;  /* 0x0000a00001007387 */ /* 0x000fe80000100800 */
[----:B---3--:R0:W-:Y:S04]  /*5040*/  STL [R1+0xc1c], R17 ;  /* 0x000c1c1101007387 */ /* 0x0081e80000100800 */
[----:B0-----:R-:W3:Y:S01]  /*5050*/  LDL.LU R17, [R1+0xb4] ;  /* 0x0000b40001117983 */ /* 0x001ee20000300800 */
[----:B--2---:R-:W-:-:S03]  /*5060*/  SEL R29, R7, R29, !P2 ;  /* 0x0000001d071d7207 */ /* 0x004fc60005000000 */
[----:B---3--:R0:W-:Y:S04]  /*5070*/  STL [R1+0xc20], R17 ;  /* 0x000c201101007387 */ /* 0x0081e80000100800 */
[----:B0-----:R-:W2:Y:S04]  /*5080*/  LDL.LU R17, [R1+0xac] ;  /* 0x0000ac0001117983 */ /* 0x001ea80000300800 */
[----:B------:R-:W3:Y:S04]  /*5090*/  LDL.LU R16, [R1+0xbc] ;  /* 0x0000bc0001107983 */ /* 0x000ee80000300800 */
[----:B------:R-:W4:Y:S04]  /*50a0*/  LDL.LU R25, [R1+0xb0] ;  /* 0x0000b00001197983 */ /* 0x000f280000300800 */
[----:B------:R-:W3:Y:S04]  /*50b0*/  LDL.LU R24, [R1+0xa4] ;  /* 0x0000a40001187983 */ /* 0x000ee80000300800 */
        /* <DEDUP_REMOVED lines=23> */
[----:B------:R0:W-:Y:S04]  /*5230*/  STL [R1+0xa8], R29 ;  /* 0x0000a81d01007387 */ /* 0x0001e80000100800 */
[----:B0-----:R-:W3:Y:S01]  /*5240*/  LDL.LU R29, [R1+0x28] ;  /* 0x00002800011d7983 */ /* 0x001ee20000300800 */
[----:B--2---:R-:W-:-:S05]  /*5250*/  SEL R17, R7, R17, !P2 ;  /* 0x0000001107117207 */ /* 0x004fca0005000000 */
[----:B------:R0:W-:Y:S04]  /*5260*/  STL [R1+0xac], R17 ;  /* 0x0000ac1101007387 */ /* 0x0001e80000100800 */
[----:B0-----:R-:W2:Y:S02]  /*5270*/  LDL.LU R17, [R1+0xc20] ;  /* 0x000c200001117983 */ /* 0x001ea40000300800 */
[----:B--2---:R-:W-:-:S05]  /*5280*/  SEL R17, R7, R17, !P2 ;  /* 0x0000001107117207 */ /* 0x004fca0005000000 */
[----:B------:R0:W-:Y:S04]  /*5290*/  STL [R1+0xb4], R17 ;  /* 0x0000b41101007387 */ /* 0x0001e80000100800 */
[----:B0-----:R-:W2:Y:S01]  /*52a0*/  LDL.LU R17, [R1+0xc1c] ;  /* 0x000c1c0001117983 */ /* 0x001ea20000300800 */
[C---:B---3--:R-:W-:Y:S02]  /*52b0*/  SEL R16, R7.reuse, R16, !P2 ;  /* 0x0000001007107207 */ /* 0x048fe40005000000 */
[C---:B----4-:R-:W-:Y:S02]  /*52c0*/  SEL R25, R7.reuse, R25, !P2 ;  /* 0x0000001907197207 */ /* 0x050fe40005000000 */
[C---:B------:R-:W-:Y:S02]  /*52d0*/  SEL R24, R7.reuse, R24, !P2 ;  /* 0x0000001807187207 */ /* 0x040fe40005000000 */
[----:B------:R-:W-:-:S02]  /*52e0*/  SEL R21, R7, R21, !P2 ;  /* 0x0000001507157207 */ /* 0x000fc40005000000 */
[C---:B------:R-:W-:Y:S02]  /*52f0*/  SEL R5, R7.reuse, R5, !P2 ;  /* 0x0000000507057207 */ /* 0x040fe40005000000 */
[C---:B------:R-:W-:Y:S02]  /*5300*/  SEL R27, R7.reuse, R27, !P2 ;  /* 0x0000001b071b7207 */ /* 0x040fe40005000000 */
[C---:B------:R-:W-:Y:S02]  /*5310*/  SEL R6, R7.reuse, R6, !P2 ;  /* 0x0000000607067207 */ /* 0x040fe40005000000 */
[C---:B------:R-:W-:Y:S02]  /*5320*/  SEL R4, R7.reuse, R4, !P2 ;  /* 0x0000000407047207 */ /* 0x040fe40005000000 */
        /* <DEDUP_REMOVED lines=15> */
[----:B--2---:R-:W-:-:S05]  /*5420*/  SEL R17, R7, R17, !P2 ;  /* 0x0000001107117207 */ /* 0x004fca0005000000 */
[----:B------:R0:W-:Y:S04]  /*5430*/  STL [R1+0xb8], R17 ;  /* 0x0000b81101007387 */ /* 0x0001e80000100800 */
[----:B0-----:R-:W2:Y:S04]  /*5440*/  LDL.LU R17, [R1+0xc18] ;  /* 0x000c180001117983 */ /* 0x001ea80000300800 */
[----:B------:R0:W-:Y:S04]  /*5450*/  STL [R1+0xbc], R16 ;  /* 0x0000bc1001007387 */ /* 0x0001e80000100800 */
[----:B0-----:R-:W3:Y:S04]  /*5460*/  LDL.LU R16, [R1+0xc14] ;  /* 0x000c140001107983 */ /* 0x001ee80000300800 */
[----:B------:R0:W-:Y:S04]  /*5470*/  STL [R1+0xc4], R25 ;  /* 0x0000c41901007387 */ /* 0x0001e80000100800 */
[----:B0-----:R-:W4:Y:S04]  /*5480*/  LDL.LU R25, [R1+0xc10] ;  /* 0x000c100001197983 */ /* 0x001f280000300800 */
[----:B------:R0:W-:Y:S04]  /*5490*/  STL [R1+0xe0], R24 ;  /* 0x0000e01801007387 */ /* 0x0001e80000100800 */
[----:B0-----:R-:W2:Y:S04]  /*54a0*/  LDL.LU R24, [R1+0xc0c] ;  /* 0x000c0c0001187983 */ /* 0x001ea80000300800 */
        /* <DEDUP_REMOVED lines=23> */
[----:B0-----:R-:W3:Y:S04]  /*5620*/  LDL.LU R18, [R1+0xbdc] ;  /* 0x000bdc0001127983 */ /* 0x001ee80000300800 */
[----:B------:R0:W-:Y:S04]  /*5630*/  STL [R1+0x38], R19 ;  /* 0x0000381301007387 */ /* 0x0001e80000100800 */
[----:B0-----:R-:W4:Y:S04]  /*5640*/  LDL.LU R19, [R1+0xbd8] ;  /* 0x000bd80001137983 */ /* 0x001f280000300800 */
        /* <DEDUP_REMOVED lines=13> */
[----:B0-----:R-:W4:Y:S01]  /*5720*/  LDL.LU R2, [R1+0xbbc] ;  /* 0x000bbc0001027983 */ /* 0x001f220000300800 */
[----:B------:R-:W-:-:S02]  /*5730*/  SEL R3, R7, R3, !P2 ;  /* 0x0000000307037207 */ /* 0x000fc40005000000 */
[----:B------:R-:W-:-:S03]  /*5740*/  SEL R26, R7, R26, !P2 ;  /* 0x0000001a071a7207 */ /* 0x000fc60005000000 */
[----:B------:R0:W-:Y:S04]  /*5750*/  STL [R1+0x14], R3 ;  /* 0x0000140301007387 */ /* 0x0001e80000100800 */
[----:B------:R-:W-:Y:S01]  /*5760*/  STL [R1+0x10], R26 ;  /* 0x0000101a01007387 */ /* 0x000fe20000100800 */
[----:B0-----:R-:W-:-:S05]  /*5770*/  SEL R3, R7, R28, !P2 ;  /* 0x0000001c07037207 */ /* 0x001fca0005000000 */
[----:B------:R0:W-:Y:S01]  /*5780*/  STL [R1+0xc], R3 ;  /* 0x00000c0301007387 */ /* 0x0001e20000100800 */
[C---:B--2---:R-:W-:Y:S02]  /*5790*/  SEL R11, R7.reuse, R11, !P2 ;  /* 0x0000000b070b7207 */ /* 0x044fe40005000000 */
[C---:B---3--:R-:W-:Y:S02]  /*57a0*/  SEL R18, R7.reuse, R18, !P2 ;  /* 0x0000001207127207 */ /* 0x048fe40005000000 */
[C---:B----4-:R-:W-:Y:S02]  /*57b0*/  SEL R19, R7.reuse, R19, !P2 ;  /* 0x0000001307137207 */ /* 0x050fe40005000000 */
[C---:B------:R-:W-:Y:S02]  /*57c0*/  SEL R10, R7.reuse, R10, !P2 ;  /* 0x0000000a070a7207 */ /* 0x040fe40005000000 */
[C---:B------:R-:W-:Y:S02]  /*57d0*/  SEL R9, R7.reuse, R9, !P2 ;  /* 0x0000000907097207 */ /* 0x040fe40005000000 */
[----:B------:R-:W-:-:S02]  /*57e0*/  SEL R28, R7, R23, !P2 ;  /* 0x00000017071c7207 */ /* 0x000fc40005000000 */
[C---:B0-----:R-:W-:Y:S02]  /*57f0*/  SEL R3, R7.reuse, R15, !P2 ;  /* 0x0000000f07037207 */ /* 0x041fe40005000000 */
[C---:B------:R-:W-:Y:S02]  /*5800*/  SEL R26, R7.reuse, R2, !P2 ;  /* 0x00000002071a7207 */ /* 0x040fe40005000000 */
[C---:B------:R-:W-:Y:S02]  /*5810*/  SEL R2, R7.reuse, R29, !P2 ;  /* 0x0000001d07027207 */ /* 0x040fe40005000000 */
[C---:B------:R-:W-:Y:S01]  /*5820*/  SEL R29, R7.reuse, R20, !P2 ;  /* 0x00000014071d7207 */ /* 0x040fe20005000000 */
[----:B------:R0:W-:Y:S04]  /*5830*/  STL [R1+0x8], R26 ;  /* 0x0000081a01007387 */ /* 0x0001e80000100800 */
[----:B------:R-:W2:Y:S04]  /*5840*/  LDL.LU R15, [R1+0x4c] ;  /* 0x00004c00010f7983 */ /* 0x000ea80000300800 */
[----:B------:R-:W-:Y:S04]  /*5850*/  STL [R1+0x4], R2 ;  /* 0x0000040201007387 */ /* 0x000fe80000100800 */
[----:B------:R1:W-:Y:S01]  /*5860*/  STL [R1+0xb40], R3 ;  /* 0x000b400301007387 */ /* 0x0003e20000100800 */
[----:B0-----:R-:W-:-:S03]  /*5870*/  SEL R26, R7, R8, !P2 ;  /* 0x00000008071a7207 */ /* 0x001fc60005000000 */
[----:B-1----:R-:W3:Y:S04]  /*5880*/  LDL.LU R3, [R1+0xa8] ;  /* 0x0000a80001037983 */ /* 0x002ee80000300800 */
[----:B------:R-:W4:Y:S04]  /*5890*/  LDL.LU R20, [R1+0x64] ;  /* 0x0000640001147983 */ /* 0x000f280000300800 */
[----:B------:R0:W-:Y:S04]  /*58a0*/  STL [R1+0xb44], R29 ;  /* 0x000b441d01007387 */ /* 0x0001e80000100800 */
[----:B0-----:R-:W3:Y:S04]  /*58b0*/  LDL.LU R29, [R1+0xa0] ;  /* 0x0000a000011d7983 */ /* 0x001ee80000300800 */
[----:B------:R-:W3:Y:S04]  /*58c0*/  LDL.LU R23, [R1+0x68] ;  /* 0x0000680001177983 */ /* 0x000ee80000300800 */
[----:B------:R0:W-:Y:S04]  /*58d0*/  STL [R1+0xb48], R28 ;  /* 0x000b481c01007387 */ /* 0x0001e80000100800 */
[----:B0-----:R-:W3:Y:S04]  /*58e0*/  LDL.LU R28, [R1+0x98] ;  /* 0x00009800011c7983 */ /* 0x001ee80000300800 */
[----:B------:R-:W3:Y:S04]  /*58f0*/  LDL.LU R8, [R1+0x78] ;  /* 0x0000780001087983 */ /* 0x000ee80000300800 */
[----:B------:R0:W-:Y:S04]  /*5900*/  STL [R1+0xb4c], R26 ;  /* 0x000b4c1a01007387 */ /* 0x0001e80000100800 */
[----:B0-----:R-:W3:Y:S04]  /*5910*/  LDL.LU R26, [R1+0x88] ;  /* 0x00008800011a7983 */ /* 0x001ee80000300800 */
        /* <DEDUP_REMOVED lines=9> */
[----:B0-----:R-:W3:Y:S01]  /*59b0*/  LDL.LU R11, [R1+0x50] ;  /* 0x00005000010b7983 */ /* 0x001ee20000300800 */
[----:B------:R-:W-:-:S02]  /*59c0*/  SEL R12, R7, R12, !P2 ;  /* 0x0000000c070c7207 */ /* 0x000fc40005000000 */
[C---:B------:R-:W-:Y:S02]  /*59d0*/  SEL R13, R7.reuse, R13, !P2 ;  /* 0x0000000d070d7207 */ /* 0x040fe40005000000 */
[C---:B------:R-:W-:Y:S02]  /*59e0*/  SEL R14, R7.reuse, R14, !P2 ;  /* 0x0000000e070e7207 */ /* 0x040fe40005000000 */
[C---:B------:R-:W-:Y:S01]  /*59f0*/  SEL R22, R7.reuse, R22, !P2 ;  /* 0x0000001607167207 */ /* 0x040fe20005000000 */
[----:B------:R-:W-:Y:S01]  /*5a00*/  STL [R1+0xb64], R12 ;  /* 0x000b640c01007387 */ /* 0x000fe20000100800 */
[----:B------:R-:W-:Y:S01]  /*5a10*/  SEL R4, R7, R4, !P2 ;  /* 0x0000000407047207 */ /* 0x000fe20005000000 */
[----:B------:R-:W-:Y:S01]  /*5a20*/  IMAD R2, R27, UR4, RZ ;  /* 0x000000041b027c24 */ /* 0x000fe2000f8e02ff */
[C---:B------:R-:W-:Y:S01]  /*5a30*/  SEL R6, R7.reuse, R6, !P2 ;  /* 0x0000000607067207 */ /* 0x040fe20005000000 */
[----:B------:R-:W-:Y:S01]  /*5a40*/  STL [R1+0xb68], R13 ;  /* 0x000b680d01007387 */ /* 0x000fe20000100800 */
[----:B------:R-:W-:-:S02]  /*5a50*/  SEL R5, R7, R5, !P2 ;  /* 0x0000000507057207 */ /* 0x000fc40005000000 */
[C---:B------:R-:W-:Y:S01]  /*5a60*/  SEL R21, R7.reuse, R21, !P2 ;  /* 0x0000001507157207 */ /* 0x040fe20005000000 */
[----:B------:R-:W-:Y:S01]  /*5a70*/  STL [R1+0xb6c], R14 ;  /* 0x000b6c0e01007387 */ /* 0x000fe20000100800 */
[C---:B------:R-:W-:Y:S02]  /*5a80*/  SEL R24, R7.reuse, R24, !P2 ;  /* 0x0000001807187207 */ /* 0x040fe40005000000 */
[----:B------:R-:W-:Y:S01]  /*5a90*/  SEL R27, R7, R25, !P2 ;  /* 0x00000019071b7207 */ /* 0x000fe20005000000 */
[----:B------:R-:W-:Y:S01]  /*5aa0*/  STL [R1+0xb70], R22 ;  /* 0x000b701601007387 */ /* 0x000fe20000100800 */
[----:B------:R-:W-:-:S03]  /*5ab0*/  LEA.HI.X.SX32 R2, R2, UR15, 0x1, P3 ;  /* 0x0000000f02027c11 */ /* 0x000fc600098f0eff */
[----:B------:R-:W-:Y:S04]  /*5ac0*/  STL [R1+0xb74], R4 ;  /* 0x000b740401007387 */ /* 0x000fe80000100800 */
[----:B------:R-:W-:Y:S04]  /*5ad0*/  STL [R1+0xb78], R6 ;  /* 0x000b780601007387 */ /* 0x000fe80000100800 */
[----:B------:R-:W-:Y:S01]  /*5ae0*/  STL [R1+0xb7c], R5 ;  /* 0x000b7c0501007387 */ /* 0x000fe20000100800 */
[----:B------:R-:W-:-:S03]  /*5af0*/  IMAD R0, R0, UR7, RZ ;  /* 0x0000000700007c24 */ /* 0x000fc6000f8e02ff */
[----:B------:R-:W-:Y:S04]  /*5b00*/  STL [R1+0xb80], R21 ;  /* 0x000b801501007387 */ /* 0x000fe80000100800 */
[----:B------:R-:W-:Y:S01]  /*5b10*/  STL [R1+0xb84], R24 ;  /* 0x000b841801007387 */ /* 0x000fe20000100800 */
[----:B------:R-:W-:-:S03]  /*5b20*/  IMAD R7, R16, UR10, RZ ;  /* 0x0000000a10077c24 */ /* 0x000fc6000f8e02ff */
[----:B------:R-:W-:Y:S04]  /*5b30*/  STL [R1+0xb88], R27 ;  /* 0x000b881b01007387 */ /* 0x000fe80000100800 */
[----:B------:R0:W-:Y:S04]  /*5b40*/  STL [R1+0xb8c], R2 ;  /* 0x000b8c0201007387 */ /* 0x0001e80000100800 */
[----:B------:R1:W-:Y:S01]  /*5b50*/  STL [R1+0xb90], R0 ;  /* 0x000b900001007387 */ /* 0x0003e20000100800 */
[----:B--2---:R-:W-:Y:S02]  /*5b60*/  IMAD R15, R15, UR10, RZ ;  /* 0x0000000a0f0f7c24 */ /* 0x004fe4000f8e02ff */
[----:B----4-:R-:W-:-:S02]  /*5b70*/  IMAD R20, R20, UR10, RZ ;  /* 0x0000000a14147c24 */ /* 0x010fc4000f8e02ff */
[----:B---3--:R-:W-:Y:S02]  /*5b80*/  IMAD R23, R23, UR10, RZ ;  /* 0x0000000a17177c24 */ /* 0x008fe4000f8e02ff */
[----:B0-----:R-:W-:Y:S02]  /*5b90*/  IMAD R2, R8, UR7, RZ ;  /* 0x0000000708027c24 */ /* 0x001fe4000f8e02ff */
[----:B------:R-:W-:-:S03]  /*5ba0*/  IMAD R8, R17, UR10, RZ ;  /* 0x0000000a11087c24 */ /* 0x000fc6000f8e02ff */
[----:B------:R0:W-:Y:S04]  /*5bb0*/  STL [R1+0xe8], R2 ;  /* 0x0000e80201007387 */ /* 0x0001e80000100800 */
[----:B------:R-:W-:Y:S04]  /*5bc0*/  STL [R1+0xb94], R7 ;  /* 0x000b940701007387 */ /* 0x000fe80000100800 */
[----:B------:R-:W-:Y:S04]  /*5bd0*/  STL [R1+0xb98], R8 ;  /* 0x000b980801007387 */ /* 0x000fe80000100800 */
[----:B------:R-:W-:Y:S01]  /*5be0*/  STL [R1+0xb9c], R15 ;  /* 0x000b9c0f01007387 */ /* 0x000fe20000100800 */
[----:B-1----:R-:W-:-:S02]  /*5bf0*/  IMAD R0, R26, UR10, RZ ;  /* 0x0000000a1a007c24 */ /* 0x002fc4000f8e02ff */
[----:B0-----:R-:W-:Y:S02]  /*5c00*/  IMAD R2, R9, UR10, RZ ;  /* 0x0000000a09027c24 */ /* 0x001fe4000f8e02ff */
[----:B------:R-:W-:Y:S02]  /*5c10*/  IMAD R4, R10, UR10, RZ ;  /* 0x0000000a0a047c24 */ /* 0x000fe4000f8e02ff */
[----:B------:R-:W-:Y:S02]  /*5c20*/  IMAD R25, R19, UR10, RZ ;  /* 0x0000000a13197c24 */ /* 0x000fe4000f8e02ff */
[----:B------:R-:W-:Y:S02]  /*5c30*/  IMAD R17, R18, UR10, RZ ;  /* 0x0000000a12117c24 */ /* 0x000fe4000f8e02ff */
[----:B------:R-:W-:-:S05]  /*5c40*/  IMAD R16, R11, UR10, RZ ;  /* 0x0000000a0b107c24 */ /* 0x000fca000f8e02ff */
[----:B------:R-:W-:Y:S04]  /*5c50*/  STL [R1+0xba0], R16 ;  /* 0x000ba01001007387 */ /* 0x000fe80000100800 */
[----:B------:R-:W-:Y:S04]  /*5c60*/  STL [R1+0xba4], R17 ;  /* 0x000ba41101007387 */ /* 0x000fe80000100800 */
[----:B------:R-:W-:Y:S04]  /*5c70*/  STL [R1+0xba8], R20 ;  /* 0x000ba81401007387 */ /* 0x000fe80000100800 */
[----:B------:R-:W-:Y:S04]  /*5c80*/  STL [R1+0xbac], R23 ;  /* 0x000bac1701007387 */ /* 0x000fe80000100800 */
[----:B------:R-:W-:Y:S04]  /*5c90*/  STL [R1+0xbb0], R25 ;  /* 0x000bb01901007387 */ /* 0x000fe80000100800 */
[----:B------:R0:W-:Y:S04]  /*5ca0*/  STL [R1+0x28], R4 ;  /* 0x0000280401007387 */ /* 0x0001e80000100800 */
[----:B------:R1:W-:Y:S01]  /*5cb0*/  STL [R1+0x40], R2 ;  /* 0x0000400201007387 */ /* 0x0003e20000100800 */
[----:B0-----:R-:W-:-:S03]  /*5cc0*/  IMAD R4, R28, UR10, RZ ;  /* 0x0000000a1c047c24 */ /* 0x001fc6000f8e02ff */
[----:B------:R0:W-:Y:S04]  /*5cd0*/  STL [R1+0x48], R0 ;  /* 0x0000480001007387 */ /* 0x0001e80000100800 */
[----:B------:R-:W-:Y:S04]  /*5ce0*/  STL [R1+0x4c], R4 ;  /* 0x00004c0401007387 */ /* 0x000fe80000100800 */
[----:B------:R-:W2:Y:S01]  /*5cf0*/  LDL.LU R25, [R1+0xb8] ;  /* 0x0000b80001197983 */ /* 0x000ea20000300800 */
[----:B-1----:R-:W-:Y:S02]  /*5d00*/  IMAD R2, R29, UR10, RZ ;  /* 0x0000000a1d027c24 */ /* 0x002fe4000f8e02ff */
[----:B0-----:R-:W-:-:S03]  /*5d10*/  IMAD R0, R3, UR10, RZ ;  /* 0x0000000a03007c24 */ /* 0x001fc6000f8e02ff */
[----:B------:R-:W-:Y:S04]  /*5d20*/  STL [R1+0x50], R2 ;  /* 0x0000500201007387 */ /* 0x000fe80000100800 */
[----:B--2---:R0:W-:Y:S04]  /*5d30*/  STL [R1+0xbb4], R25 ;  /* 0x000bb41901007387 */ /* 0x0041e80000100800 */
[----:B------:R-:W-:Y:S04]  /*5d40*/  STL [R1+0x54], R0 ;  /* 0x0000540001007387 */ /* 0x000fe80000100800 */
[----:B0-----:R-:W2:Y:S04]  /*5d50*/  LDL.LU R25, [R1+0xb4] ;  /* 0x0000b40001197983 */ /* 0x001ea80000300800 */
[----:B--2---:R0:W-:Y:S04]  /*5d60*/  STL [R1+0xbb8], R25 ;  /* 0x000bb81901007387 */ /* 0x0041e80000100800 */
        /* <DEDUP_REMOVED lines=28> */
[----:B------:R-:W3:Y:S01]  /*5f30*/  LDL.LU R3, [R1+0x4] ;  /* 0x0000040001037983 */ /* 0x000ee20000300800 */
[----:B--2---:R-:W-:-:S05]  /*5f40*/  IMAD R25, R25, UR10, RZ ;  /* 0x0000000a19197c24 */ /* 0x004fca000f8e02ff */
[----:B------:R0:W-:Y:S04]  /*5f50*/  STL [R1+0x58], R25 ;  /* 0x0000581901007387 */ /* 0x0001e80000100800 */
[----:B0-----:R-:W2:Y:S02]  /*5f60*/  LDL.LU R25, [R1+0xbb8] ;  /* 0x000bb80001197983 */ /* 0x001ea40000300800 */
[----:B--2---:R-:W-:-:S05]  /*5f70*/  IMAD R25, R25, UR10, RZ ;  /* 0x0000000a19197c24 */ /* 0x004fca000f8e02ff */
[----:B------:R0:W-:Y:S04]  /*5f80*/  STL [R1+0x5c], R25 ;  /* 0x00005c1901007387 */ /* 0x0001e80000100800 */
[----:B0-----:R-:W2:Y:S01]  /*5f90*/  LDL.LU R25, [R1+0xbb4] ;  /* 0x000bb40001197983 */ /* 0x001ea20000300800 */
[----:B---3--:R-:W-:Y:S02]  /*5fa0*/  IMAD R23, R23, UR10, RZ ;  /* 0x0000000a17177c24 */ /* 0x008fe4000f8e02ff */
[----:B----4-:R-:W-:Y:S02]  /*5fb0*/  IMAD R20, R20, UR10, RZ ;  /* 0x0000000a14147c24 */ /* 0x010fe4000f8e02ff */
[----:B------:R-:W-:Y:S02]  /*5fc0*/  IMAD R17, R17, UR10, RZ ;  /* 0x0000000a11117c24 */ /* 0x000fe4000f8e02ff */
[----:B------:R-:W-:-:S02]  /*5fd0*/  IMAD R16, R16, UR10, RZ ;  /* 0x0000000a10107c24 */ /* 0x000fc4000f8e02ff */
[----:B------:R-:W-:Y:S02]  /*5fe0*/  IMAD R15, R15, UR10, RZ ;  /* 0x0000000a0f0f7c24 */ /* 0x000fe4000f8e02ff */
[----:B------:R-:W-:Y:S02]  /*5ff0*/  IMAD R8, R8, UR10, RZ ;  /* 0x0000000a08087c24 */ /* 0x000fe4000f8e02ff */
[----:B------:R-:W-:Y:S02]  /*6000*/  IMAD R7, R7, UR10, RZ ;  /* 0x0000000a07077c24 */ /* 0x000fe4000f8e02ff */
[----:B------:R-:W-:Y:S02]  /*6010*/  IMAD R0, R0, UR10, RZ ;  /* 0x0000000a00007c24 */ /* 0x000fe4000f8e02ff */
        /* <DEDUP_REMOVED lines=20> */
[----:B--2---:R-:W-:-:S05]  /*6160*/  IMAD R25, R25, UR10, RZ ;  /* 0x0000000a19197c24 */ /* 0x004fca000f8e02ff */
        /* <DEDUP_REMOVED lines=57> */
[----:B0-----:R-:W3:Y:S01]  /*6500*/  LDL.LU R3, [R1+0xb40] ;  /* 0x000b400001037983 */ /* 0x001ee20000300800 */
[----:B--2---:R-:W-:-:S02]  /*6510*/  IMAD R29, R29, UR10, RZ ;  /* 0x0000000a1d1d7c24 */ /* 0x004fc4000f8e02ff */
[----:B---3--:R-:W-:-:S05]  /*6520*/  IMAD R3, R3, UR10, RZ ;  /* 0x0000000a03037c24 */ /* 0x008fca000f8e02ff */
[----:B------:R0:W-:Y:S04]  /*6530*/  STL [R1], R3 ;  /* 0x0000000301007387 */ /* 0x0001e80000100800 */
[----:B0-----:R-:W2:Y:S04]  /*6540*/  LDL.LU R3, [R1+0xb3c] ;  /* 0x000b3c0001037983 */ /* 0x001ea80000300800 */
[----:B------:R0:W-:Y:S04]  /*6550*/  STL [R1+0xb08], R29 ;  /* 0x000b081d01007387 */ /* 0x0001e80000100800 */
[----:B0-----:R-:W3:Y:S01]  /*6560*/  LDL R29, [R1+0xe8] ;  /* 0x0000e800011d7983 */ /* 0x001ee20000100800 */
[----:B------:R-:W-:-:S02]  /*6570*/  IMAD R28, R28, UR10, RZ ;  /* 0x0000000a1c1c7c24 */ /* 0x000fc4000f8e02ff */
[----:B------:R-:W-:Y:S02]  /*6580*/  IMAD R26, R26, UR10, RZ ;  /* 0x0000000a1a1a7c24 */ /* 0x000fe4000f8e02ff */
[----:B------:R-:W-:Y:S02]  /*6590*/  IMAD R9, R9, UR10, RZ ;  /* 0x0000000a09097c24 */ /* 0x000fe4000f8e02ff */
[----:B------:R-:W-:Y:S01]  /*65a0*/  IMAD R10, R10, UR10, RZ ;  /* 0x0000000a0a0a7c24 */ /* 0x000fe2000f8e02ff */
[----:B------:R-:W-:Y:S01]  /*65b0*/  STL [R1+0xb0c], R28 ;  /* 0x000b0c1c01007387 */ /* 0x000fe20000100800 */
[----:B------:R-:W-:Y:S02]  /*65c0*/  IMAD R19, R19, UR10, RZ ;  /* 0x0000000a13137c24 */ /* 0x000fe4000f8e02ff */
[----:B------:R-:W-:Y:S01]  /*65d0*/  IMAD R18, R18, UR10, RZ ;  /* 0x0000000a12127c24 */ /* 0x000fe2000f8e02ff */
[----:B------:R-:W-:Y:S01]  /*65e0*/  STL [R1+0xb10], R26 ;  /* 0x000b101a01007387 */ /* 0x000fe20000100800 */
[----:B------:R-:W-:-:S02]  /*65f0*/  IMAD R11, R11, UR10, RZ ;  /* 0x0000000a0b0b7c24 */ /* 0x000fc4000f8e02ff */
[----:B------:R-:W-:Y:S01]  /*6600*/  IMAD R12, R12, UR10, RZ ;  /* 0x0000000a0c0c7c24 */ /* 0x000fe2000f8e02ff */
[----:B------:R0:W-:Y:S01]  /*6610*/  STL [R1+0xb14], R9 ;  /* 0x000b140901007387 */ /* 0x0001e20000100800 */
[----:B------:R-:W-:Y:S02]  /*6620*/  IMAD R13, R13, UR10, RZ ;  /* 0x0000000a0d0d7c24 */ /* 0x000fe4000f8e02ff */
[----:B------:R-:W-:Y:S01]  /*6630*/  IMAD R14, R14, UR10, RZ ;  /* 0x0000000a0e0e7c24 */ /* 0x000fe2000f8e02ff */
[----:B------:R-:W-:Y:S01]  /*6640*/  STL [R1+0xb18], R10 ;  /* 0x000b180a01007387 */ /* 0x000fe20000100800 */
[----:B------:R-:W-:-:S03]  /*6650*/  IMAD R22, R22, UR10, RZ ;  /* 0x0000000a16167c24 */ /* 0x000fc6000f8e02ff */
[----:B------:R-:W-:Y:S01]  /*6660*/  STL [R1+0xb1c], R19 ;  /* 0x000b1c1301007387 */ /* 0x000fe20000100800 */
[----:B------:R-:W-:-:S03]  /*6670*/  IMAD R4, R4, UR10, RZ ;  /* 0x0000000a04047c24 */ /* 0x000fc6000f8e02ff */
[----:B------:R-:W-:Y:S04]  /*6680*/  STL [R1+0xb20], R18 ;  /* 0x000b201201007387 */ /* 0x000fe80000100800 */
[----:B------:R-:W-:Y:S04]  /*6690*/  STL [R1+0xb24], R11 ;  /* 0x000b240b01007387 */ /* 0x000fe80000100800 */
[----:B------:R-:W-:Y:S04]  /*66a0*/  STL [R1+0xb28], R12 ;  /* 0x000b280c01007387 */ /* 0x000fe80000100800 */
[----:B------:R-:W-:Y:S01]  /*66b0*/  STL [R1+0xb2c], R13 ;  /* 0x000b2c0d01007387 */ /* 0x000fe20000100800 */
[----:B0-----:R-:W-:-:S03]  /*66c0*/  IADD3 R9, P0, PT, R0, UR12, RZ ;  /* 0x0000000c00097c10 */ /* 0x001fc6000ff1e0ff */
[----:B------:R-:W-:Y:S04]  /*66d0*/  STL [R1+0xb30], R14 ;  /* 0x000b300e01007387 */ /* 0x000fe80000100800 */
[----:B------:R0:W-:Y:S04]  /*66e0*/  STL [R1+0xb34], R22 ;  /* 0x000b341601007387 */ /* 0x0001e80000100800 */
[----:B0-----:R-:W4:Y:S04]  /*66f0*/  LDL.LU R22, [R1+0x48] ;  /* 0x0000480001167983 */ /* 0x001f280000300800 */
[----:B------:R0:W-:Y:S04]  /*6700*/  STL [R1+0xb38], R4 ;  /* 0x000b380401007387 */ /* 0x0001e80000100800 */
[----:B0-----:R-:W4:Y:S04]  /*6710*/  LDL.LU R4, [R1+0x40] ;  /* 0x0000400001047983 */ /* 0x001f280000300800 */
[----:B------:R-:W4:Y:S01]  /*6720*/  LDL.LU R14, [R1+0x4c] ;  /* 0x00004c00010e7983 */ /* 0x000f220000300800 */
[----:B---3--:R-:W-:-:S05]  /*6730*/  IADD3 R10, P1, PT, R29, UR12, RZ ;  /* 0x0000000c1d0a7c10 */ /* 0x008fca000ff3e0ff */
[----:B------:R2:W-:Y:S04]  /*6740*/  STL [R1+0x3a8], R10 ;  /* 0x0003a80a01007387 */ /* 0x0005e80000100800 */
[----:B------:R-:W3:Y:S04]  /*6750*/  LDL.LU R13, [R1+0x50] ;  /* 0x00005000010d7983 */ /* 0x000ee80000300800 */
[----:B------:R0:W-:Y:S01]  /*6760*/  STL [R1+0x3b0], R9 ;  /* 0x0003b00901007387 */ /* 0x0001e20000100800 */
[----:B--2---:R-:W-:-:S05]  /*6770*/  IADD3 R10, P5, PT, R7, R3, RZ ;  /* 0x00000003070a7210 */ /* 0x004fca0007fbe0ff */
[----:B------:R1:W-:Y:S01]  /*6780*/  STL [R1+0xa1c], R10 ;  /* 0x000a1c0a01007387 */ /* 0x0003e20000100800 */
[----:B0-----:R-:W-:-:S03]  /*6790*/  IADD3 R9, P2, PT, R8, R3, RZ ;  /* 0x0000000308097210 */ /* 0x001fc60007f5e0ff */
[----:B------:R-:W2:Y:S04]  /*67a0*/  LDL.LU R12, [R1+0x54] ;  /* 0x00005400010c7983 */ /* 0x000ea80000300800 */
[----:B------:R0:W-:Y:S01]  /*67b0*/  STL [R1+0xa20], R9 ;  /* 0x000a200901007387 */ /* 0x0001e20000100800 */
[----:B-1----:R-:W-:-:S03]  /*67c0*/  IADD3 R10, P4, PT, R15, R3, RZ ;  /* 0x000000030f0a7210 */ /* 0x002fc60007f9e0ff */
[----:B------:R-:W2:Y:S01]  /*67d0*/  LDL.LU R11, [R1+0x58] ;  /* 0x00005800010b7983 */ /* 0x000ea20000300800 */
[----:B0-----:R-:W-:-:S03]  /*67e0*/  IADD3 R9, P3, PT, R16, R3, RZ ;  /* 0x0000000310097210 */ /* 0x001fc60007f7e0ff */
[----:B------:R-:W-:Y:S04]  /*67f0*/  STL [R1+0xa24], R10 ;  /* 0x000a240a01007387 */ /* 0x000fe80000100800 */
[----:B------:R0:W-:Y:S02]  /*6800*/  STL [R1+0xa28], R9 ;  /* 0x000a280901007387 */ /* 0x0001e40000100800 */
[----:B0-----:R-:W-:Y:S02]  /*6810*/  LEA.HI.X.SX32 R9, R7, R2, 0x1, P5 ;  /* 0x0000000207097211 */ /* 0x001fe400028f0eff */
[----:B------:R-:W2:Y:S01]  /*6820*/  LDL.LU R7, [R1+0x28] ;  /* 0x0000280001077983 */ /* 0x000ea20000300800 */
[----:B------:R-:W-:-:S05]  /*6830*/  IADD3 R10, P6, PT, R17, R3, RZ ;  /* 0x00000003110a7210 */ /* 0x000fca0007fde0ff */
[----:B------:R-:W-:Y:S04]  /*6840*/  STL [R1+0xa2c], R10 ;  /* 0x000a2c0a01007387 */ /* 0x000fe80000100800 */
[----:B------:R-:W3:Y:S04]  /*6850*/  LDL.LU R18, [R1+0x5c] ;  /* 0x00005c0001127983 */ /* 0x000ee80000300800 */
[----:B------:R4:W-:Y:S04]  /*6860*/  STL [R1+0xa14], R9 ;  /* 0x000a140901007387 */ /* 0x0009e80000100800 */
[----:B------:R-:W3:Y:S01]  /*6870*/  LDL.LU R19, [R1+0x60] ;  /* 0x0000600001137983 */ /* 0x000ee20000300800 */
[----:B------:R-:W-:-:S02]  /*6880*/  LEA.HI.X.SX32 R8, R8, R2, 0x1, P2 ;  /* 0x0000000208087211 */ /* 0x000fc400010f0eff */
[----:B----4-:R-:W-:-:S05]  /*6890*/  IADD3 R9, P5, PT, R20, R3, RZ ;  /* 0x0000000314097210 */ /* 0x010fca0007fbe0ff */
[----:B------:R0:W-:Y:S04]  /*68a0*/  STL [R1+0xa18], R9 ;  /* 0x000a180901007387 */ /* 0x0001e80000100800 */
[----:B------:R-:W4:Y:S04]  /*68b0*/  LDL.LU R10, [R1+0x64] ;  /* 0x00006400010a7983 */ /* 0x000f280000300800 */
[----:B------:R1:W-:Y:S01]  /*68c0*/  STL [R1+0xa0c], R8 ;  /* 0x000a0c0801007387 */ /* 0x0003e20000100800 */
[----:B0-----:R-:W-:-:S05]  /*68d0*/  IADD3 R9, P2, PT, R23, R3, RZ ;  /* 0x0000000317097210 */ /* 0x001fca0007f5e0ff */
[----:B------:R0:W-:Y:S01]  /*68e0*/  STL [R1+0xa10], R9 ;  /* 0x000a100901007387 */ /* 0x0001e20000100800 */
[-C--:B-1----:R-:W-:Y:S02]  /*68f0*/  LEA.HI.X.SX32 R8, R15, R2.reuse, 0x1, P4 ;  /* 0x000000020f087211 */ /* 0x082fe400020f0eff */
[----:B------:R-:W-:Y:S01]  /*6900*/  IADD3 R15, P4, PT, R25, R3, RZ ;  /* 0x00000003190f7210 */ /* 0x000fe20007f9e0ff */
[----:B0-----:R-:W4:Y:S04]  /*6910*/  LDL.LU R9, [R1+0x68] ;  /* 0x0000680001097983 */ /* 0x001f280000300800 */
[----:B------:R0:W-:Y:S04]  /*6920*/  STL [R1+0xa04], R8 ;  /* 0x000a040801007387 */ /* 0x0001e80000100800 */
[----:B------:R-:W-:Y:S04]  /*6930*/  STL [R1+0xa08], R15 ;  /* 0x000a080f01007387 */ /* 0x000fe80000100800 */
[----:B------:R-:W4:Y:S01]  /*6940*/  LDL.LU R26, [R1+0x6c] ;  /* 0x00006c00011a7983 */ /* 0x000f220000300800 */
[----:B0-----:R-:W-:-:S05]  /*6950*/  LEA.HI.X.SX32 R8, R16, R2, 0x1, P3 ;  /* 0x0000000210087211 */ /* 0x001fca00018f0eff */
[----:B------:R0:W-:Y:S04]  /*6960*/  STL [R1+0x9fc], R8 ;  /* 0x0009fc0801007387 */ /* 0x0001e80000100800 */
[----:B------:R-:W4:Y:S01]  /*6970*/  LDL.LU R28, [R1+0x70] ;  /* 0x00007000011c7983 */ /* 0x000f220000300800 */
[----:B0-----:R-:W-:Y:S02]  /*6980*/  LEA.HI.X.SX32 R8, R17, R2, 0x1, P6 ;  /* 0x0000000211087211 */ /* 0x001fe400030f0eff */
[----:B--2---:R-:W-:-:S05]  /*6990*/  IADD3 R15, P3, PT, R7, R3, RZ ;  /* 0x00000003070f7210 */ /* 0x004fca0007f7e0ff */
[----:B------:R0:W-:Y:S04]  /*69a0*/  STL [R1+0xa00], R15 ;  /* 0x000a000f01007387 */ /* 0x0001e80000100800 */
[----:B------:R1:W-:Y:S04]  /*69b0*/  STL [R1+0x9f4], R8 ;  /* 0x0009f40801007387 */ /* 0x0003e80000100800 */
[----:B------:R-:W2:Y:S01]  /*69c0*/  LDL.LU R29, [R1+0x74] ;  /* 0x00007400011d7983 */ /* 0x000ea20000300800 */
[----:B0-----:R-:W-:Y:S02]  /*69d0*/  IADD3 R15, P6, PT, R4, R3, RZ ;  /* 0x00000003040f7210 */ /* 0x001fe40007fde0ff */
[----:B-1----:R-:W-:-:S03]  /*69e0*/  LEA.HI.X.SX32 R8, R20, R2, 0x1, P5 ;  /* 0x0000000214087211 */ /* 0x002fc600028f0eff */
[----:B------:R0:W-:Y:S04]  /*69f0*/  STL [R1+0x9f8], R15 ;  /* 0x0009f80f01007387 */ /* 0x0001e80000100800 */
[----:B------:R1:W-:Y:S04]  /*6a00*/  STL [R1+0x9e8], R8 ;  /* 0x0009e80801007387 */ /* 0x0003e80000100800 */
[----:B0-----:R-:W2:Y:S01]  /*6a10*/  LDL.LU R15, [R1+0x78] ;  /* 0x00007800010f7983 */ /* 0x001ea20000300800 */
[----:B------:R-:W-:Y:S02]  /*6a20*/  IADD3 R16, P5, PT, R22, R3, RZ ;  /* 0x0000000316107210 */ /* 0x000fe40007fbe0ff */
[----:B-1----:R-:W-:-:S03]  /*6a30*/  LEA.HI.X.SX32 R8, R23, R2, 0x1, P2 ;  /* 0x0000000217087211 */ /* 0x002fc600010f0eff */
[----:B------:R-:W-:Y:S04]  /*6a40*/  STL [R1+0x9ec], R16 ;  /* 0x0009ec1001007387 */ /* 0x000fe80000100800 */
[----:B------:R0:W-:Y:S01]  /*6a50*/  STL [R1+0x9e0], R8 ;  /* 0x0009e00801007387 */ /* 0x0001e20000100800 */
[----:B------:R-:W-:-:S03]  /*6a60*/  IADD3 R17, P2, PT, R14, R3, RZ ;  /* 0x000000030e117210 */ /* 0x000fc60007f5e0ff */
[----:B0-----:R-:W2:Y:S01]  /*6a70*/  LDL.LU R8, [R1+0x7c] ;  /* 0x00007c0001087983 */ /* 0x001ea20000300800 */
[-C--:B------:R-:W-:Y:S02]  /*6a80*/  LEA.HI.X.SX32 R16, R25, R2.reuse, 0x1, P4 ;  /* 0x0000000219107211 */ /* 0x080fe400020f0eff */
[----:B---3--:R-:W-:Y:S01]  /*6a90*/  IADD3 R20, P4, PT, R13, R3, RZ ;  /* 0x000000030d147210 */ /* 0x008fe20007f9e0ff */
[----:B------:R0:W-:Y:S04]  /*6aa0*/  STL [R1+0x9e4], R17 ;  /* 0x0009e41101007387 */ /* 0x0001e80000100800 */
[----:B------:R1:W-:Y:S04]  /*6ab0*/  STL [R1+0x844], R16 ;  /* 0x0008441001007387 */ /* 0x0003e80000100800 */
[----:B------:R-:W-:Y:S01]  /*6ac0*/  STL [R1+0x85c], R20 ;  /* 0x00085c1401007387 */ /* 0x000fe20000100800 */
[----:B0-----:R-:W-:-:S03]  /*6ad0*/  LEA.HI.X.SX32 R17, R7, R2, 0x1, P3 ;  /* 0x0000000207117211 */ /* 0x001fc600018f0eff */
[----:B------:R-:W3:Y:S01]  /*6ae0*/  LDL.LU R7, [R1+0x80] ;  /* 0x0000800001077983 */ /* 0x000ee20000300800 */
[----:B------:R-:W-:Y:S02]  /*6af0*/  LEA.HI.X.SX32 R4, R4, R2, 0x1, P6 ;  /* 0x0000000204047211 */ /* 0x000fe400030f0eff */
[-C--:B-1----:R-:W-:Y:S01]  /*6b00*/  IADD3 R16, P3, PT, R12, R3.reuse, RZ ;  /* 0x000000030c107210 */ /* 0x082fe20007f7e0ff */
[----:B------:R0:W-:Y:S04]  /*6b10*/  STL [R1+0x848], R17 ;  /* 0x0008481101007387 */ /* 0x0001e80000100800 */
[----:B------:R-:W-:Y:S04]  /*6b20*/  STL [R1+0x864], R16 ;  /* 0x0008641001007387 */ /* 0x000fe80000100800 */
[----:B------:R1:W-:Y:S01]  /*6b30*/  STL [R1+0x84c], R4 ;  /* 0x00084c0401007387 */ /* 0x0003e20000100800 */
[----:B0-----:R-:W-:-:S03]  /*6b40*/  IADD3 R17, P6, PT, R11, R3, RZ ;  /* 0x000000030b117210 */ /* 0x001fc60007fde0ff */
[----:B-1----:R-:W3:Y:S01]  /*6b50*/  LDL.LU R4, [R1+0x84] ;  /* 0x0000840001047983 */ /* 0x002ee20000300800 */
[----:B------:R-:W-:-:S03]  /*6b60*/  LEA.HI.X.SX32 R16, R22, R2, 0x1, P5 ;  /* 0x0000000216107211 */ /* 0x000fc600028f0eff */
[----:B------:R0:W-:Y:S04]  /*6b70*/  STL [R1+0x86c], R17 ;  /* 0x00086c1101007387 */ /* 0x0001e80000100800 */
[----:B------:R1:W-:Y:S01]  /*6b80*/  STL [R1+0x850], R16 ;  /* 0x0008501001007387 */ /* 0x0003e20000100800 */
[----:B0-----:R-:W-:-:S05]  /*6b90*/  IADD3 R17, P5, PT, R18, R3, RZ ;  /* 0x0000000312117210 */ /* 0x001fca0007fbe0ff */
[----:B------:R-:W-:Y:S04]  /*6ba0*/  STL [R1+0x874], R17 ;  /* 0x0008741101007387 */ /* 0x000fe80000100800 */
[----:B------:R-:W3:Y:S01]  /*6bb0*/  LDL.LU R22, [R1+0x88] ;  /* 0x0000880001167983 */ /* 0x000ee20000300800 */
[----:B------:R-:W-:Y:S02]  /*6bc0*/  LEA.HI.X.SX32 R14, R14, R2, 0x1, P2 ;  /* 0x000000020e0e7211 */ /* 0x000fe400010f0eff */
[----:B-1----:R-:W-:-:S03]  /*6bd0*/  IADD3 R16, P2, PT, R19, R3, RZ ;  /* 0x0000000313107210 */ /* 0x002fc60007f5e0ff */
[----:B------:R0:W-:Y:S04]  /*6be0*/  STL [R1+0x854], R14 ;  /* 0x0008540e01007387 */ /* 0x0001e80000100800 */
[----:B------:R-:W-:Y:S01]  /*6bf0*/  STL [R1+0x87c], R16 ;  /* 0x00087c1001007387 */ /* 0x000fe20000100800 */
[----:B0-----:R-:W-:-:S05]  /*6c00*/  LEA.HI.X.SX32 R14, R13, R2, 0x1, P4 ;  /* 0x000000020d0e7211 */ /* 0x001fca00020f0eff */
[----:B------:R0:W-:Y:S04]  /*6c10*/  STL [R1+0x858], R14 ;  /* 0x0008580e01007387 */ /* 0x0001e80000100800 */
[----:B0-----:R-:W3:Y:S01]  /*6c20*/  LDL.LU R14, [R1+0x8c] ;  /* 0x00008c00010e7983 */ /* 0x001ee20000300800 */
[----:B----4-:R-:W-:Y:S02]  /*6c30*/  IADD3 R13, P4, PT, R10, R3, RZ ;  /* 0x000000030a0d7210 */ /* 0x010fe40007f9e0ff */
[----:B------:R-:W-:-:S03]  /*6c40*/  LEA.HI.X.SX32 R12, R12, R2, 0x1, P3 ;  /* 0x000000020c0c7211 */ /* 0x000fc600018f0eff */
[----:B------:R0:W-:Y:S04]  /*6c50*/  STL [R1+0x884], R13 ;  /* 0x0008840d01007387 */ /* 0x0001e80000100800 */
[----:B------:R1:W-:Y:S01]  /*6c60*/  STL [R1+0x860], R12 ;  /* 0x0008600c01007387 */ /* 0x0003e20000100800 */
[----:B0-----:R-:W-:Y:S02]  /*6c70*/  IADD3 R13, P3, PT, R9, R3, RZ ;  /* 0x00000003090d7210 */ /* 0x001fe40007f7e0ff */
[----:B-1----:R-:W-:-:S03]  /*6c80*/  LEA.HI.X.SX32 R12, R11, R2, 0x1, P6 ;  /* 0x000000020b0c7211 */ /* 0x002fc600030f0eff */
[----:B------:R0:W-:Y:S01]  /*6c90*/  STL [R1+0x88c], R13 ;  /* 0x00088c0d01007387 */ /* 0x0001e20000100800 */
[----:B------:R-:W-:-:S03]  /*6ca0*/  IADD3 R11, P6, PT, R26, R3, RZ ;  /* 0x000000031a0b7210 */ /* 0x000fc60007fde0ff */
[----:B0-----:R-:W4:Y:S04]  /*6cb0*/  LDL.LU R13, [R1+0x90] ;  /* 0x00009000010d7983 */ /* 0x001f280000300800 */
[----:B------:R0:W-:Y:S04]  /*6cc0*/  STL [R1+0x868], R12 ;  /* 0x0008680c01007387 */ /* 0x0001e80000100800 */
[----:B------:R1:W-:Y:S01]  /*6cd0*/  STL [R1+0x894], R11 ;  /* 0x0008940b01007387 */ /* 0x0003e20000100800 */
[----:B0-----:R-:W-:Y:S02]  /*6ce0*/  LEA.HI.X.SX32 R12, R18, R2, 0x1, P5 ;  /* 0x00000002120c7211 */ /* 0x001fe400028f0eff */
[----:B-1----:R-:W-:-:S03]  /*6cf0*/  IADD3 R11, P5, PT, R28, R3, RZ ;  /* 0x000000031c0b7210 */ /* 0x002fc60007fbe0ff */
[----:B------:R0:W-:Y:S01]  /*6d00*/  STL [R1+0x870], R12 ;  /* 0x0008700c01007387 */ /* 0x0001e20000100800 */
[----:B------:R-:W-:-:S03]  /*6d10*/  LEA.HI.X.SX32 R16, R19, R2, 0x1, P2 ;  /* 0x0000000213107211 */ /* 0x000fc600010f0eff */
[----:B0-----:R-:W4:Y:S04]  /*6d20*/  LDL.LU R12, [R1+0x94] ;  /* 0x00009400010c7983 */ /* 0x001f280000300800 */
[----:B------:R-:W-:Y:S04]  /*6d30*/  STL [R1+0x89c], R11 ;  /* 0x00089c0b01007387 */ /* 0x000fe80000100800 */
[----:B------:R0:W-:Y:S01]  /*6d40*/  STL [R1+0x878], R16 ;  /* 0x0008781001007387 */ /* 0x0001e20000100800 */
[-C--:B------:R-:W-:Y:S02]  /*6d50*/  LEA.HI.X.SX32 R9, R9, R2.reuse, 0x1, P3 ;  /* 0x0000000209097211 */ /* 0x080fe400018f0eff */
[----:B0-----:R-:W-:-:S02]  /*6d60*/  LEA.HI.X.SX32 R16, R10, R2, 0x1, P4 ;  /* 0x000000020a107211 */ /* 0x001fc400020f0eff */
[----:B--2---:R-:W-:-:S05]  /*6d70*/  IADD3 R11, P2, PT, R29, R3, RZ ;  /* 0x000000031d0b7210 */ /* 0x004fca0007f5e0ff */
[----:B------:R0:W-:Y:S04]  /*6d80*/  STL [R1+0x8a4], R11 ;  /* 0x0008a40b01007387 */ /* 0x0001e80000100800 */
[----:B0-----:R-:W2:Y:S01]  /*6d90*/  LDL.LU R11, [R1+0x44] ;  /* 0x00004400010b7983 */ /* 0x001ea20000300800 */
[----:B------:R-:W-:-:S03]  /*6da0*/  IADD3 R10, P4, PT, R15, R3, RZ ;  /* 0x000000030f0a7210 */ /* 0x000fc60007f9e0ff */
[----:B------:R-:W-:Y:S04]  /*6db0*/  STL [R1+0x880], R16 ;  /* 0x0008801001007387 */ /* 0x000fe80000100800 */
[----:B------:R0:W-:Y:S04]  /*6dc0*/  STL [R1+0x8ac], R10 ;  /* 0x0008ac0a01007387 */ /* 0x0001e80000100800 */
[----:B------:R-:W2:Y:S04]  /*6dd0*/  LDL.LU R18, [R1+0x3c] ;  /* 0x00003c0001127983 */ /* 0x000ea80000300800 */
[----:B------:R1:W-:Y:S04]  /*6de0*/  STL [R1+0x888], R9 ;  /* 0x0008880901007387 */ /* 0x0003e80000100800 */
[----:B------:R-:W2:Y:S01]  /*6df0*/  LDL.LU R19, [R1+0x38] ;  /* 0x0000380001137983 */ /* 0x000ea20000300800 */
[----:B0-----:R-:W-:-:S05]  /*6e00*/  IADD3 R10, P3, PT, R8, R3, RZ ;  /* 0x00000003080a7210 */ /* 0x001fca0007f7e0ff */
[----:B------:R0:W-:Y:S01]  /*6e10*/  STL [R1+0x8b4], R10 ;  /* 0x0008b40a01007387 */ /* 0x0001e20000100800 */
[----:B-1----:R-:W-:-:S03]  /*6e20*/  LEA.HI.X.SX32 R9, R26, R2, 0x1, P6 ;  /* 0x000000021a097211 */ /* 0x002fc600030f0eff */
[----:B0-----:R-:W2:Y:S01]  /*6e30*/  LDL.LU R10, [R1+0x34] ;  /* 0x00003400010a7983 */ /* 0x001ea20000300800 */
[----:B---3--:R-:W-:-:S03]  /*6e40*/  IADD3 R17, P6, PT, R7, R3, RZ ;  /* 0x0000000307117210 */ /* 0x008fc60007fde0ff */
[----:B------:R0:W-:Y:S04]  /*6e50*/  STL [R1+0x890], R9 ;  /* 0x0008900901007387 */ /* 0x0001e80000100800 */
[----:B0-----:R-:W3:Y:S01]  /*6e60*/  LDL.LU R9, [R1+0x30] ;  /* 0x0000300001097983 */ /* 0x001ee20000300800 */
[----:B------:R-:W-:-:S03]  /*6e70*/  LEA.HI.X.SX32 R16, R28, R2, 0x1, P5 ;  /* 0x000000021c107211 */ /* 0x000fc600028f0eff */
[----:B------:R0:W-:Y:S04]  /*6e80*/  STL [R1+0x8bc], R17 ;  /* 0x0008bc1101007387 */ /* 0x0001e80000100800 */
[----:B------:R-:W3:Y:S04]  /*6e90*/  LDL.LU R26, [R1+0x2c] ;  /* 0x00002c00011a7983 */ /* 0x000ee80000300800 */
[----:B------:R1:W-:Y:S01]  /*6ea0*/  STL [R1+0x898], R16 ;  /* 0x0008981001007387 */ /* 0x0003e20000100800 */
[----:B0-----:R-:W-:-:S03]  /*6eb0*/  IADD3 R17, P5, PT, R4, R3, RZ ;  /* 0x0000000304117210 */ /* 0x001fc60007fbe0ff */
[----:B------:R-:W3:Y:S04]  /*6ec0*/  LDL.LU R28, [R1+0x24] ;  /* 0x00002400011c7983 */ /* 0x000ee80000300800 */
[----:B------:R0:W-:Y:S01]  /*6ed0*/  STL [R1+0x8c4], R17 ;  /* 0x0008c41101007387 */ /* 0x0001e20000100800 */
[----:B-1----:R-:W-:-:S03]  /*6ee0*/  LEA.HI.X.SX32 R16, R29, R2, 0x1, P2 ;  /* 0x000000021d107211 */ /* 0x002fc600010f0eff */
[----:B------:R-:W3:Y:S04]  /*6ef0*/  LDL.LU R29, [R1+0x20] ;  /* 0x00002000011d7983 */ /* 0x000ee80000300800 */
[----:B------:R1:W-:Y:S04]  /*6f00*/  STL [R1+0x8a0], R16 ;  /* 0x0008a01001007387 */ /* 0x0003e80000100800 */
[----:B------:R-:W3:Y:S01]  /*6f10*/  LDL.LU R25, [R1+0x1c] ;  /* 0x00001c0001197983 */ /* 0x000ee20000300800 */
[----:B0-----:R-:W-:-:S05]  /*6f20*/  IADD3 R17, P2, PT, R22, R3, RZ ;  /* 0x0000000316117210 */ /* 0x001fca0007f5e0ff */
[----:B------:R0:W-:Y:S01]  /*6f30*/  STL [R1+0x8cc], R17 ;  /* 0x0008cc1101007387 */ /* 0x0001e20000100800 */
[----:B-1----:R-:W-:-:S03]  /*6f40*/  LEA.HI.X.SX32 R16, R15, R2, 0x1, P4 ;  /* 0x000000020f107211 */ /* 0x002fc600020f0eff */
[----:B------:R-:W3:Y:S04]  /*6f50*/  LDL.LU R23, [R1+0x18] ;  /* 0x0000180001177983 */ /* 0x000ee80000300800 */
[----:B------:R1:W-:Y:S04]  /*6f60*/  STL [R1+0x8a8], R16 ;  /* 0x0008a81001007387 */ /* 0x0003e80000100800 */
[----:B------:R-:W3:Y:S01]  /*6f70*/  LDL.LU R20, [R1+0x14] ;  /* 0x0000140001147983 */ /* 0x000ee20000300800 */
[----:B------:R-:W-:Y:S02]  /*6f80*/  LEA.HI.X.SX32 R8, R8, R2, 0x1, P3 ;  /* 0x0000000208087211 */ /* 0x000fe400018f0eff */
[----:B------:R-:W-:-:S05]  /*6f90*/  IADD3 R15, P4, PT, R14, R3, RZ ;  /* 0x000000030e0f7210 */ /* 0x000fca0007f9e0ff */
[----:B------:R-:W-:Y:S04]  /*6fa0*/  STL [R1+0x8d4], R15 ;  /* 0x0008d40f01007387 */ /* 0x000fe80000100800 */
[----:B0-----:R-:W3:Y:S04]  /*6fb0*/  LDL.LU R17, [R1+0x10] ;  /* 0x0000100001117983 */ /* 0x001ee80000300800 */
[----:B------:R0:W-:Y:S04]  /*6fc0*/  STL [R1+0x8b0], R8 ;  /* 0x0008b00801007387 */ /* 0x0001e80000100800 */
[----:B-1----:R-:W3:Y:S01]  /*6fd0*/  LDL.LU R16, [R1+0xc] ;  /* 0x00000c0001107983 */ /* 0x002ee20000300800 */
[----:B------:R-:W-:-:S02]  /*6fe0*/  LEA.HI.X.SX32 R4, R4, R2, 0x1, P5 ;  /* 0x0000000204047211 */ /* 0x000fc400028f0eff */
[----:B0-----:R-:W-:Y:S02]  /*6ff0*/  LEA.HI.X.SX32 R8, R7, R2, 0x1, P6 ;  /* 0x0000000207087211 */ /* 0x001fe400030f0eff */
[----:B----4-:R-:W-:-:S05]  /*7000*/  IADD3 R15, P3, PT, R13, R3, RZ ;  /* 0x000000030d0f7210 */ /* 0x010fca0007f7e0ff */
[----:B------:R0:W-:Y:S01]  /*7010*/  STL [R1+0x8dc], R15 ;  /* 0x0008dc0f01007387 */ /* 0x0001e20000100800 */
[----:B------:R-:W-:-:S03]  /*7020*/  LEA.HI.X.SX32 R22, R22, R2, 0x1, P2 ;  /* 0x0000000216167211 */ /* 0x000fc600010f0eff */
[----:B0-----:R-:W4:Y:S04]  /*7030*/  LDL.LU R15, [R1+0x8] ;  /* 0x00000800010f7983 */ /* 0x001f280000300800 */
[----:B------:R0:W-:Y:S01]  /*7040*/  STL [R1+0x8b8], R8 ;  /* 0x0008b80801007387 */ /* 0x0001e20000100800 */
[----:B------:R-:W-:-:S03]  /*7050*/  IADD3 R7, P6, PT, R12, R3, RZ ;  /* 0x000000030c077210 */ /* 0x000fc60007fde0ff */
[----:B0-----:R-:W4:Y:S04]  /*7060*/  LDL.LU R8, [R1+0x4] ;  /* 0x0000040001087983 */ /* 0x001f280000300800 */
[----:B------:R0:W-:Y:S04]  /*7070*/  STL [R1+0x8e4], R7 ;  /* 0x0008e40701007387 */ /* 0x0001e80000100800 */
[----:B0-----:R-:W4:Y:S04]  /*7080*/  LDL.LU R7, [R1] ;  /* 0x0000000001077983 */ /* 0x001f280000300800 */
[----:B------:R2:W-:Y:S01]  /*7090*/  STL [R1+0x8c0], R4 ;  /* 0x0008c00401007387 */ /* 0x0005e20000100800 */
[----:B------:R-:W-:-:S02]  /*70a0*/  LEA.HI.X.SX32 R14, R14, R2, 0x1, P4 ;  /* 0x000000020e0e7211 */ /* 0x000fc400020f0eff */
[-C--:B------:R-:W-:Y:S02]  /*70b0*/  LEA.HI.X.SX32 R13, R13, R2.reuse, 0x1, P3 ;  /* 0x000000020d0d7211 */ /* 0x080fe400018f0eff */
[----:B------:R-:W-:Y:S02]  /*70c0*/  LEA.HI.X.SX32 R12, R12, R2, 0x1, P6 ;  /* 0x000000020c0c7211 */ /* 0x000fe400030f0eff */
[----:B--2---:R-:W-:-:S05]  /*70d0*/  IADD3 R4, P5, PT, R11, R3, RZ ;  /* 0x000000030b047210 */ /* 0x004fca0007fbe0ff */
[----:B------:R0:W-:Y:S04]  /*70e0*/  STL [R1+0x8ec], R4 ;  /* 0x0008ec0401007387 */ /* 0x0001e80000100800 */
[----:B0-----:R-:W2:Y:S04]  /*70f0*/  LDL.LU R4, [R1+0xb38] ;  /* 0x000b380001047983 */ /* 0x001ea80000300800 */
[----:B------:R0:W-:Y:S02]  /*7100*/  STL [R1+0x8c8], R22 ;  /* 0x0008c81601007387 */ /* 0x0001e40000100800 */
[----:B0-----:R-:W-:-:S05]  /*7110*/  IADD3 R22, P2, PT, R18, R3, RZ ;  /* 0x0000000312167210 */ /* 0x001fca0007f5e0ff */
        /* <DEDUP_REMOVED lines=8> */
[----:B------:R0:W-:Y:S01]  /*71a0*/  STL [R1+0x904], R13 ;  /* 0x0009040d01007387 */ /* 0x0001e20000100800 */
[----:B------:R-:W-:-:S03]  /*71b0*/  LEA.HI.X.SX32 R11, R11, R2, 0x1, P5 ;  /* 0x000000020b0b7211 */ /* 0x000fc600028f0eff */
[----:B0-----:R-:W2:Y:S04]  /*71c0*/  LDL.LU R13, [R1+0xb2c] ;  /* 0x000b2c00010d7983 */ /* 0x001ea80000300800 */
[----:B------:R3:W-:Y:S02]  /*71d0*/  STL [R1+0x8e0], R12 ;  /* 0x0008e00c01007387 */ /* 0x0007e40000100800 */
[----:B---3--:R-:W-:-:S05]  /*71e0*/  IADD3 R12, P6, PT, R9, R3, RZ ;  /* 0x00000003090c7210 */ /* 0x008fca0007fde0ff */
[----:B------:R0:W-:Y:S01]  /*71f0*/  STL [R1+0x90c], R12 ;  /* 0x00090c0c01007387 */ /* 0x0001e20000100800 */
[----:B------:R-:W-:-:S03]  /*7200*/  LEA.HI.X.SX32 R18, R18, R2, 0x1, P2 ;  /* 0x0000000212127211 */ /* 0x000fc600010f0eff */
[----:B0-----:R-:W3:Y:S04]  /*7210*/  LDL.LU R12, [R1+0xb28] ;  /* 0x000b2800010c7983 */ /* 0x001ee80000300800 */
[----:B------:R0:W-:Y:S02]  /*7220*/  STL [R1+0x8e8], R11 ;  /* 0x0008e80b01007387 */ /* 0x0001e40000100800 */
[----:B0-----:R-:W-:-:S05]  /*7230*/  IADD3 R11, P5, PT, R26, R3, RZ ;  /* 0x000000031a0b7210 */ /* 0x001fca0007fbe0ff */
[----:B------:R0:W-:Y:S01]  /*7240*/  STL [R1+0x914], R11 ;  /* 0x0009140b01007387 */ /* 0x0001e20000100800 */
[----:B------:R-:W-:-:S03]  /*7250*/  LEA.HI.X.SX32 R19, R19, R2, 0x1, P4 ;  /* 0x0000000213137211 */ /* 0x000fc600020f0eff */
[----:B0-----:R-:W2:Y:S04]  /*7260*/  LDL.LU R11, [R1+0xb24] ;  /* 0x000b2400010b7983 */ /* 0x001ea80000300800 */
        /* <DEDUP_REMOVED lines=32> */
[----:B0-----:R-:W3:Y:S01]  /*7470*/  LDL.LU R29, [R1+0xb08] ;  /* 0x000b0800011d7983 */ /* 0x001ee20000300800 */
[----:B------:R-:W-:-:S05]  /*7480*/  LEA.HI.X.SX32 R25, R25, R2, 0x1, P3 ;  /* 0x0000000219197211 */ /* 0x000fca00018f0eff */
[----:B------:R4:W-:Y:S01]  /*7490*/  STL [R1+0x928], R25 ;  /* 0x0009281901007387 */ /* 0x0009e20000100800 */
[----:B------:R-:W-:Y:S02]  /*74a0*/  LEA.HI.X.SX32 R20, R20, R2, 0x1, P5 ;  /* 0x0000000214147211 */ /* 0x000fe400028f0eff */
[----:B----4-:R-:W-:-:S05]  /*74b0*/  IADD3 R25, P3, PT, R15, R3, RZ ;  /* 0x000000030f197210 */ /* 0x010fca0007f7e0ff */
[----:B------:R0:W-:Y:S02]  /*74c0*/  STL [R1+0x954], R25 ;  /* 0x0009541901007387 */ /* 0x0001e40000100800 */
[----:B0-----:R-:W-:Y:S02]  /*74d0*/  LEA.HI.X.SX32 R25, R23, R2, 0x1, P6 ;  /* 0x0000000217197211 */ /* 0x001fe400030f0eff */
[----:B------:R-:W-:-:S03]  /*74e0*/  IADD3 R23, P6, PT, R8, R3, RZ ;  /* 0x0000000308177210 */ /* 0x000fc60007fde0ff */
[----:B------:R0:W-:Y:S04]  /*74f0*/  STL [R1+0x930], R25 ;  /* 0x0009301901007387 */ /* 0x0001e80000100800 */
[----:B------:R1:W-:Y:S04]  /*7500*/  STL [R1+0x95c], R23 ;  /* 0x00095c1701007387 */ /* 0x0003e80000100800 */
[----:B------:R3:W-:Y:S01]  /*7510*/  STL [R1+0x938], R20 ;  /* 0x0009381401007387 */ /* 0x0007e20000100800 */
[----:B0-----:R-:W-:Y:S02]  /*7520*/  IADD3 R25, P5, PT, R7, R3, RZ ;  /* 0x0000000307197210 */ /* 0x001fe40007fbe0ff */
[----:B-1----:R-:W-:-:S02]  /*7530*/  LEA.HI.X.SX32 R23, R17, R2, 0x1, P2 ;  /* 0x0000000211177211 */ /* 0x002fc400010f0eff */
[-C--:B------:R-:W-:Y:S01]  /*7540*/  LEA.HI.X.SX32 R17, R16, R2.reuse, 0x1, P4 ;  /* 0x0000000210117211 */ /* 0x080fe200020f0eff */
[----:B------:R-:W-:Y:S01]  /*7550*/  STL [R1+0x964], R25 ;  /* 0x0009641901007387 */ /* 0x000fe20000100800 */
[----:B------:R-:W-:-:S03]  /*7560*/  LEA.HI.X.SX32 R15, R15, R2, 0x1, P3 ;  /* 0x000000020f0f7211 */ /* 0x000fc600018f0eff */
[----:B------:R-:W-:Y:S01]  /*7570*/  STL [R1+0x940], R23 ;  /* 0x0009401701007387 */ /* 0x000fe20000100800 */
[-C--:B--2---:R-:W-:Y:S02]  /*7580*/  IADD3 R16, P4, PT, R28, R3.reuse, RZ ;  /* 0x000000031c107210 */ /* 0x084fe40007f9e0ff */
[----:B---3--:R-:W-:-:S05]  /*7590*/  IADD3 R20, P2, PT, R29, R3, RZ ;  /* 0x000000031d147210 */ /* 0x008fca0007f5e0ff */
[----:B------:R-:W-:Y:S04]  /*75a0*/  STL [R1+0x96c], R20 ;  /* 0x00096c1401007387 */ /* 0x000fe80000100800 */
[----:B------:R0:W-:Y:S04]  /*75b0*/  STL [R1+0x948], R17 ;  /* 0x0009481101007387 */ /* 0x0001e80000100800 */
[----:B------:R1:W-:Y:S04]  /*75c0*/  STL [R1+0x974], R16 ;  /* 0x0009741001007387 */ /* 0x0003e80000100800 */
[----:B------:R2:W-:Y:S01]  /*75d0*/  STL [R1+0x950], R15 ;  /* 0x0009500f01007387 */ /* 0x0005e20000100800 */
[----:B0-----:R-:W-:-:S02]  /*75e0*/  IADD3 R17, P3, PT, R26, R3, RZ ;  /* 0x000000031a117210 */ /* 0x001fc40007f7e0ff */
[-C--:B-1----:R-:W-:Y:S02]  /*75f0*/  LEA.HI.X.SX32 R16, R8, R2.reuse, 0x1, P6 ;  /* 0x0000000208107211 */ /* 0x082fe400030f0eff */
[----:B------:R-:W-:Y:S02]  /*7600*/  LEA.HI.X.SX32 R8, R7, R2, 0x1, P5 ;  /* 0x0000000207087211 */ /* 0x000fe400028f0eff */
[-C--:B--2---:R-:W-:Y:S01]  /*7610*/  IADD3 R15, P6, PT, R9, R3.reuse, RZ ;  /* 0x00000003090f7210 */ /* 0x084fe20007fde0ff */
[----:B------:R-:W-:Y:S01]  /*7620*/  STL [R1+0x97c], R17 ;  /* 0x00097c1101007387 */ /* 0x000fe20000100800 */
[----:B------:R-:W-:-:S03]  /*7630*/  IADD3 R7, P5, PT, R10, R3, RZ ;  /* 0x000000030a077210 */ /* 0x000fc60007fbe0ff */
[----:B------:R-:W-:Y:S04]  /*7640*/  STL [R1+0x958], R16 ;  /* 0x0009581001007387 */ /* 0x000fe80000100800 */
[----:B------:R-:W-:Y:S04]  /*7650*/  STL [R1+0x984], R15 ;  /* 0x0009840f01007387 */ /* 0x000fe80000100800 */
[----:B------:R-:W-:Y:S04]  /*7660*/  STL [R1+0x960], R8 ;  /* 0x0009600801007387 */ /* 0x000fe80000100800 */
[----:B------:R0:W-:Y:S04]  /*7670*/  STL [R1+0x98c], R7 ;  /* 0x00098c0701007387 */ /* 0x0001e80000100800 */
[----:B0-----:R-:W2:Y:S01]  /*7680*/  LDL.LU R7, [R1+0xe8] ;  /* 0x0000e80001077983 */ /* 0x001ea20000300800 */
[----:B------:R-:W-:-:S02]  /*7690*/  LEA.HI.X.SX32 R15, R29, R2, 0x1, P2 ;  /* 0x000000021d0f7211 */ /* 0x000fc400010f0eff */
[----:B------:R-:W-:Y:S02]  /*76a0*/  IADD3 R8, P2, PT, R19, R3, RZ ;  /* 0x0000000313087210 */ /* 0x000fe40007f5e0ff */
[-C--:B------:R-:W-:Y:S01]  /*76b0*/  LEA.HI.X.SX32 R16, R28, R2.reuse, 0x1, P4 ;  /* 0x000000021c107211 */ /* 0x080fe200020f0eff */
[----:B------:R0:W-:Y:S04]  /*76c0*/  STL [R1+0x968], R15 ;  /* 0x0009680f01007387 */ /* 0x0001e80000100800 */
[----:B------:R1:W-:Y:S04]  /*76d0*/  STL [R1+0x994], R8 ;  /* 0x0009940801007387 */ /* 0x0003e80000100800 */
[----:B------:R3:W-:Y:S01]  /*76e0*/  STL [R1+0x970], R16 ;  /* 0x0009701001007387 */ /* 0x0007e20000100800 */
[----:B0-----:R-:W-:-:S02]  /*76f0*/  LEA.HI.X.SX32 R15, R26, R2, 0x1, P3 ;  /* 0x000000021a0f7211 */ /* 0x001fc400018f0eff */
[-C--:B-1----:R-:W-:Y:S02]  /*7700*/  IADD3 R8, P4, PT, R18, R3.reuse, RZ ;  /* 0x0000000312087210 */ /* 0x082fe40007f9e0ff */
[----:B---3--:R-:W-:-:S03]  /*7710*/  IADD3 R16, P3, PT, R11, R3, RZ ;  /* 0x000000030b107210 */ /* 0x008fc60007f7e0ff */
[----:B------:R0:W-:Y:S04]  /*7720*/  STL [R1+0x99c], R8 ;  /* 0x00099c0801007387 */ /* 0x0001e80000100800 */
[----:B------:R1:W-:Y:S01]  /*7730*/  STL [R1+0x978], R15 ;  /* 0x0009780f01007387 */ /* 0x0003e20000100800 */
[----:B0-----:R-:W-:-:S03]  /*7740*/  LEA.HI.X.SX32 R8, R9, R2, 0x1, P6 ;  /* 0x0000000209087211 */ /* 0x001fc600030f0eff */
[----:B------:R-:W-:Y:S01]  /*7750*/  STL [R1+0x9a4], R16 ;  /* 0x0009a41001007387 */ /* 0x000fe20000100800 */
[-C--:B------:R-:W-:Y:S02]  /*7760*/  LEA.HI.X.SX32 R9, R10, R2.reuse, 0x1, P5 ;  /* 0x000000020a097211 */ /* 0x080fe400028f0eff */
[----:B-1----:R-:W-:Y:S01]  /*7770*/  IADD3 R15, P6, PT, R12, R3, RZ ;  /* 0x000000030c0f7210 */ /* 0x002fe20007fde0ff */
[----:B------:R0:W-:Y:S01]  /*7780*/  STL [R1+0x980], R8 ;  /* 0x0009800801007387 */ /* 0x0001e20000100800 */
[----:B------:R-:W-:-:S03]  /*7790*/  LEA.HI.X.SX32 R10, R19, R2, 0x1, P2 ;  /* 0x00000002130a7211 */ /* 0x000fc600010f0eff */
[----:B------:R-:W-:Y:S01]  /*77a0*/  STL [R1+0x9ac], R15 ;  /* 0x0009ac0f01007387 */ /* 0x000fe20000100800 */
[----:B0-----:R-:W-:-:S03]  /*77b0*/  IADD3 R8, P5, PT, R13, R3, RZ ;  /* 0x000000030d087210 */ /* 0x001fc60007fbe0ff */
[----:B------:R0:W-:Y:S04]  /*77c0*/  STL [R1+0x988], R9 ;  /* 0x0009880901007387 */ /* 0x0001e80000100800 */
[----:B------:R1:W-:Y:S01]  /*77d0*/  STL [R1+0x9b4], R8 ;  /* 0x0009b40801007387 */ /* 0x0003e20000100800 */
[----:B0-----:R-:W-:-:S03]  /*77e0*/  IADD3 R9, P2, PT, R14, R3, RZ ;  /* 0x000000030e097210 */ /* 0x001fc60007f5e0ff */
[----:B------:R0:W-:Y:S01]  /*77f0*/  STL [R1+0x990], R10 ;  /* 0x0009900a01007387 */ /* 0x0001e20000100800 */
[----:B-1----:R-:W-:-:S03]  /*7800*/  LEA.HI.X.SX32 R8, R18, R2, 0x1, P4 ;  /* 0x0000000212087211 */ /* 0x002fc600020f0eff */
[----:B------:R1:W-:Y:S01]  /*7810*/  STL [R1+0x9bc], R9 ;  /* 0x0009bc0901007387 */ /* 0x0003e20000100800 */
[----:B------:R-:W-:-:S03]  /*7820*/  IMAD R6, R6, UR10, RZ ;  /* 0x0000000a06067c24 */ /* 0x000fc6000f8e02ff */
[----:B------:R3:W-:Y:S01]  /*7830*/  STL [R1+0x998], R8 ;  /* 0x0009980801007387 */ /* 0x0007e20000100800 */
[----:B0-----:R-:W-:Y:S02]  /*7840*/  IADD3 R10, P4, PT, R22, R3, RZ ;  /* 0x00000003160a7210 */ /* 0x001fe40007f9e0ff */
[----:B-1----:R-:W-:-:S03]  /*7850*/  LEA.HI.X.SX32 R9, R11, R2, 0x1, P3 ;  /* 0x000000020b097211 */ /* 0x002fc600018f0eff */
[----:B------:R0:W-:Y:S01]  /*7860*/  STL [R1+0x9c4], R10 ;  /* 0x0009c40a01007387 */ /* 0x0001e20000100800 */
[----:B---3--:R-:W-:-:S03]  /*7870*/  IADD3 R8, P3, PT, R4, R3, RZ ;  /* 0x0000000304087210 */ /* 0x008fc60007f7e0ff */
[----:B------:R1:W-:Y:S01]  /*7880*/  STL [R1+0x9a0], R9 ;  /* 0x0009a00901007387 */ /* 0x0003e20000100800 */
[----:B------:R-:W-:-:S03]  /*7890*/  IMAD R5, R5, UR10, RZ ;  /* 0x0000000a05057c24 */ /* 0x000fc6000f8e02ff */
[----:B------:R3:W-:Y:S01]  /*78a0*/  STL [R1+0x9cc], R8 ;  /* 0x0009cc0801007387 */ /* 0x0007e20000100800 */
[----:B0-----:R-:W-:Y:S01]  /*78b0*/  LEA.HI.X.SX32 R10, R12, R2, 0x1, P6 ;  /* 0x000000020c0a7211 */ /* 0x001fe200030f0eff */
[----:B------:R-:W-:Y:S01]  /*78c0*/  IMAD R21, R21, UR10, RZ ;  /* 0x0000000a15157c24 */ /* 0x000fe2000f8e02ff */
[----:B-1----:R-:W-:-:S03]  /*78d0*/  IADD3 R9, P6, PT, R6, R3, RZ ;  /* 0x0000000306097210 */ /* 0x002fc60007fde0ff */
[----:B------:R0:W-:Y:S01]  /*78e0*/  STL [R1+0x9a8], R10 ;  /* 0x0009a80a01007387 */ /* 0x0001e20000100800 */
[----:B---3--:R-:W-:-:S03]  /*78f0*/  LEA.HI.X.SX32 R8, R13, R2, 0x1, P5 ;  /* 0x000000020d087211 */ /* 0x008fc600028f0eff */
[----:B------:R1:W-:Y:S01]  /*7900*/  STL [R1+0x9d0], R9 ;  /* 0x0009d00901007387 */ /* 0x0003e20000100800 */
[----:B------:R-:W-:-:S03]  /*7910*/  IMAD R24, R24, UR10, RZ ;  /* 0x0000000a18187c24 */ /* 0x000fc6000f8e02ff */
[----:B------:R3:W-:Y:S01]  /*7920*/  STL [R1+0x9b0], R8 ;  /* 0x0009b00801007387 */ /* 0x0007e20000100800 */
[-C--:B0-----:R-:W-:Y:S01]  /*7930*/  IADD3 R10, P5, PT, R5, R3.reuse, RZ ;  /* 0x00000003050a7210 */ /* 0x081fe20007fbe0ff */
[----:B------:R-:W-:Y:S01]  /*7940*/  IMAD R27, R27, UR10, RZ ;  /* 0x0000000a1b1b7c24 */ /* 0x000fe2000f8e02ff */
[----:B------:R-:W0:Y:S01]  /*7950*/  LDCU UR10, c[0x0][0x3a8] ;  /* 0x00007500ff0a77ac */ /* 0x000e220008000800 */
[----:B-1----:R-:W-:Y:S02]  /*7960*/  LEA.HI.X.SX32 R9, R14, R2, 0x1, P2 ;  /* 0x000000020e097211 */ /* 0x002fe400010f0eff */
[----:B------:R1:W-:Y:S01]  /*7970*/  STL [R1+0x9d4], R10 ;  /* 0x0009d40a01007387 */ /* 0x0003e20000100800 */
[----:B---3--:R-:W-:-:S03]  /*7980*/  IADD3 R8, P2, PT, R21, R3, RZ ;  /* 0x0000000315087210 */ /* 0x008fc60007f5e0ff */
[----:B------:R3:W-:Y:S04]  /*7990*/  STL [R1+0x9b8], R9 ;  /* 0x0009b80901007387 */ /* 0x0007e80000100800 */
[----:B------:R4:W-:Y:S01]  /*79a0*/  STL [R1+0x9d8], R8 ;  /* 0x0009d80801007387 */ /* 0x0009e20000100800 */
[----:B-1----:R-:W-:Y:S02]  /*79b0*/  LEA.HI.X.SX32 R10, R22, R2, 0x1, P4 ;  /* 0x00000002160a7211 */ /* 0x002fe400020f0eff */
[----:B---3--:R-:W-:-:S03]  /*79c0*/  IADD3 R9, P4, PT, R24, R3, RZ ;  /* 0x0000000318097210 */ /* 0x008fc60007f9e0ff */
[----:B------:R-:W-:Y:S01]  /*79d0*/  STL [R1+0x9c0], R10 ;  /* 0x0009c00a01007387 */ /* 0x000fe20000100800 */
[-C--:B----4-:R-:W-:Y:S02]  /*79e0*/  LEA.HI.X.SX32 R8, R4, R2.reuse, 0x1, P3 ;  /* 0x0000000204087211 */ /* 0x090fe400018f0eff */
[----:B------:R-:W-:Y:S02]  /*79f0*/  IADD3 R4, P3, PT, R27, R3, RZ ;  /* 0x000000031b047210 */ /* 0x000fe40007f7e0ff */
[-C--:B------:R-:W-:Y:S01]  /*7a00*/  LEA.HI.X.SX32 R3, R6, R2.reuse, 0x1, P6 ;  /* 0x0000000206037211 */ /* 0x080fe200030f0eff */
[----:B------:R-:W-:Y:S01]  /*7a10*/  STL [R1+0x9dc], R9 ;  /* 0x0009dc0901007387 */ /* 0x000fe20000100800 */
[----:B------:R-:W-:-:S03]  /*7a20*/  LEA.HI.X.SX32 R5, R5, R2, 0x1, P5 ;  /* 0x0000000205057211 */ /* 0x000fc600028f0eff */
[----:B------:R-:W-:Y:S04]  /*7a30*/  STL [R1+0x9c8], R8 ;  /* 0x0009c80801007387 */ /* 0x000fe80000100800 */
[----:B------:R1:W-:Y:S04]  /*7a40*/  STL [R1+0x840], R4 ;  /* 0x0008400401007387 */ /* 0x0003e80000100800 */
[----:B------:R3:W-:Y:S01]  /*7a50*/  STL [R1+0x830], R3 ;  /* 0x0008300301007387 */ /* 0x0007e20000100800 */
[----:B-1----:R-:W-:-:S03]  /*7a60*/  LEA.HI.X.SX32 R4, R21, R2, 0x1, P2 ;  /* 0x0000000215047211 */ /* 0x002fc600010f0eff */
[----:B------:R-:W-:Y:S01]  /*7a70*/  STL [R1+0x834], R5 ;  /* 0x0008340501007387 */ /* 0x000fe20000100800 */
[-C--:B---3--:R-:W-:Y:S02]  /*7a80*/  LEA.HI.X.SX32 R3, R24, R2.reuse, 0x1, P4 ;  /* 0x0000000218037211 */ /* 0x088fe400020f0eff */
[----:B------:R-:W-:Y:S01]  /*7a90*/  LEA.HI.X.SX32 R2, R27, R2, 0x1, P3 ;  /* 0x000000021b027211 */ /* 0x000fe200018f0eff */
[----:B------:R-:W-:Y:S04]  /*7aa0*/  STL [R1+0x838], R4 ;  /* 0x0008380401007387 */ /* 0x000fe80000100800 */
[----:B------:R-:W-:Y:S04]  /*7ab0*/  STL [R1+0x83c], R3 ;  /* 0x00083c0301007387 */ /* 0x000fe80000100800 */
[----:B------:R1:W-:Y:S02]  /*7ac0*/  STL [R1+0x43c], R2 ;  /* 0x00043c0201007387 */ /* 0x0003e40000100800 */
[----:B-1----:R-:W-:-:S02]  /*7ad0*/  LEA.HI.X.SX32 R2, R0, UR13, 0x1, P0 ;  /* 0x0000000d00027c11 */ /* 0x002fc400080f0eff */
[----:B------:R-:W3:Y:S01]  /*7ae0*/  LDL.LU R0, [R1+0xb04] ;  /* 0x000b040001007983 */ /* 0x000ee20000300800 */
[----:B--2---:R-:W-:-:S05]  /*7af0*/  LEA.HI.X.SX32 R3, R7, UR13, 0x1, P1 ;  /* 0x0000000d07037c11 */ /* 0x004fca00088f0eff */
[----:B------:R-:W-:Y:S04]  /*7b00*/  STL [R1+0x3a4], R3 ;  /* 0x0003a40301007387 */ /* 0x000fe80000100800 */
[----:B------:R-:W-:Y:S04]  /*7b10*/  STL [R1+0x3ac], R2 ;  /* 0x0003ac0201007387 */ /* 0x000fe80000100800 */
[----:B------:R-:W-:Y:S04]  /*7b20*/  STL [R1+0x3e8], RZ ;  /* 0x0003e8ff01007387 */ /* 0x000fe80000100800 */
        /* <DEDUP_REMOVED lines=112> */
[----:B------:R-:W2:Y:S04]  /*8230*/  LDL R8, [R1+0x3b0] ;  /* 0x0003b00001087983 */ /* 0x000ea80000100800 */
[----:B------:R-:W4:Y:S01]  /*8240*/  LDL R7, [R1+0x3a8] ;  /* 0x0003a80001077983 */ /* 0x000f220000100800 */
[----:B0-----:R-:W-:-:S03]  /*8250*/  UIMAD UR49, UR10, 0x3f, URZ ;  /* 0x0000003f0a3178a4 */ /* 0x001fc6000f8e02ff */
[----:B------:R-:W-:Y:S04]  /*8260*/  STL [R1+0x2a0], RZ ;  /* 0x0002a0ff01007387 */ /* 0x000fe80000100800 */
[----:B------:R-:W-:Y:S04]  /*8270*/  STL [R1+0x2a4], RZ ;  /* 0x0002a4ff01007387 */ /* 0x000fe80000100800 */
[----:B------:R-:W-:Y:S04]  /*8280*/  STL [R1+0x2a8], RZ ;  /* 0x0002a8ff01007387 */ /* 0x000fe80000100800 */
[----:B------:R-:W-:Y:S04]  /*8290*/  STL [R1+0x2ac], RZ ;  /* 0x0002acff01007387 */ /* 0x000fe80000100800 */
[----:B------:R-:W-:Y:S04]  /*82a0*/  STL [R1+0x290], RZ ;  /* 0x000290ff01007387 */ /* 0x000fe80000100800 */
[----:B------:R-:W-:Y:S01]  /*82b0*/  STL [R1+0x294], RZ ;  /* 0x000294ff01007387 */ /* 0x000fe20000100800 */
[----:B------:R-:W-:-:S03]  /*82c0*/  UIMAD UR53, UR10, 0x3e, URZ ;  /* 0x0000003e0a3578a4 */ /* 0x000fc6000f8e02ff */
        /* <DEDUP_REMOVED lines=8> */
[----:B------:R-:W-:Y:S01]  /*8350*/  STL [R1+0x274], RZ ;  /* 0x000274ff01007387 */ /* 0x000fe20000100800 */
[----:B------:R-:W-:Y:S02]  /*8360*/  UIMAD UR61, UR10, 0x3c, URZ ;  /* 0x0000003c0a3d78a4 */ /* 0x000fe4000f8e02ff */
[----:B------:R-:W-:Y:S02]  /*8370*/  USHF.R.S32.HI UR65, URZ, 0x1f, UR49 ;  /* 0x0000001fff417899 */ /* 0x000fe40008011431 */
[----:B------:R-:W-:Y:S02]  /*8380*/  UIMAD UR69, UR10, 0x3b, URZ ;  /* 0x0000003b0a4578a4 */ /* 0x000fe4000f8e02ff */
[----:B------:R-:W-:-:S02]  /*8390*/  USHF.R.S32.HI UR73, URZ, 0x1f, UR53 ;  /* 0x0000001fff497899 */ /* 0x000fc40008011435 */
[----:B------:R-:W-:Y:S02]  /*83a0*/  UIMAD UR75, UR10, 0x3a, URZ ;  /* 0x0000003a0a4b78a4 */ /* 0x000fe4000f8e02ff */
[----:B------:R-:W-:Y:S02]  /*83b0*/  USHF.R.S32.HI UR76, URZ, 0x1f, UR57 ;  /* 0x0000001fff4c7899 */ /* 0x000fe40008011439 */
[----:B------:R-:W-:Y:S02]  /*83c0*/  UIMAD UR47, UR10, 0x39, URZ ;  /* 0x000000390a2f78a4 */ /* 0x000fe4000f8e02ff */
[----:B------:R-:W-:Y:S02]  /*83d0*/  UIMAD UR51, UR10, 0x38, URZ ;  /* 0x000000380a3378a4 */ /* 0x000fe4000f8e02ff */
[----:B------:R-:W-:Y:S02]  /*83e0*/  UIMAD UR55, UR10, 0x37, URZ ;  /* 0x000000370a3778a4 */ /* 0x000fe4000f8e02ff */
[----:B------:R-:W-:-:S02]  /*83f0*/  UIMAD UR59, UR10, 0x36, URZ ;  /* 0x000000360a3b78a4 */ /* 0x000fc4000f8e02ff */
[----:B------:R-:W-:Y:S02]  /*8400*/  UIMAD UR63, UR10, 0x35, URZ ;  /* 0x000000350a3f78a4 */ /* 0x000fe4000f8e02ff */
[----:B------:R-:W-:Y:S02]  /*8410*/  UIMAD UR67, UR10, 0x34, URZ ;  /* 0x000000340a4378a4 */ /* 0x000fe4000f8e02ff */
[----:B------:R-:W-:Y:S02]  /*8420*/  UIMAD UR71, UR10, 0x33, URZ ;  /* 0x000000330a4778a4 */ /* 0x000fe4000f8e02ff */
[----:B------:R-:W-:Y:S02]  /*8430*/  UIMAD UR74, UR10, 0x32, URZ ;  /* 0x000000320a4a78a4 */ /* 0x000fe4000f8e02ff */
[----:B------:R-:W-:Y:S02]  /*8440*/  UIMAD UR45, UR10, 0x31, URZ ;  /* 0x000000310a2d78a4 */ /* 0x000fe4000f8e02ff */
[----:B------:R-:W-:-:S02]  /*8450*/  USHF.R.S32.HI UR77, URZ, 0x1f, UR67 ;  /* 0x0000001fff4d7899 */ /* 0x000fc40008011443 */
[----:B------:R-:W-:Y:S02]  /*8460*/  UIMAD UR46, UR10, 0x30, URZ ;  /* 0x000000300a2e78a4 */ /* 0x000fe4000f8e02ff */
[----:B------:R-:W-:Y:S02]  /*8470*/  UIMAD UR48, UR10, 0x2f, URZ ;  /* 0x0000002f0a3078a4 */ /* 0x000fe4000f8e02ff */
[----:B------:R-:W-:Y:S02]  /*8480*/  UIMAD UR50, UR10, 0x2e, URZ ;  /* 0x0000002e0a3278a4 */ /* 0x000fe4000f8e02ff */
[----:B------:R-:W-:Y:S01]  /*8490*/  UIMAD UR52, UR10, 0x2d, URZ ;  /* 0x0000002d0a3478a4 */ /* 0x000fe2000f8e02ff */
[----:B--2---:R-:W-:Y:S02]  /*84a0*/  IADD3 R5, P4, PT, R8, UR49, RZ ;  /* 0x0000003108057c10 */ /* 0x004fe4000ff9e0ff */
[----:B----4-:R-:W-:-:S03]  /*84b0*/  IADD3 R4, P3, PT, R7, UR49, RZ ;  /* 0x0000003107047c10 */ /* 0x010fc6000ff7e0ff */
[----:B------:R0:W-:Y:S04]  /*84c0*/  STL [R1+0x444], R5 ;  /* 0x0004440501007387 */ /* 0x0001e80000100800 */
[----:B------:R1:W-:Y:S01]  /*84d0*/  STL [R1+0x44c], R4 ;  /* 0x00044c0401007387 */ /* 0x0003e20000100800 */
[----:B0-----:R-:W-:Y:S02]  /*84e0*/  IADD3 R5, P2, PT, R8, UR53, RZ ;  /* 0x0000003508057c10 */ /* 0x001fe4000ff5e0ff */
[----:B-1----:R-:W-:-:S03]  /*84f0*/  IADD3 R4, P1, PT, R7, UR53, RZ ;  /* 0x0000003507047c10 */ /* 0x002fc6000ff3e0ff */
[----:B------:R0:W-:Y:S04]  /*8500*/  STL [R1+0x454], R5 ;  /* 0x0004540501007387 */ /* 0x0001e80000100800 */
[----:B------:R1:W-:Y:S01]  /*8510*/  STL [R1+0x45c], R4 ;  /* 0x00045c0401007387 */ /* 0x0003e20000100800 */
[----:B0-----:R-:W-:Y:S02]  /*8520*/  IADD3 R5, P6, PT, R8, UR57, RZ ;  /* 0x0000003908057c10 */ /* 0x001fe4000ffde0ff */
[----:B-1----:R-:W-:-:S03]  /*8530*/  IADD3 R4, P5, PT, R7, UR57, RZ ;  /* 0x0000003907047c10 */ /* 0x002fc6000ffbe0ff */
[----:B------:R-:W-:Y:S01]  /*8540*/  STL [R1+0x464], R5 ;  /* 0x0004640501007387 */ /* 0x000fe20000100800 */
[----:B------:R-:W-:-:S03]  /*8550*/  IADD3 R6, P0, PT, R8, UR61, RZ ;  /* 0x0000003d08067c10 */ /* 0x000fc6000ff1e0ff */
[----:B------:R0:W-:Y:S04]  /*8560*/  STL [R1+0x46c], R4 ;  /* 0x00046c0401007387 */ /* 0x0001e80000100800 */
[----:B------:R-:W-:Y:S01]  /*8570*/  STL [R1+0x474], R6 ;  /* 0x0004740601007387 */ /* 0x000fe20000100800 */
[----:B0-----:R-:W-:Y:S02]  /*8580*/  IADD3.X R4, PT, PT, R2, UR65, RZ, P4, !PT ;  /* 0x0000004102047c10 */ /* 0x001fe4000a7fe4ff */
        /* <DEDUP_REMOVED lines=13> */
[----:B------:R0:W-:Y:S01]  /*8660*/  STL [R1+0x458], R4 ;  /* 0x0004580401007387 */ /* 0x0001e20000100800 */
[----:B------:R-:W-:-:S03]  /*8670*/  USHF.R.S32.HI UR49, URZ, 0x1f, UR61 ;  /* 0x0000001fff317899 */ /* 0x000fc6000801143d */
        /* <DEDUP_REMOVED lines=115> */
[----:B------:R-:W-:-:S03]  /*8db0*/  UIMAD UR54, UR10, 0x2c, URZ ;  /* 0x0000002c0a3678a4 */ /* 0x000fc6000f8e02ff */
[----:B------:R-:W-:Y:S01]  /*8dc0*/  STL [R1+0x564], R6 ;  /* 0x0005640601007387 */ /* 0x000fe20000100800 */
[----:B0-----:R-:W-:Y:S01]  /*8dd0*/  IADD3.X R4, PT, PT, R2, UR53, RZ, P2, !PT ;  /* 0x0000003502047c10 */ /* 0x001fe200097fe4ff */
[----:B------:R-:W-:Y:S01]  /*8de0*/  USHF.R.S32.HI UR55, URZ, 0x1f, UR48 ;  /* 0x0000001fff377899 */ /* 0x000fe20008011430 */
        /* <DEDUP_REMOVED lines=100> */
[----:B------:R0:W-:Y:S01]  /*9430*/  STL [R1+0x5d0], R4 ;  /* 0x0005d00401007387 */ /* 0x0001e20000100800 */
[----:B------:R-:W-:-:S03]  /*9440*/  USHF.R.S32.HI UR75, URZ, 0x1f, UR70 ;  /* 0x0000001fff4b7899 */ /* 0x000fc60008011446 */
[----:B------:R1:W-:Y:S01]  /*9450*/  STL [R1+0x60c], R5 ;  /* 0x00060c0501007387 */ /* 0x0003e20000100800 */
[----:B0-----:R-:W-:Y:S02]  /*9460*/  IADD3.X R4, PT, PT, R3, UR73, RZ, P2, !PT ;  /* 0x0000004903047c10 */ /* 0x001fe400097fe4ff */
[----:B-1----:R-:W-:-:S03]  /*9470*/  IADD3.X R5, PT, PT, R2, UR74, RZ, P1, !PT ;  /* 0x0000004a02057c10 */ /* 0x002fc60008ffe4ff */
[----:B------:R0:W-:Y:S01]  /*9480*/  STL [R1+0x5d8], R4 ;  /* 0x0005d80401007387 */ /* 0x0001e20000100800 */
[----:B------:R-:W-:-:S03]  /*9490*/  USHF.R.S32.HI UR76, URZ, 0x1f, UR72 ;  /* 0x0000001fff4c7899 */ /* 0x000fc60008011448 */
[----:B------:R1:W-:Y:S01]  /*94a0*/  STL [R1+0x5e0], R5 ;  /* 0x0005e00501007387 */ /* 0x0003e20000100800 */
[----:B0-----:R-:W-:Y:S02]  /*94b0*/  IADD3.X R4, PT, PT, R3, UR74, RZ, P6, !PT ;  /* 0x0000004a03047c10 */ /* 0x001fe4000b7fe4ff */
[----:B-1----:R-:W-:-:S03]  /*94c0*/  IADD3.X R5, PT, PT, R2, UR75, RZ, P5, !PT ;  /* 0x0000004b02057c10 */ /* 0x002fc6000affe4ff */
[----:B------:R0:W-:Y:S01]  /*94d0*/  STL [R1+0x5e8], R4 ;  /* 0x0005e80401007387 */ /* 0x0001e20000100800 */
[----:B------:R-:W-:-:S03]  /*94e0*/  UIMAD UR11, UR10, 0x22, URZ ;  /* 0x000000220a0b78a4 */ /* 0x000fc6000f8e02ff */
[----:B------:R1:W-:Y:S01]  /*94f0*/  STL [R1+0x5f0], R5 ;  /* 0x0005f00501007387 */ /* 0x0003e20000100800 */
[----:B0-----:R-:W-:Y:S02]  /*9500*/  IADD3.X R4, PT, PT, R3, UR75, RZ, P0, !PT ;  /* 0x0000004b03047c10 */ /* 0x001fe400087fe4ff */
[----:B-1----:R-:W-:-:S03]  /*9510*/  IADD3.X R5, PT, PT, R2, UR76, RZ, P4, !PT ;  /* 0x0000004c02057c10 */ /* 0x002fc6000a7fe4ff */
[----:B------:R0:W-:Y:S01]  /*9520*/  STL [R1+0x5f8], R4 ;  /* 0x0005f80401007387 */ /* 0x0001e20000100800 */
[----:B------:R-:W-:-:S03]  /*9530*/  UIMAD UR12, UR10, 0x21, URZ ;  /* 0x000000210a0c78a4 */ /* 0x000fc6000f8e02ff */
[----:B------:R1:W-:Y:S01]  /*9540*/  STL [R1+0x600], R5 ;  /* 0x0006000501007387 */ /* 0x0003e20000100800 */
[----:B0-----:R-:W-:Y:S02]  /*9550*/  IADD3.X R4, PT, PT, R3, UR76, RZ, P3, !PT ;  /* 0x0000004c03047c10 */ /* 0x001fe40009ffe4ff */
[----:B-1----:R-:W-:-:S03]  /*9560*/  IADD3 R5, P1, PT, R8, UR11, RZ ;  /* 0x0000000b08057c10 */ /* 0x002fc6000ff3e0ff */
[----:B------:R0:W-:Y:S04]  /*9570*/  STL [R1+0x608], R4 ;  /* 0x0006080401007387 */ /* 0x0001e80000100800 */
[----:B------:R-:W-:Y:S01]  /*9580*/  STL [R1+0x278], RZ ;  /* 0x000278ff01007387 */ /* 0x000fe20000100800 */
[----:B0-----:R-:W-:-:S03]  /*9590*/  IADD3 R4, P0, PT, R7, UR11, RZ ;  /* 0x0000000b07047c10 */ /* 0x001fc6000ff1e0ff */
[----:B------:R-:W-:Y:S04]  /*95a0*/  STL [R1+0x27c], RZ ;  /* 0x00027cff01007387 */ /* 0x000fe80000100800 */
[----:B------:R0:W-:Y:S04]  /*95b0*/  STL [R1+0x614], R5 ;  /* 0x0006140501007387 */ /* 0x0001e80000100800 */
[----:B------:R1:W-:Y:S01]  /*95c0*/  STL [R1+0x61c], R4 ;  /* 0x00061c0401007387 */ /* 0x0003e20000100800 */
[----:B0-----:R-:W-:Y:S02]  /*95d0*/  IADD3 R5, P6, PT, R8, UR12, RZ ;  /* 0x0000000c08057c10 */ /* 0x001fe4000ffde0ff */
[----:B-1----:R-:W-:-:S03]  /*95e0*/  IADD3 R4, P5, PT, R7, UR12, RZ ;  /* 0x0000000c07047c10 */ /* 0x002fc6000ffbe0ff */
[----:B------:R0:W-:Y:S04]  /*95f0*/  STL [R1+0x624], R5 ;  /* 0x0006240501007387 */ /* 0x0001e80000100800 */
[----:B------:R1:W-:Y:S01]  /*9600*/  STL [R1+0x62c], R4 ;  /* 0x00062c0401007387 */ /* 0x0003e20000100800 */
[C---:B---3--:R-:W-:Y:S02]  /*9610*/  LOP3.LUT R6, R0.reuse, 0x110, RZ, 0x3c, !PT ;  /* 0x0000011000067812 */ /* 0x048fe400078e3cff */
[C---:B0-----:R-:W-:Y:S02]  /*9620*/  LOP3.LUT R5, R0.reuse, 0x20, RZ, 0x3c, !PT ;  /* 0x0000002000057812 */ /* 0x041fe400078e3cff */
[----:B-1----:R-:W-:-:S03]  /*9630*/  LOP3.LUT R4, R0, 0x130, RZ, 0x3c, !PT ;  /* 0x0000013000047812 */ /* 0x002fc600078e3cff */
[----:B------:R0:W-:Y:S01]  /*9640*/  STL [R1+0xaf8], R5 ;  /* 0x000af80501007387 */ /* 0x0001e20000100800 */
[C---:B------:R-:W-:Y:S01]  /*9650*/  LOP3.LUT R6, R0.reuse, 0x40, RZ, 0x3c, !PT ;  /* 0x0000004000067812 */ /* 0x040fe200078e3cff */
[----:B------:R-:W-:Y:S02]  /*9660*/  USHF.L.U32 UR13, UR10, 0x5, URZ ;  /* 0x000000050a0d7899 */ /* 0x000fe400080006ff */
[----:B------:R1:W-:Y:S01]  /*9670*/  STL [R1+0xaf4], R4 ;  /* 0x000af40401007387 */ /* 0x0003e20000100800 */
[----:B------:R-:W-:Y:S01]  /*9680*/  UIMAD UR14, UR10, 0x1f, URZ ;  /* 0x0000001f0a0e78a4 */ /* 0x000fe2000f8e02ff */
[C---:B0-----:R-:W-:Y:S02]  /*9690*/  LOP3.LUT R5, R0.reuse, 0x150, RZ, 0x3c, !PT ;  /* 0x0000015000057812 */ /* 0x041fe400078e3cff */
[----:B------:R0:W-:Y:S01]  /*96a0*/  STL [R1+0xaf0], R6 ;  /* 0x000af00601007387 */ /* 0x0001e20000100800 */
[----:B-1----:R-:W-:-:S03]  /*96b0*/  LOP3.LUT R4, R0, 0x60, RZ, 0x3c, !PT ;  /* 0x0000006000047812 */ /* 0x002fc600078e3cff */
[----:B------:R1:W-:Y:S01]  /*96c0*/  STL [R1+0xaec], R5 ;  /* 0x000aec0501007387 */ /* 0x0003e20000100800 */
[----:B------:R-:W-:-:S03]  /*96d0*/  USHF.R.S32.HI UR45, URZ, 0x1f, UR11 ;  /* 0x0000001fff2d7899 */ /* 0x000fc6000801140b */
[----:B------:R2:W-:Y:S01]  /*96e0*/  STL [R1+0xae8], R4 ;  /* 0x000ae80401007387 */ /* 0x0005e20000100800 */
[----:B0-----:R-:W-:Y:S02]  /*96f0*/  LOP3.LUT R6, R0, 0x170, RZ, 0x3c, !PT ;  /* 0x0000017000067812 */ /* 0x001fe400078e3cff */
[----:B-1----:R-:W-:-:S03]  /*9700*/  IADD3 R5, P4, PT, R8, UR13, RZ ;  /* 0x0000000d08057c10 */ /* 0x002fc6000ff9e0ff */
[----:B------:R0:W-:Y:S01]  /*9710*/  STL [R1+0xae4], R6 ;  /* 0x000ae40601007387 */ /* 0x0001e20000100800 */
[----:B--2---:R-:W-:-:S03]  /*9720*/  IADD3 R4, P3, PT, R7, UR13, RZ ;  /* 0x0000000d07047c10 */ /* 0x004fc6000ff7e0ff */
[----:B------:R1:W-:Y:S01]  /*9730*/  STL [R1+0x634], R5 ;  /* 0x0006340501007387 */ /* 0x0003e20000100800 */
[----:B------:R-:W-:Y:S02]  /*9740*/  UIMAD UR15, UR10, 0x1e, URZ ;  /* 0x0000001e0a0f78a4 */ /* 0x000fe4000f8e02ff */
[----:B------:R-:W-:Y:S01]  /*9750*/  USHF.R.S32.HI UR46, URZ, 0x1f, UR12 ;  /* 0x0000001fff2e7899 */ /* 0x000fe2000801140c */
[----:B------:R2:W-:Y:S01]  /*9760*/  STL [R1+0x63c], R4 ;  /* 0x00063c0401007387 */ /* 0x0005e20000100800 */
[----:B0-----:R-:W-:Y:S02]  /*9770*/  IADD3 R6, P2, PT, R8, UR14, RZ ;  /* 0x0000000e08067c10 */ /* 0x001fe4000ff5e0ff */
[----:B-1----:R-:W-:-:S03]  /*9780*/  IADD3.X R5, PT, PT, R2, UR45, RZ, P1, !PT ;  /* 0x0000002d02057c10 */ /* 0x002fc60008ffe4ff */
[----:B------:R0:W-:Y:S01]  /*9790*/  STL [R1+0x644], R6 ;  /* 0x0006440601007387 */ /* 0x0001e20000100800 */
[----:B--2---:R-:W-:-:S03]  /*97a0*/  IADD3 R4, P1, PT, R7, UR14, RZ ;  /* 0x0000000e07047c10 */ /* 0x004fc6000ff3e0ff */
[----:B------:R1:W-:Y:S01]  /*97b0*/  STL [R1+0x610], R5 ;  /* 0x0006100501007387 */ /* 0x0003e20000100800 */
[----:B------:R-:W-:-:S03]  /*97c0*/  UIMAD UR16, UR10, 0x1d, URZ ;  /* 0x0000001d0a1078a4 */ /* 0x000fc6000f8e02ff */
[----:B------:R2:W-:Y:S01]  /*97d0*/  STL [R1+0x64c], R4 ;  /* 0x00064c0401007387 */ /* 0x0005e20000100800 */
[----:B0-----:R-:W-:Y:S02]  /*97e0*/  IADD3.X R6, PT, PT, R3, UR45, RZ, P0, !PT ;  /* 0x0000002d03067c10 */ /* 0x001fe400087fe4ff */
[----:B-1----:R-:W-:-:S03]  /*97f0*/  IADD3 R5, P0, PT, R8, UR15, RZ ;  /* 0x0000000f08057c10 */ /* 0x002fc6000ff1e0ff */
[----:B------:R0:W-:Y:S01]  /*9800*/  STL [R1+0x618], R6 ;  /* 0x0006180601007387 */ /* 0x0001e20000100800 */
[----:B--2---:R-:W-:Y:S01]  /*9810*/  IADD3.X R4, PT, PT, R2, UR46, RZ, P6, !PT ;  /* 0x0000002e02047c10 */ /* 0x004fe2000b7fe4ff */
[----:B------:R-:W-:Y:S02]  /*9820*/  USHF.R.S32.HI UR47, URZ, 0x1f, UR13 ;  /* 0x0000001fff2f7899 */ /* 0x000fe4000801140d */
[----:B------:R1:W-:Y:S04]  /*9830*/  STL [R1+0x654], R5 ;  /* 0x0006540501007387 */ /* 0x0003e80000100800 */
[----:B------:R2:W-:Y:S01]  /*9840*/  STL [R1+0x620], R4 ;  /* 0x0006200401007387 */ /* 0x0005e20000100800 */
[----:B0-----:R-:W-:Y:S02]  /*9850*/  IADD3 R6, P6, PT, R7, UR15, RZ ;  /* 0x0000000f07067c10 */ /* 0x001fe4000ffde0ff */
[----:B-1----:R-:W-:-:S03]  /*9860*/  IADD3.X R5, PT, PT, R3, UR46, RZ, P5, !PT ;  /* 0x0000002e03057c10 */ /* 0x002fc6000affe4ff */
[----:B------:R0:W-:Y:S01]  /*9870*/  STL [R1+0x65c], R6 ;  /* 0x00065c0601007387 */ /* 0x0001e20000100800 */
[----:B--2---:R-:W-:Y:S01]  /*9880*/  IADD3 R4, P5, PT, R8, UR16, RZ ;  /* 0x0000001008047c10 */ /* 0x004fe2000ffbe0ff */
[----:B------:R-:W-:Y:S02]  /*9890*/  UIMAD UR17, UR10, 0x1c, URZ ;  /* 0x0000001c0a1178a4 */ /* 0x000fe4000f8e02ff */
[----:B------:R1:W-:Y:S01]  /*98a0*/  STL [R1+0x628], R5 ;  /* 0x0006280501007387 */ /* 0x0003e20000100800 */
[----:B------:R-:W-:-:S03]  /*98b0*/  USHF.R.S32.HI UR48, URZ, 0x1f, UR14 ;  /* 0x0000001fff307899 */ /* 0x000fc6000801140e */
[----:B------:R2:W-:Y:S01]  /*98c0*/  STL [R1+0x664], R4 ;  /* 0x0006640401007387 */ /* 0x0005e20000100800 */
[----:B0-----:R-:W-:Y:S02]  /*98d0*/  IADD3.X R6, PT, PT, R2, UR47, RZ, P4, !PT ;  /* 0x0000002f02067c10 */ /* 0x001fe4000a7fe4ff */
[----:B-1----:R-:W-:-:S03]  /*98e0*/  IADD3 R5, P4, PT, R7, UR16, RZ ;  /* 0x0000001007057c10 */ /* 0x002fc6000ff9e0ff */
[----:B------:R0:W-:Y:S01]  /*98f0*/  STL [R1+0x630], R6 ;  /* 0x0006300601007387 */ /* 0x0001e20000100800 */
[----:B--2---:R-:W-:-:S03]  /*9900*/  IADD3.X R4, PT, PT, R3, UR47, RZ, P3, !PT ;  /* 0x0000002f03047c10 */ /* 0x004fc60009ffe4ff */
        /* <DEDUP_REMOVED lines=112> */
[----:B------:R-:W-:Y:S02]  /*a010*/  USHF.L.U32 UR29, UR10, 0x4, URZ ;  /* 0x000000040a1d7899 */ /* 0x000fe400080006ff */
        /* <DEDUP_REMOVED lines=76> */
[----:B------:R-:W-:-:S03]  /*a4e0*/  USHF.L.U32 UR37, UR10, 0x3, URZ ;  /* 0x000000030a257899 */ /* 0x000fc600080006ff */
        /* <DEDUP_REMOVED lines=71> */
[----:B--2---:R-:W-:-:S03]  /*a960*/  IADD3 R4, P0, PT, R8, UR43, RZ ;  /* 0x0000002b08047c10 */ /* 0x004fc6000ff1e0ff */
        /* <DEDUP_REMOVED lines=8> */
[----:B------:R-:W-:-:S03]  /*a9f0*/  USHF.R.S32.HI UR76, URZ, 0x1f, UR42 ;  /* 0x0000001fff4c7899 */ /* 0x000fc6000801142a */
[----:B------:R2:W-:Y:S01]  /*aa00*/  STL [R1+0x7e8], R4 ;  /* 0x0007e80401007387 */ /* 0x0005e20000100800 */
[----:B0-----:R-:W-:Y:S02]  /*aa10*/  IADD3 R6, P5, PT, R8, UR10, RZ ;  /* 0x0000000a08067c10 */ /* 0x001fe4000ffbe0ff */
[----:B-1----:R-:W-:-:S03]  /*aa20*/  IADD3.X R5, PT, PT, R2, UR75, RZ, P4, !PT ;  /* 0x0000004b02057c10 */ /* 0x002fc6000a7fe4ff */
[----:B------:R0:W-:Y:S01]  /*aa30*/  STL [R1+0x824], R6 ;  /* 0x0008240601007387 */ /* 0x0001e20000100800 */
[----:B--2---:R-:W-:-:S03]  /*aa40*/  IADD3 R4, P4, PT, R7, UR10, RZ ;  /* 0x0000000a07047c10 */ /* 0x004fc6000ff9e0ff */
[----:B------:R1:W-:Y:S01]  /*aa50*/  STL [R1+0x7f0], R5 ;  /* 0x0007f00501007387 */ /* 0x0003e20000100800 */
[----:B------:R-:W-:Y:S02]  /*aa60*/  USHF.R.S32.HI UR77, URZ, 0x1f, UR43 ;  /* 0x0000001fff4d7899 */ /* 0x000fe4000801142b */
[----:B------:R-:W-:Y:S01]  /*aa70*/  USHF.R.S32.HI UR44, URZ, 0x1f, UR10 ;  /* 0x0000001fff2c7899 */ /* 0x000fe2000801140a */
[----:B------:R2:W-:Y:S01]  /*aa80*/  STL [R1+0x82c], R4 ;  /* 0x00082c0401007387 */ /* 0x0005e20000100800 */
[----:B0-----:R-:W-:Y:S02]  /*aa90*/  IADD3.X R6, PT, PT, R3, UR75, RZ, P3, !PT ;  /* 0x0000004b03067c10 */ /* 0x001fe40009ffe4ff */
[----:B-1----:R-:W-:-:S03]  /*aaa0*/  IADD3.X R5, PT, PT, R2, UR76, RZ, P2, !PT ;  /* 0x0000004c02057c10 */ /* 0x002fc600097fe4ff */
[----:B------:R0:W-:Y:S01]  /*aab0*/  STL [R1+0x7f8], R6 ;  /* 0x0007f80601007387 */ /* 0x0001e20000100800 */
[----:B--2---:R-:W-:-:S03]  /*aac0*/  IADD3.X R4, PT, PT, R3, UR76, RZ, P1, !PT ;  /* 0x0000004c03047c10 */ /* 0x004fc60008ffe4ff */
[----:B------:R1:W-:Y:S04]  /*aad0*/  STL [R1+0x800], R5 ;  /* 0x0008000501007387 */ /* 0x0003e80000100800 */
[----:B------:R2:W-:Y:S01]  /*aae0*/  STL [R1+0x808], R4 ;  /* 0x0008080401007387 */ /* 0x0005e20000100800 */
[C---:B0-----:R-:W-:Y:S02]  /*aaf0*/  IADD3.X R6, PT, PT, R2.reuse, UR77, RZ, P0, !PT ;  /* 0x0000004d02067c10 */ /* 0x041fe400087fe4ff */
[C---:B-1----:R-:W-:Y:S02]  /*ab00*/  IADD3.X R5, PT, PT, R3.reuse, UR77, RZ, P6, !PT ;  /* 0x0000004d03057c10 */ /* 0x042fe4000b7fe4ff */
[----:B--2---:R-:W-:Y:S02]  /*ab10*/  IADD3.X R4, PT, PT, R2, UR44, RZ, P5, !PT ;  /* 0x0000002c02047c10 */ /* 0x004fe4000affe4ff */
[----:B------:R-:W-:Y:S01]  /*ab20*/  IADD3.X R2, PT, PT, R3, UR44, RZ, P4, !PT ;  /* 0x0000002c03027c10 */ /* 0x000fe2000a7fe4ff */
[----:B------:R0:W-:Y:S04]  /*ab30*/  STL [R1+0x810], R6 ;  /* 0x0008100601007387 */ /* 0x0001e80000100800 */
[----:B------:R0:W-:Y:S04]  /*ab40*/  STL [R1+0x818], R5 ;  /* 0x0008180501007387 */ /* 0x0001e80000100800 */
[----:B------:R0:W-:Y:S04]  /*ab50*/  STL [R1+0x828], R2 ;  /* 0x0008280201007387 */ /* 0x0001e80000100800 */
[----:B------:R0:W-:Y:S01]  /*ab60*/  STL [R1+0x820], R4 ;  /* 0x0008200401007387 */ /* 0x0001e20000100800 */
[----:B------:R-:W-:-:S02]  /*ab70*/  USHF.R.S32.HI UR7, URZ, 0x1f, UR6 ;  /* 0x0000001fff077899 */ /* 0x000fc40008011406 */
[----:B------:R-:W-:Y:S02]  /*ab80*/  USHF.L.U32 UR4, UR4, 0x6, URZ ;  /* 0x0000000604047899 */ /* 0x000fe400080006ff */
[----:B------:R-:W-:Y:S02]  /*ab90*/  ULEA.HI UR6, UR7, UR6, URZ, 0x6 ;  /* 0x0000000607067291 */ /* 0x000fe4000f8f30ff */
[----:B------:R-:W-:Y:S02]  /*aba0*/  USHF.L.U32 UR7, UR10, 0x6, URZ ;  /* 0x000000060a077899 */ /* 0x000fe400080006ff */
[----:B------:R-:W-:Y:S02]  /*abb0*/  USHF.R.S32.HI UR6, URZ, 0x6, UR6 ;  /* 0x00000006ff067899 */ /* 0x000fe40008011406 */
[----:B------:R-:W-:Y:S02]  /*abc0*/  USHF.R.S32.HI UR11, URZ, 0x1f, UR7 ;  /* 0x0000001fff0b7899 */ /* 0x000fe40008011407 */
[----:B0-----:R-:W-:-:S12]  /*abd0*/  USHF.R.S32.HI UR12, URZ, 0x1f, UR4 ;  /* 0x0000001fff0c7899 */ /* 0x001fd80008011404 */
.L_x_2:
[----:B0-----:R-:W2:Y:S01]  /*abe0*/  LDL R5, [R1+0x3a4] ;  /* 0x0003a40001057983 */ /* 0x001ea20000100800 */
[----:B------:R-:W0:Y:S03]  /*abf0*/  LDC R2, c[0x0][0x3a0] ;  /* 0x0000e800ff027b82 */ /* 0x000e260000000800 */
[----:B--2---:R1:W-:Y:S04]  /*ac00*/  STL [R1+0x1518], R5 ;  /* 0x0015180501007387 */ /* 0x0043e80000100800 */
[----:B------:R-:W2:Y:S04]  /*ac10*/  LDL R4, [R1+0x3a8] ;  /* 0x0003a80001047983 */ /* 0x000ea80000100800 */
[----:B-1----:R-:W0:Y:S04]  /*ac20*/  LDL R5, [R1+0x3e8] ;  /* 0x0003e80001057983 */ /* 0x002e280000100800 */
[----:B------:R-:W-:Y:S04]  /*ac30*/  STL [R1+0x1414], R15 ;  /* 0x0014140f01007387 */ /* 0x000fe80000100800 */
        /* <DEDUP_REMOVED lines=31> */
[----:B------:R1:W-:Y:S04]  /*ae30*/  STL [R1+0x1514], R15 ;  /* 0x0015140f01007387 */ /* 0x0003e80000100800 */
        /* <DEDUP_REMOVED lines=56> */
[----:B-----5:R-:W-:Y:S04]  /*b1c0*/  STL [R1+0x12c8], R0 ;  /* 0x0012c80001007387 */ /* 0x020fe80000100800 */
        /* <DEDUP_REMOVED lines=11> */
[----:B------:R-:W-:Y:S01]  /*b280*/  STL [R1+0x131c], R0 ;  /* 0x00131c0001007387 */ /* 0x000fe20000100800 */
[----:B0-----:R-:W-:-:S03]  /*b290*/  IMAD R2, R5, -0x40, R2 ;  /* 0xffffffc005027824 */ /* 0x001fc600078e0202 */
[----:B------:R-:W-:Y:S04]  /*b2a0*/  STL [R1+0x1324], R0 ;  /* 0x0013240001007387 */ /* 0x000fe80000100800 */
[----:B------:R-:W-:Y:S04]  /*b2b0*/  STL [R1+0x132c], R0 ;  /* 0x00132c0001007387 */ /* 0x000fe80000100800 */
[----:B------:R-:W-:Y:S04]  /*b2c0*/  STL [R1+0x1334], R0 ;  /* 0x0013340001007387 */ /* 0x000fe80000100800 */
[----:B------:R-:W-:Y:S04]  /*b2d0*/  STL [R1+0x1340], R0 ;  /* 0x0013400001007387 */ /* 0x000fe80000100800 */
[----:B------:R-:W2:Y:S01]  /*b2e0*/  LDL.LU R5, [R1+0x1518] ;  /* 0x0015180001057983 */ /* 0x000ea20000300800 */
[----:B------:R-:W-:-:S02]  /*b2f0*/  ISETP.GT.AND P0, PT, R2, RZ, PT ;  /* 0x000000ff0200720c */ /* 0x000fc40003f04270 */
[----:B-1----:R-:W-:-:S11]  /*b300*/  PRMT R15, RZ, 0x7610, R15 ;  /* 0x00007610ff0f7816 */ /* 0x002fd6000000000f */
[----:B--2---:R-:W2:Y:S04]  /*b310*/  @P0 LDG.E.U8 R15, desc[UR8][R4.64] ;  /* 0x00000008040f0981 */ /* 0x004ea8000c1e1100 */
[----:B--2---:R0:W-:Y:S04]  /*b320*/  STL [R1+0x39c], R15 ;  /* 0x00039c0f01007387 */ /* 0x0041e80000100800 */
[----:B0-----:R-:W2:Y:S04]  /*b330*/  LDL.LU R15, [R1+0x1514] ;  /* 0x00151400010f7983 */ /* 0x001ea80000300800 */
[----:B------:R-:W3:Y:S04]  /*b340*/  LDL R4, [R1+0x3ac] ;  /* 0x0003ac0001047983 */ /* 0x000ee80000100800 */
[----:B------:R-:W3:Y:S01]  /*b350*/  LDL R5, [R1+0x3b0] ;  /* 0x0003b00001057983 */ /* 0x000ee20000100800 */
[----:B------:R-:W-:-:S02]  /*b360*/  PRMT R9, RZ, 0x7610, R9 ;  /* 0x00007610ff097816 */ /* 0x000fc40000000009 */
[----:B---3--:R-:W-:-:S04]  /*b370*/  @P0 LOP3.LUT R5, R5, R4, RZ, 0x3c, !PT ;  /* 0x0000000405050212 */ /* 0x008fc800078e3cff */
[----:B------:R-:W-:-:S04]  /*b380*/  @P0 LOP3.LUT R4, R5, R4, RZ, 0x3c, !PT ;  /* 0x0000000405040212 */ /* 0x000fc800078e3cff */
[----:B------:R-:W-:-:S05]  /*b390*/  @P0 LOP3.LUT R5, R5, R4, RZ, 0x3c, !PT ;  /* 0x0000000405050212 */ /* 0x000fca00078e3cff */
[----:B------:R-:W3:Y:S01]  /*b3a0*/  @P0 LDG.E.U8 R9, desc[UR8][R4.64] ;  /* 0x0000000804090981 */ /* 0x000ee2000c1e1100 */
[----:B------:R-:W-:-:S03]  /*b3b0*/  ISETP.GT.AND P1, PT, R2, 0x1, PT ;  /* 0x000000010200780c */ /* 0x000fc60003f24270 */
[----:B---3--:R0:W-:Y:S04]  /*b3c0*/  STL [R1+0x398], R9 ;  /* 0x0003980901007387 */ /* 0x0081e80000100800 */
[----:B0-----:R-:W3:Y:S04]  /*b3d0*/  LDL.LU R9, [R1+0x1510] ;  /* 0x0015100001097983 */ /* 0x001ee80000300800 */
[----:B------:R-:W4:Y:S04]  /*b3e0*/  LDL R4, [R1+0x828] ;  /* 0x0008280001047983 */ /* 0x000f280000100800 */
[----:B------:R-:W4:Y:S01]  /*b3f0*/  LDL R5, [R1+0x82c] ;  /* 0x00082c0001057983 */ /* 0x000f220000100800 */
[----:B--2---:R-:W-:-:S02]  /*b400*/  PRMT R15, RZ, 0x7610, R15 ;  /* 0x00007610ff0f7816 */ /* 0x004fc4000000000f */
[----:B----4-:R-:W-:-:S04]  /*b410*/  @P1 LOP3.LUT R5, R5, R4, RZ, 0x3c, !PT ;  /* 0x0000000405051212 */ /* 0x010fc800078e3cff */
[----:B------:R-:W-:-:S04]  /*b420*/  @P1 LOP3.LUT R4, R5, R4, RZ, 0x3c, !PT ;  /* 0x0000000405041212 */ /* 0x000fc800078e3cff */
[----:B------:R-:W-:-:S05]  /*b430*/  @P1 LOP3.LUT R5, R5, R4, RZ, 0x3c, !PT ;  /* 0x0000000405051212 */ /* 0x000fca00078e3cff */
[----:B------:R-:W2:Y:S04]  /*b440*/  @P1 LDG.E.U8 R15, desc[UR8][R4.64] ;  /* 0x00000008040f1981 */ /* 0x000ea8000c1e1100 */
[----:B--2---:R0:W-:Y:S04]  /*b450*/  STL [R1+0x394], R15 ;  /* 0x0003940f01007387 */ /* 0x0041e80000100800 */
[----:B0-----:R-:W2:Y:S04]  /*b460*/  LDL.LU R15, [R1+0x150c] ;  /* 0x00150c00010f7983 */ /* 0x001ea80000300800 */
[----:B------:R-:W4:Y:S04]  /*b470*/  LDL R4, [R1+0x820] ;  /* 0x0008200001047983 */ /* 0x000f280000100800 */
[----:B------:R-:W4:Y:S01]  /*b480*/  LDL R5, [R1+0x824] ;  /* 0x0008240001057983 */ /* 0x000f220000100800 */
[----:B---3--:R-:W-:-:S02]  /*b490*/  PRMT R9, RZ, 0x7610, R9 ;  /* 0x00007610ff097816 */ /* 0x008fc40000000009 */
[----:B----4-:R-:W-:-:S04]  /*b4a0*/  @P1 LOP3.LUT R5, R5, R4, RZ, 0x3c, !PT ;  /* 0x0000000405051212 */ /* 0x010fc800078e3cff */
        /* <DEDUP_REMOVED lines=597> */
[----:B------:R-:W-:-:S02]  /*da00*/  PRMT R11, RZ, 0x7610, R11 ;  /* 0x00007610ff0b7816 */ /* 0x000fc4000000000b */
[----:B----4-:R-:W-:-:S04]  /*da10*/  @P0 LOP3.LUT R5, R5, R4, RZ, 0x3c, !PT ;  /* 0x0000000405050212 */ /* 0x010fc800078e3cff */
[----:B------:R-:W-:-:S04]  /*da20*/  @P0 LOP3.LUT R4, R5, R4, RZ, 0x3c, !PT ;  /* 0x0000000405040212 */ /* 0x000fc800078e3cff */
[----:B------:R-:W-:-:S05]  /*da30*/  @P0 LOP3.LUT R5, R5, R4, RZ, 0x3c, !PT ;  /* 0x0000000405050212 */ /* 0x000fca00078e3cff */
[----:B------:R-:W4:Y:S04]  /*da40*/  @P0 LDG.E.U8 R11, desc[UR8][R4.64] ;  /* 0x00000008040b0981 */ /* 0x000f28000c1e1100 */
[----:B----4-:R0:W-:Y:S04]  /*da50*/  STL [R1+0x230], R11 ;  /* 0x0002300b01007387 */ /* 0x0101e80000100800 */
[----:B0-----:R-:W4:Y:S04]  /*da60*/  LDL.LU R11, [R1+0x140c] ;  /* 0x00140c00010b7983 */ /* 0x001f280000300800 */
[----:B------:R-:W2:Y:S04]  /*da70*/  LDL R4, [R1+0x620] ;  /* 0x0006200001047983 */ /* 0x000ea80000100800 */
[----:B------:R-:W2:Y:S01]  /*da80*/  LDL R5, [R1+0x624] ;  /* 0x0006240001057983 */ /* 0x000ea20000100800 */
[----:B------:R-:W-:-:S02]  /*da90*/  PRMT R10, RZ, 0x7610, R10 ;  /* 0x00007610ff0a7816 */ /* 0x000fc4000000000a */
[----:B--2---:R-:W-:-:S04]  /*daa0*/  @P0 LOP3.LUT R5, R5, R4, RZ, 0x3c, !PT ;  /* 0x0000000405050212 */ /* 0x004fc800078e3cff */
[----:B------:R-:W-:-:S04]  /*dab0*/  @P0 LOP3.LUT R4, R5, R4, RZ, 0x3c, !PT ;  /* 0x0000000405040212 */ /* 0x000fc800078e3cff */
[----:B------:R-:W-:-:S05]  /*dac0*/  @P0 LOP3.LUT R5, R5, R4, RZ, 0x3c, !PT ;  /* 0x0000000405050212 */ /* 0x000fca00078e3cff */
[----:B------:R-:W2:Y:S01]  /*dad0*/  @P0 LDG.E.U8 R10, desc[UR8][R4.64] ;  /* 0x00000008040a0981 */ /* 0x000ea2000c1e1100 */
[----:B------:R-:W-:-:S03]  /*dae0*/  ISETP.GT.AND P1, PT, R2, 0x22, PT ;  /* 0x000000220200780c */ /* 0x000fc60003f24270 */
[----:B--2---:R0:W-:Y:S04]  /*daf0*/  STL [R1+0x22c], R10 ;  /* 0x00022c0a01007387 */ /* 0x0041e80000100800 */
[----:B0-----:R-:W2:Y:S04]  /*db00*/  LDL.LU R10, [R1+0x1408] ;  /* 0x00140800010a7983 */ /* 0x001ea80000300800 */
[----:B------:R-:W2:Y:S04]  /*db10*/  LDL R4, [R1+0x618] ;  /* 0x0006180001047983 */ /* 0x000ea80000100800 */
[----:B------:R-:W2:Y:S01]  /*db20*/  LDL R5, [R1+0x61c] ;  /* 0x00061c0001057983 */ /* 0x000ea20000100800 */
[----:B------:R-:W-:-:S02]  /*db30*/  PRMT R26, RZ, 0x7610, R26 ;  /* 0x00007610ff1a7816 */ /* 0x000fc4000000001a */
[----:B--2---:R-:W-:-:S04]  /*db40*/  @P1 LOP3.LUT R5, R5, R4, RZ, 0x3c, !PT ;  /* 0x0000000405051212 */ /* 0x004fc800078e3cff */
[----:B------:R-:W-:-:S04]  /*db50*/  @P1 LOP3.LUT R4, R5, R4, RZ, 0x3c, !PT ;  /* 0x0000000405041212 */ /* 0x000fc800078e3cff */
[----:B------:R-:W-:-:S05]  /*db60*/  @P1 LOP3.LUT R5, R5, R4, RZ, 0x3c, !PT ;  /* 0x0000000405051212 */ /* 0x000fca00078e3cff */
[----:B------:R-:W2:Y:S04]  /*db70*/  @P1 LDG.E.U8 R26, desc[UR8][R4.64] ;  /* 0x00000008041a1981 */ /* 0x000ea8000c1e1100 */
        /* <DEDUP_REMOVED lines=8> */
[----:B------:R0:W2:Y:S04]  /*dc00*/  @P1 LDG.E.U8 R15, desc[UR8][R4.64] ;  /* 0x00000008040f1981 */ /* 0x0000a8000c1e1100 */
[----:B------:R-:W0:Y:S04]  /*dc10*/  LDL R4, [R1+0x608] ;  /* 0x0006080001047983 */ /* 0x000e280000100800 */
[----:B------:R-:W0:Y:S01]  /*dc20*/  LDL R5, [R1+0x60c] ;  /* 0x00060c0001057983 */ /* 0x000e220000100800 */
[----:B------:R-:W-:Y:S02]  /*dc30*/  ISETP.GT.AND P2, PT, R2, 0x23, PT ;  /* 0x000000230200780c */ /* 0x000fe40003f44270 */
[----:B------:R-:W-:-:S11]  /*dc40*/  PRMT R18, RZ, 0x7610, R18 ;  /* 0x00007610ff127816 */ /* 0x000fd60000000012 */
[----:B0-----:R-:W-:-:S04]  /*dc50*/  @P2 LOP3.LUT R5, R5, R4, RZ, 0x3c, !PT ;  /* 0x0000000405052212 */ /* 0x001fc800078e3cff */
[----:B------:R-:W-:-:S04]  /*dc60*/  @P2 LOP3.LUT R4, R5, R4, RZ, 0x3c, !PT ;  /* 0x0000000405042212 */ /* 0x000fc800078e3cff */
[----:B------:R-:W-:-:S05]  /*dc70*/  @P2 LOP3.LUT R5, R5, R4, RZ, 0x3c, !PT ;  /* 0x0000000405052212 */ /* 0x000fca00078e3cff */
[----:B------:R-:W3:Y:S04]  /*dc80*/  @P2 LDG.E.U8 R18, desc[UR8][R4.64] ;  /* 0x0000000804122981 */ /* 0x000ee8000c1e1100 */
[----:B--2---:R0:W-:Y:S04]  /*dc90*/  STL [R1+0x224], R15 ;  /* 0x0002240f01007387 */ /* 0x0041e80000100800 */
[----:B0-----:R-:W2:Y:S04]  /*dca0*/  LDL R15, [R1+0x5ec] ;  /* 0x0005ec00010f7983 */ /* 0x001ea80000100800 */
[----:B---3--:R0:W-:Y:S04]  /*dcb0*/  STL [R1+0x220], R18 ;  /* 0x0002201201007387 */ /* 0x0081e80000100800 */
[----:B0-----:R-:W3:Y:S04]  /*dcc0*/  LDL.LU R18, [R1+0x1400] ;  /* 0x0014000001127983 */ /* 0x001ee80000300800 */
        /* <DEDUP_REMOVED lines=25> */
[----:B------:R-:W2:Y:S01]  /*de60*/  @P0 LDG.E.U8 R3, desc[UR8][R4.64] ;  /* 0x0000000804030981 */ /* 0x000ea2000c1e1100 */
[----:B------:R-:W-:Y:S02]  /*de70*/  ISETP.GT.AND P1, PT, R2, 0x25, PT ;  /* 0x000000250200780c */ /* 0x000fe40003f24270 */
[----:B------:R-:W-:Y:S01]  /*de80*/  PRMT R6, RZ, 0x7610, R6 ;  /* 0x00007610ff067816 */ /* 0x000fe20000000006 */
[----:B--2---:R0:W-:Y:S04]  /*de90*/  STL [R1+0x214], R3 ;  /* 0x0002140301007387 */ /* 0x0041e80000100800 */
[----:B0-----:R-:W2:Y:S04]  /*dea0*/  LDL.LU R3, [R1+0x13f4] ;  /* 0x0013f40001037983 */ /* 0x001ea80000300800 */
[----:B------:R-:W2:Y:S02]  /*deb0*/  LDL R5, [R1+0x5e8] ;  /* 0x0005e80001057983 */ /* 0x000ea40000100800 */
[----:B------:R-:W-:-:S02]  /*dec0*/  @P1 IMAD.MOV.U32 R4, RZ, RZ, R15 ;  /* 0x000000ffff041224 */ /* 0x000fc400078e000f */
[----:B------:R-:W3:Y:S04]  /*ded0*/  LDL R15, [R1+0x5c4] ;  /* 0x0005c400010f7983 */ /* 0x000ee80000100800 */
[----:B--2---:R-:W2:Y:S04]  /*dee0*/  @P1 LDG.E.U8 R6, desc[UR8][R4.64] ;  /* 0x0000000804061981 */ /* 0x004ea8000c1e1100 */
        /* <DEDUP_REMOVED lines=38> */
[----:B------:R-:W-:-:S03]  /*e150*/  PRMT R29, RZ, 0x7610, R29 ;  /* 0x00007610ff1d7816 */ /* 0x000fc6000000001d */
[----:B--2---:R0:W-:Y:S04]  /*e160*/  STL [R1+0x200], R14 ;  /* 0x0002000e01007387 */ /* 0x0041e80000100800 */
[----:B0-----:R-:W2:Y:S04]  /*e170*/  LDL.LU R14, [R1+0x13e0] ;  /* 0x0013e000010e7983 */ /* 0x001ea80000300800 */
[----:B------:R-:W2:Y:S01]  /*e180*/  LDL R5, [R1+0x5c0] ;  /* 0x0005c00001057983 */ /* 0x000ea20000100800 */
[----:B---3--:R-:W-:-:S03]  /*e190*/  @P0 IMAD.MOV.U32 R4, RZ, RZ, R15 ;  /* 0x000000ffff040224 */ /* 0x008fc600078e000f */
[----:B------:R-:W3:Y:S04]  /*e1a0*/  LDL R15, [R1+0x59c] ;  /* 0x00059c00010f7983 */ /* 0x000ee80000100800 */
[----:B--2---:R-:W2:Y:S01]  /*e1b0*/  @P0 LDG.E.U8 R29, desc[UR8][R4.64] ;  /* 0x00000008041d0981 */ /* 0x004ea2000c1e1100 */
        /* <DEDUP_REMOVED lines=43> */
[----:B---3--:R-:W-:Y:S01]  /*e470*/  @P0 IMAD.MOV.U32 R4, RZ, RZ, R15 ;  /* 0x000000ffff040224 */ /* 0x008fe200078e000f */
[----:B------:R-:W-:Y:S01]  /*e480*/  PRMT R17, RZ, 0x7610, R17 ;  /* 0x00007610ff117816 */ /* 0x000fe20000000011 */
[----:B------:R-:W3:Y:S04]  /*e490*/  LDL R15, [R1+0x570] ;  /* 0x00057000010f7983 */ /* 0x000ee80000100800 */
[----:B--2---:R0:W2:Y:S04]  /*e4a0*/  @P0 LDG.E.U8 R9, desc[UR8][R4.64] ;  /* 0x0000000804090981 */ /* 0x0040a8000c1e1100 */
[----:B------:R-:W0:Y:S04]  /*e4b0*/  LDL R4, [R1+0x590] ;  /* 0x0005900001047983 */ /* 0x000e280000100800 */
[----:B------:R-:W0:Y:S02]  /*e4c0*/  LDL R5, [R1+0x594] ;  /* 0x0005940001057983 */ /* 0x000e240000100800 */
        /* <DEDUP_REMOVED lines=10> */
[----:B------:R-:W-:-:S02]  /*e570*/  ISETP.GT.AND P1, PT, R2, 0x2b, PT ;  /* 0x0000002b0200780c */ /* 0x000fc40003f24270 */
[----:B------:R-:W-:-:S11]  /*e580*/  PRMT R19, RZ, 0x7610, R19 ;  /* 0x00007610ff137816 */ /* 0x000fd60000000013 */
        /* <DEDUP_REMOVED lines=19> */
[----:B------:R-:W-:Y:S02]  /*e6c0*/  PRMT R24, RZ, 0x7610, R24 ;  /* 0x00007610ff187816 */ /* 0x000fe40000000018 */
[----:B--2---:R-:W-:-:S04]  /*e6d0*/  @P2 LOP3.LUT R5, R5, R4, RZ, 0x3c, !PT ;  /* 0x0000000405052212 */ /* 0x004fc800078e3cff */
[----:B------:R-:W-:-:S04]  /*e6e0*/  @P2 LOP3.LUT R4, R5, R4, RZ, 0x3c, !PT ;  /* 0x0000000405042212 */ /* 0x000fc800078e3cff */
[----:B------:R-:W-:-:S05]  /*e6f0*/  @P2 LOP3.LUT R5, R5, R4, RZ, 0x3c, !PT ;  /* 0x0000000405052212 */ /* 0x000fca00078e3cff */
[----:B------:R0:W2:Y:S02]  /*e700*/  @P2 LDG.E.U8 R23, desc[UR8][R4.64] ;  /* 0x0000000804172981 */ /* 0x0000a4000c1e1100 */
[----:B0-----:R-:W-:Y:S02]  /*e710*/  @P2 IMAD.MOV.U32 R4, RZ, RZ, R9 ;  /* 0x000000ffff042224 */ /* 0x001fe400078e0009 */
[----:B------:R-:W-:-:S05]  /*e720*/  @P2 IMAD.MOV.U32 R5, RZ, RZ, R15 ;  /* 0x000000ffff052224 */ /* 0x000fca00078e000f */
[----:B------:R-:W3:Y:S04]  /*e730*/  @P2 LDG.E.U8 R24, desc[UR8][R4.64] ;  /* 0x0000000804182981 */ /* 0x000ee8000c1e1100 */
[----:B--2---:R0:W-:Y:S04]  /*e740*/  STL [R1+0x38], R23 ;  /* 0x0000381701007387 */ /* 0x0041e80000100800 */
[----:B0-----:R-:W2:Y:S04]  /*e750*/  LDL.LU R23, [R1+0x13bc] ;  /* 0x0013bc0001177983 */ /* 0x001ea80000300800 */
[----:B------:R-:W2:Y:S04]  /*e760*/  LDL R15, [R1+0x4b8] ;  /* 0x0004b800010f7983 */ /* 0x000ea80000100800 */
[----:B------:R-:W2:Y:S04]  /*e770*/  LDL R9, [R1+0x4bc] ;  /* 0x0004bc0001097983 */ /* 0x000ea80000100800 */
[----:B---3--:R0:W-:Y:S04]  /*e780*/  STL [R1+0x34], R24 ;  /* 0x0000341801007387 */ /* 0x0081e80000100800 */
[----:B0-----:R-:W3:Y:S04]  /*e790*/  LDL.LU R24, [R1+0x13b8] ;  /* 0x0013b80001187983 */ /* 0x001ee80000300800 */
[----:B------:R-:W2:Y:S04]  /*e7a0*/  LDL R4, [R1+0x568] ;  /* 0x0005680001047983 */ /* 0x000ea80000100800 */
[----:B------:R-:W2:Y:S01]  /*e7b0*/  LDL R5, [R1+0x56c] ;  /* 0x00056c0001057983 */ /* 0x000ea20000100800 */
[----:B------:R-:W-:-:S02]  /*e7c0*/  ISETP.GT.AND P0, PT, R2, 0x2d, PT ;  /* 0x0000002d0200780c */ /* 0x000fc40003f04270 */
[----:B----4-:R-:W-:-:S11]  /*e7d0*/  PRMT R11, RZ, 0x7610, R11 ;  /* 0x00007610ff0b7816 */ /* 0x010fd6000000000b */
[----:B--2---:R-:W-:-:S04]  /*e7e0*/  @P0 LOP3.LUT R5, R5, R4, RZ, 0x3c, !PT ;  /* 0x0000000405050212 */ /* 0x004fc800078e3cff */
[----:B------:R-:W-:-:S04]  /*e7f0*/  @P0 LOP3.LUT R4, R5, R4, RZ, 0x3c, !PT ;  /* 0x0000000405040212 */ /* 0x000fc800078e3cff */
[----:B------:R-:W-:-:S05]  /*e800*/  @P0 LOP3.LUT R5, R5, R4, RZ, 0x3c, !PT ;  /* 0x0000000405050212 */ /* 0x000fca00078e3cff */
[----:B------:R-:W2:Y:S04]  /*e810*/  @P0 LDG.E.U8 R11, desc[UR8][R4.64] ;  /* 0x00000008040b0981 */ /* 0x000ea8000c1e1100 */
[----:B------:R-:W4:Y:S04]  /*e820*/  LDL R4, [R1+0x538] ;  /* 0x0005380001047983 */ /* 0x000f280000100800 */
[----:B------:R-:W4:Y:S01]  /*e830*/  LDL R5, [R1+0x53c] ;  /* 0x00053c0001057983 */ /* 0x000f220000100800 */
[----:B------:R-:W-:Y:S02]  /*e840*/  ISETP.GT.AND P1, PT, R2, 0x30, PT ;  /* 0x000000300200780c */ /* 0x000fe40003f24270 */
[----:B------:R-:W-:Y:S01]  /*e850*/  PRMT R10, RZ, 0x7610, R10 ;  /* 0x00007610ff0a7816 */ /* 0x000fe2000000000a */
[----:B--2---:R0:W-:Y:S01]  /*e860*/  STL [R1+0x30], R11 ;  /* 0x0000300b01007387 */ /* 0x0041e20000100800 */
[----:B------:R-:W-:-:S02]  /*e870*/  PRMT R25, RZ, 0x7610, R25 ;  /* 0x00007610ff197816 */ /* 0x000fc40000000019 */
[----:B------:R-:W-:Y:S02]  /*e880*/  ISETP.GT.AND P3, PT, R2, 0x38, PT ;  /* 0x000000380200780c */ /* 0x000fe40003f64270 */
[----:B------:R-:W-:Y:S01]  /*e890*/  PRMT R26, RZ, 0x7610, R26 ;  /* 0x00007610ff1a7816 */ /* 0x000fe2000000001a */
[----:B0-----:R-:W2:Y:S04]  /*e8a0*/  LDL R11, [R1+0x4b4] ;  /* 0x0004b400010b7983 */ /* 0x001ea80000100800 */
[----:B----4-:R-:W-:-:S04]  /*e8b0*/  @P1 LOP3.LUT R5, R5, R4, RZ, 0x3c, !PT ;  /* 0x0000000405051212 */ /* 0x010fc800078e3cff */
[----:B------:R-:W-:-:S04]  /*e8c0*/  @P1 LOP3.LUT R4, R5, R4, RZ, 0x3c, !PT ;  /* 0x0000000405041212 */ /* 0x000fc800078e3cff */
[----:B------:R-:W-:-:S05]  /*e8d0*/  @P1 LOP3.LUT R5, R5, R4, RZ, 0x3c, !PT ;  /* 0x0000000405051212 */ /* 0x000fca00078e3cff */
[----:B------:R0:W4:Y:S04]  /*e8e0*/  @P1 LDG.E.U8 R10, desc[UR8][R4.64] ;  /* 0x00000008040a1981 */ /* 0x000128000c1e1100 */
[----:B------:R-:W0:Y:S04]  /*e8f0*/  LDL R4, [R1+0x530] ;  /* 0x0005300001047983 */ /* 0x000e280000100800 */
[----:B------:R-:W0:Y:S02]  /*e900*/  LDL R5, [R1+0x534] ;  /* 0x0005340001057983 */ /* 0x000e240000100800 */
[----:B0-----:R-:W-:-:S04]  /*e910*/  @P1 LOP3.LUT R5, R5, R4, RZ, 0x3c, !PT ;  /* 0x0000000405051212 */ /* 0x001fc800078e3cff */
[----:B------:R-:W-:-:S04]  /*e920*/  @P1 LOP3.LUT R4, R5, R4, RZ, 0x3c, !PT ;  /* 0x0000000405041212 */ /* 0x000fc800078e3cff */
[----:B------:R-:W-:-:S05]  /*e930*/  @P1 LOP3.LUT R5, R5, R4, RZ, 0x3c, !PT ;  /* 0x0000000405051212 */ /* 0x000fca00078e3cff */
[----:B------:R0:W2:Y:S04]  /*e940*/  @P1 LDG.E.U8 R25, desc[UR8][R4.64] ;  /* 0x0000000804191981 */ /* 0x0000a8000c1e1100 */
[----:B----4-:R1:W-:Y:S01]  /*e950*/  STL [R1+0x28], R10 ;  /* 0x0000280a01007387 */ /* 0x0103e20000100800 */
[----:B0-----:R-:W-:Y:S02]  /*e960*/  @P3 IMAD.MOV.U32 R4, RZ, RZ, R9 ;  /* 0x000000ffff043224 */ /* 0x001fe400078e0009 */
[----:B------:R-:W-:Y:S01]  /*e970*/  @P3 IMAD.MOV.U32 R5, RZ, RZ, R15 ;  /* 0x000000ffff053224 */ /* 0x000fe200078e000f */
[----:B-1----:R-:W4:Y:S04]  /*e980*/  LDL R10, [R1+0x52c] ;  /* 0x00052c00010a7983 */ /* 0x002f280000100800 */
[----:B------:R0:W3:Y:S04]  /*e990*/  @P3 LDG.E.U8 R26, desc[UR8][R4.64] ;  /* 0x00000008041a3981 */ /* 0x0000e8000c1e1100 */
[----:B--2---:R1:W-:Y:S04]  /*e9a0*/  STL [R1+0x24], R25 ;  /* 0x0000241901007387 */ /* 0x0043e80000100800 */
[----:B-1----:R-:W2:Y:S04]  /*e9b0*/  LDL.LU R25, [R1+0x13b4] ;  /* 0x0013b40001197983 */ /* 0x002ea80000300800 */
[----:B------:R-:W2:Y:S01]  /*e9c0*/  LDL R5, [R1+0x4b0] ;  /* 0x0004b00001057983 */ /* 0x000ea20000100800 */
[----:B------:R-:W-:Y:S01]  /*e9d0*/  PRMT R18, RZ, 0x7610, R18 ;  /* 0x00007610ff127816 */ /* 0x000fe20000000012 */
[----:B0-----:R-:W-:-:S02]  /*e9e0*/  @P3 IMAD.MOV.U32 R4, RZ, RZ, R11 ;  /* 0x000000ffff043224 */ /* 0x001fc400078e000b */
[----:B------:R-:W4:Y:S04]  /*e9f0*/  LDL R15, [R1+0x4a8] ;  /* 0x0004a800010f7983 */ /* 0x000f280000100800 */
[----:B------:R-:W4:Y:S04]  /*ea00*/  LDL R9, [R1+0x4ac] ;  /* 0x0004ac0001097983 */ /* 0x000f280000100800 */
[----:B---3--:R0:W-:Y:S01]  /*ea10*/  STL [R1+0x13ac], R26 ;  /* 0x0013ac1a01007387 */ /* 0x0081e20000100800 */
[----:B------:R-:W-:Y:S02]  /*ea20*/  ISETP.GT.AND P2, PT, R2, 0x31, PT ;  /* 0x000000310200780c */ /* 0x000fe40003f44270 */
[----:B------:R-:W-:Y:S01]  /*ea30*/  PRMT R7, RZ, 0x7610, R7 ;  /* 0x00007610ff077816 */ /* 0x000fe20000000007 */
[----:B------:R-:W3:Y:S04]  /*ea40*/  LDL R11, [R1+0x4a4] ;  /* 0x0004a400010b7983 */ /* 0x000ee80000100800 */
[----:B--2---:R4:W2:Y:S04]  /*ea50*/  @P3 LDG.E.U8 R18, desc[UR8][R4.64] ;  /* 0x0000000804123981 */ /* 0x0048a8000c1e1100 */
[----:B------:R-:W3:Y:S02]  /*ea60*/  LDL R5, [R1+0x528] ;  /* 0x0005280001057983 */ /* 0x000ee40000100800 */
[----:B----4-:R-:W-:-:S02]  /*ea70*/  @P2 IMAD.MOV.U32 R4, RZ, RZ, R10 ;  /* 0x000000ffff042224 */ /* 0x010fc400078e000a */
[----:B--2---:R1:W-:Y:S01]  /*ea80*/  STL [R1+0x13b0], R18 ;  /* 0x0013b01201007387 */ /* 0x0043e20000100800 */
[----:B0-----:R-:W-:Y:S02]  /*ea90*/  PRMT R26, RZ, 0x7610, R26 ;  /* 0x00007610ff1a7816 */ /* 0x001fe4000000001a */
[----:B------:R-:W-:Y:S01]  /*eaa0*/  ISETP.GT.AND P4, PT, R2, 0x39, PT ;  /* 0x000000390200780c */ /* 0x000fe20003f84270 */
[----:B------:R-:W2:Y:S04]  /*eab0*/  LDL R10, [R1+0x560] ;  /* 0x00056000010a7983 */ /* 0x000ea80000100800 */
[----:B-1----:R-:W4:Y:S04]  /*eac0*/  LDL R18, [R1+0x524] ;  /* 0x0005240001127983 */ /* 0x002f280000100800 */
[----:B---3--:R4:W3:Y:S04]  /*ead0*/  @P2 LDG.E.U8 R7, desc[UR8][R4.64] ;  /* 0x0000000804072981 */ /* 0x0088e8000c1e1100 */
[----:B------:R-:W2:Y:S01]  /*eae0*/  LDL R5, [R1+0x520] ;  /* 0x0005200001057983 */ /* 0x000ea20000100800 */
[----:B----4-:R-:W-:-:S05]  /*eaf0*/  @P2 IMAD.MOV.U32 R4, RZ, RZ, R18 ;  /* 0x000000ffff042224 */ /* 0x010fca00078e0012 */
[----:B--2---:R0:W2:Y:S01]  /*eb00*/  @P2 LDG.E.U8 R26, desc[UR8][R4.64] ;  /* 0x00000008041a2981 */ /* 0x0040a2000c1e1100 */
[----:B------:R-:W-:-:S03]  /*eb10*/  PRMT R16, RZ, 0x7610, R16 ;  /* 0x00007610ff107816 */ /* 0x000fc60000000010 */
[----:B---3--:R1:W-:Y:S01]  /*eb20*/  STL [R1+0x20], R7 ;  /* 0x0000200701007387 */ /* 0x0083e20000100800 */
[----:B0-----:R-:W-:Y:S02]  /*eb30*/  @P4 IMAD.MOV.U32 R4, RZ, RZ, R9 ;  /* 0x000000ffff044224 */ /* 0x001fe400078e0009 */
[----:B------:R-:W-:Y:S01]  /*eb40*/  @P4 IMAD.MOV.U32 R5, RZ, RZ, R15 ;  /* 0x000000ffff054224 */ /* 0x000fe200078e000f */
[----:B-1----:R-:W3:Y:S04]  /*eb50*/  LDL R7, [R1+0x564] ;  /* 0x0005640001077983 */ /* 0x002ee80000100800 */
[----:B------:R0:W4:Y:S04]  /*eb60*/  @P4 LDG.E.U8 R16, desc[UR8][R4.64] ;  /* 0x0000000804104981 */ /* 0x000128000c1e1100 */
[----:B--2---:R1:W-:Y:S04]  /*eb70*/  STL [R1+0x1c], R26 ;  /* 0x00001c1a01007387 */ /* 0x0043e80000100800 */
[----:B------:R-:W2:Y:S01]  /*eb80*/  LDL R5, [R1+0x4a0] ;  /* 0x0004a00001057983 */ /* 0x000ea20000100800 */
[----:B------:R-:W-:-:S03]  /*eb90*/  PRMT R3, RZ, 0x7610, R3 ;  /* 0x00007610ff037816 */ /* 0x000fc60000000003 */
[----:B------:R-:W3:Y:S04]  /*eba0*/  LDL R15, [R1+0x51c] ;  /* 0x00051c00010f7983 */ /* 0x000ee80000100800 */
[----:B-1----:R-:W3:Y:S01]  /*ebb0*/  LDL R26, [R1+0x518] ;  /* 0x00051800011a7983 */ /* 0x002ee20000100800 */
[----:B0-----:R-:W-:Y:S01]  /*ebc0*/  @P4 IMAD.MOV.U32 R4, RZ, RZ, R11 ;  /* 0x000000ffff044224 */ /* 0x001fe200078e000b */
[----:B------:R-:W-:Y:S02]  /*ebd0*/  PRMT R6, RZ, 0x7610, R6 ;  /* 0x00007610ff067816 */ /* 0x000fe40000000006 */
[----:B------:R-:W4:Y:S04]  /*ebe0*/  LDL R18, [R1+0x510] ;  /* 0x0005100001127983 */ /* 0x000f280000100800 */
[----:B------:R-:W4:Y:S01]  /*ebf0*/  LDL R9, [R1+0x514] ;  /* 0x0005140001097983 */ /* 0x000f220000100800 */
[----:B------:R-:W-:-:S03]  /*ec00*/  ISETP.GT.AND P1, PT, R2, 0x32, PT ;  /* 0x000000320200780c */ /* 0x000fc60003f24270 */
[----:B--2---:R3:W2:Y:S02]  /*ec10*/  @P4 LDG.E.U8 R3, desc[UR8][R4.64] ;  /* 0x0000000804034981 */ /* 0x0046a4000c1e1100 */
[----:B---3--:R-:W-:Y:S02]  /*ec20*/  @P0 IMAD.MOV.U32 R4, RZ, RZ, R7 ;  /* 0x000000ffff040224 */ /* 0x008fe400078e0007 */
[----:B------:R-:W-:Y:S01]  /*ec30*/  @P0 IMAD.MOV.U32 R5, RZ, RZ, R10 ;  /* 0x000000ffff050224 */ /* 0x000fe200078e000a */
[----:B------:R-:W-:Y:S01]  /*ec40*/  PRMT R13, RZ, 0x7610, R13 ;  /* 0x00007610ff0d7816 */ /* 0x000fe2000000000d */
[----:B------:R-:W3:Y:S04]  /*ec50*/  LDL R7, [R1+0x498] ;  /* 0x0004980001077983 */ /* 0x000ee80000100800 */
[----:B------:R0:W2:Y:S02]  /*ec60*/  @P0 LDG.E.U8 R6, desc[UR8][R4.64] ;  /* 0x0000000804060981 */ /* 0x0000a4000c1e1100 */
[----:B0-----:R-:W-:-:S02]  /*ec70*/  @P1 IMAD.MOV.U32 R4, RZ, RZ, R15 ;  /* 0x000000ffff041224 */ /* 0x001fc400078e000f */
[----:B------:R-:W-:-:S05]  /*ec80*/  @P1 IMAD.MOV.U32 R5, RZ, RZ, R26 ;  /* 0x000000ffff051224 */ /* 0x000fca00078e001a */
[----:B------:R4:W3:Y:S01]  /*ec90*/  @P1 LDG.E.U8 R13, desc[UR8][R4.64] ;  /* 0x00000008040d1981 */ /* 0x0008e2000c1e1100 */
[----:B------:R-:W-:Y:S01]  /*eca0*/  PRMT R8, RZ, 0x7610, R8 ;  /* 0x00007610ff087816 */ /* 0x000fe20000000008 */
[----:B----4-:R-:W-:Y:S02]  /*ecb0*/  @P1 IMAD.MOV.U32 R4, RZ, RZ, R9 ;  /* 0x000000ffff041224 */ /* 0x010fe400078e0009 */
[----:B------:R-:W-:-:S05]  /*ecc0*/  @P1 IMAD.MOV.U32 R5, RZ, RZ, R18 ;  /* 0x000000ffff051224 */ /* 0x000fca00078e0012 */
[----:B------:R0:W4:Y:S04]  /*ecd0*/  @P1 LDG.E.U8 R8, desc[UR8][R4.64] ;  /* 0x0000000804081981 */ /* 0x000128000c1e1100 */
[----:B--2---:R1:W-:Y:S01]  /*ece0*/  STL [R1+0x2c], R6 ;  /* 0x00002c0601007387 */ /* 0x0043e20000100800 */
[----:B------:R-:W-:-:S03]  /*ecf0*/  ISETP.GT.AND P3, PT, R2, 0x3a, PT ;  /* 0x0000003a0200780c */ /* 0x000fc60003f64270 */
[----:B------:R-:W2:Y:S04]  /*ed00*/  LDL R11, [R1+0x490] ;  /* 0x00049000010b7983 */ /* 0x000ea80000100800 */
[----:B------:R-:W2:Y:S04]  /*ed10*/  LDL R10, [R1+0x494] ;  /* 0x00049400010a7983 */ /* 0x000ea80000100800 */
[----:B-1----:R-:W2:Y:S04]  /*ed20*/  LDL R6, [R1+0x49c] ;  /* 0x00049c0001067983 */ /* 0x002ea80000100800 */
[----:B------:R-:W2:Y:S04]  /*ed30*/  LDL R15, [R1+0x508] ;  /* 0x00050800010f7983 */ /* 0x000ea80000100800 */
[----:B---3--:R1:W-:Y:S01]  /*ed40*/  STL [R1+0x18], R13 ;  /* 0x0000180d01007387 */ /* 0x0083e20000100800 */
[----:B0-----:R-:W-:-:S03]  /*ed50*/  PRMT R4, RZ, 0x7610, R4 ;  /* 0x00007610ff047816 */ /* 0x001fc60000000004 */
[----:B------:R-:W3:Y:S04]  /*ed60*/  LDL R9, [R1+0x500] ;  /* 0x0005000001097983 */ /* 0x000ee80000100800 */
[----:B-1----:R-:W3:Y:S04]  /*ed70*/  LDL R13, [R1+0x50c] ;  /* 0x00050c00010d7983 */ /* 0x002ee80000100800 */
[----:B----4-:R0:W-:Y:S04]  /*ed80*/  STL [R1+0x10], R8 ;  /* 0x0000100801007387 */ /* 0x0101e80000100800 */
[----:B0-----:R-:W4:Y:S04]  /*ed90*/  LDL R8, [R1+0x504] ;  /* 0x0005040001087983 */ /* 0x001f280000100800 */
[----:B--2---:R0:W2:Y:S01]  /*eda0*/  @P3 LDG.E.U8 R4, desc[UR8][R6.64] ;  /* 0x0000000806043981 */ /* 0x0040a2000c1e1100 */
[----:B------:R-:W-:-:S02]  /*edb0*/  ISETP.GT.AND P2, PT, R2, 0x33, PT ;  /* 0x000000330200780c */ /* 0x000fc40003f44270 */
[----:B------:R-:W-:Y:S02]  /*edc0*/  PRMT R5, RZ, 0x7610, R5 ;  /* 0x00007610ff057816 */ /* 0x000fe40000000005 */
[----:B------:R-:W-:Y:S01]  /*edd0*/  PRMT R0, RZ, 0x7610, R0 ;  /* 0x00007610ff007816 */ /* 0x000fe20000000000 */
[----:B0-----:R-:W-:Y:S02]  /*ede0*/  @P3 IMAD.MOV.U32 R6, RZ, RZ, R10 ;  /* 0x000000ffff063224 */ /* 0x001fe400078e000a */
[----:B------:R-:W-:-:S05]  /*edf0*/  @P3 IMAD.MOV.U32 R7, RZ, RZ, R11 ;  /* 0x000000ffff073224 */ /* 0x000fca00078e000b */
[----:B------:R3:W2:Y:S02]  /*ee00*/  @P3 LDG.E.U8 R5, desc[UR8][R6.64] ;  /* 0x0000000806053981 */ /* 0x0006a4000c1e1100 */
[----:B---3--:R-:W-:Y:S02]  /*ee10*/  @P2 IMAD.MOV.U32 R6, RZ, RZ, R13 ;  /* 0x000000ffff062224 */ /* 0x008fe400078e000d */
[----:B------:R-:W-:-:S05]  /*ee20*/  @P2 IMAD.MOV.U32 R7, RZ, RZ, R15 ;  /* 0x000000ffff072224 */ /* 0x000fca00078e000f */
[----:B------:R0:W3:Y:S01]  /*ee30*/  @P2 LDG.E.U8 R0, desc[UR8][R6.64] ;  /* 0x0000000806002981 */ /* 0x0000e2000c1e1100 */
[----:B------:R-:W-:-:S06]  /*ee40*/  PRMT R12, RZ, 0x7610, R12 ;  /* 0x00007610ff0c7816 */ /* 0x000fcc000000000c */
[----:B----4-:R-:W4:Y:S04]  /*ee50*/  @P2 LDG.E.U8 R12, desc[UR8][R8.64] ;  /* 0x00000008080c2981 */ /* 0x010f28000c1e1100 */
[----:B--2---:R1:W-:Y:S04]  /*ee60*/  STL [R1+0x139c], R4 ;  /* 0x00139c0401007387 */ /* 0x0043e80000100800 */
[----:B------:R-:W2:Y:S04]  /*ee70*/  LDL R11, [R1+0x488] ;  /* 0x00048800010b7983 */ /* 0x000ea80000100800 */
[----:B------:R-:W2:Y:S01]  /*ee80*/  LDL R10, [R1+0x48c] ;  /* 0x00048c00010a7983 */ /* 0x000ea20000100800 */
[----:B------:R-:W-:-:S03]  /*ee90*/  ISETP.GT.AND P4, PT, R2, 0x3b, PT ;  /* 0x0000003b0200780c */ /* 0x000fc60003f84270 */
[----:B------:R-:W-:Y:S04]  /*eea0*/  STL [R1+0x13a0], R5 ;  /* 0x0013a00501007387 */ /* 0x000fe80000100800 */
[----:B-1----:R-:W2:Y:S01]  /*eeb0*/  LDL R4, [R1+0x480] ;  /* 0x0004800001047983 */ /* 0x002ea20000100800 */
[----:B0-----:R-:W-:-:S03]  /*eec0*/  PRMT R6, RZ, 0x7610, R6 ;  /* 0x00007610ff067816 */ /* 0x001fc60000000006 */
[----:B---3--:R0:W-:Y:S04]  /*eed0*/  STL [R1+0xc], R0 ;  /* 0x00000c0001007387 */ /* 0x0081e80000100800 */
[----:B------:R-:W3:Y:S04]  /*eee0*/  LDL R18, [R1+0x558] ;  /* 0x0005580001127983 */ /* 0x000ee80000100800 */
[----:B------:R-:W3:Y:S04]  /*eef0*/  LDL R15, [R1+0x55c] ;  /* 0x00055c00010f7983 */ /* 0x000ee80000100800 */
[----:B0-----:R-:W3:Y:S04]  /*ef00*/  LDL R0, [R1+0x484] ;  /* 0x0004840001007983 */ /* 0x001ee80000100800 */
[----:B------:R-:W3:Y:S04]  /*ef10*/  LDL R13, [R1+0x4f8] ;  /* 0x0004f800010d7983 */ /* 0x000ee80000100800 */
[----:B----4-:R0:W-:Y:S04]  /*ef20*/  STL [R1+0x8], R12 ;  /* 0x0000080c01007387 */ /* 0x0101e80000100800 */
[----:B0-----:R-:W4:Y:S01]  /*ef30*/  LDL R12, [R1+0x4fc] ;  /* 0x0004fc00010c7983 */ /* 0x001f220000100800 */
[----:B--2---:R-:W-:Y:S01]  /*ef40*/  @P4 IMAD.MOV.U32 R9, RZ, RZ, R11 ;  /* 0x000000ffff094224 */ /* 0x004fe200078e000b */
[----:B------:R-:W-:-:S02]  /*ef50*/  ISETP.GT.AND P0, PT, R2, 0x2e, PT ;  /* 0x0000002e0200780c */ /* 0x000fc40003f04270 */
[----:B------:R-:W2:Y:S01]  /*ef60*/  LDL R11, [R1+0x4f0] ;  /* 0x0004f000010b7983 */ /* 0x000ea20000100800 */
[----:B------:R-:W-:Y:S01]  /*ef70*/  @P4 IMAD.MOV.U32 R8, RZ, RZ, R10 ;  /* 0x000000ffff084224 */ /* 0x000fe200078e000a */
[----:B------:R-:W-:Y:S02]  /*ef80*/  ISETP.GT.AND P1, PT, R2, 0x34, PT ;  /* 0x000000340200780c */ /* 0x000fe40003f24270 */
[----:B------:R-:W2:Y:S04]  /*ef90*/  LDL R10, [R1+0x4f4] ;  /* 0x0004f400010a7983 */ /* 0x000ea80000100800 */
[----:B------:R0:W2:Y:S01]  /*efa0*/  @P4 LDG.E.U8 R6, desc[UR8][R8.64] ;  /* 0x0000000808064981 */ /* 0x0000a2000c1e1100 */
[----:B------:R-:W-:Y:S02]  /*efb0*/  PRMT R7, RZ, 0x7610, R7 ;  /* 0x00007610ff077816 */ /* 0x000fe40000000007 */
[----:B------:R-:W-:Y:S01]  /*efc0*/  PRMT R14, RZ, 0x7610, R14 ;  /* 0x00007610ff0e7816 */ /* 0x000fe2000000000e */
[----:B0-----:R-:W-:-:S02]  /*efd0*/  @P4 IMAD.MOV.U32 R9, RZ, RZ, R4 ;  /* 0x000000ffff094224 */ /* 0x001fc400078e0004 */
[----:B---3--:R-:W-:-:S05]  /*efe0*/  @P4 IMAD.MOV.U32 R8, RZ, RZ, R0 ;  /* 0x000000ffff084224 */ /* 0x008fca00078e0000 */
[----:B------:R0:W3:Y:S02]  /*eff0*/  @P4 LDG.E.U8 R7, desc[UR8][R8.64] ;  /* 0x0000000808074981 */ /* 0x0000e4000c1e1100 */
[----:B0-----:R-:W-:Y:S02]  /*f000*/  @P0 IMAD.MOV.U32 R8, RZ, RZ, R15 ;  /* 0x000000ffff080224 */ /* 0x001fe400078e000f */
[----:B------:R-:W-:-:S05]  /*f010*/  @P0 IMAD.MOV.U32 R9, RZ, RZ, R18 ;  /* 0x000000ffff090224 */ /* 0x000fca00078e0012 */
[----:B------:R4:W3:Y:S02]  /*f020*/  @P0 LDG.E.U8 R14, desc[UR8][R8.64] ;  /* 0x00000008080e0981 */ /* 0x0008e4000c1e1100 */
[----:B----4-:R-:W-:Y:S02]  /*f030*/  @P1 IMAD.MOV.U32 R8, RZ, RZ, R12 ;  /* 0x000000ffff081224 */ /* 0x010fe400078e000c */
[----:B------:R-:W-:Y:S01]  /*f040*/  @P1 IMAD.MOV.U32 R9, RZ, RZ, R13 ;  /* 0x000000ffff091224 */ /* 0x000fe200078e000d */
[----:B--2---:R0:W-:Y:S04]  /*f050*/  STL [R1+0x13a4], R6 ;  /* 0x0013a40601007387 */ /* 0x0041e80000100800 */
[----:B------:R-:W2:Y:S04]  /*f060*/  LDL R4, [R1+0x478] ;  /* 0x0004780001047983 */ /* 0x000ea80000100800 */
[----:B------:R-:W4:Y:S01]  /*f070*/  LDL R0, [R1+0x47c] ;  /* 0x00047c0001007983 */ /* 0x000f220000100800 */
[----:B0-----:R-:W-:-:S06]  /*f080*/  PRMT R6, RZ, 0x7610, R6 ;  /* 0x00007610ff067816 */ /* 0x001fcc0000000006 */
[----:B------:R-:W2:Y:S04]  /*f090*/  @P1 LDG.E.U8 R6, desc[UR8][R8.64] ;  /* 0x0000000808061981 */ /* 0x000ea8000c1e1100 */
[----:B---3--:R0:W-:Y:S04]  /*f0a0*/  STL [R1+0x13a8], R7 ;  /* 0x0013a80701007387 */ /* 0x0081e80000100800 */
[----:B------:R-:W3:Y:S04]  /*f0b0*/  LDL R15, [R1+0x470] ;  /* 0x00047000010f7983 */ /* 0x000ee80000100800 */
[----:B0-----:R-:W3:Y:S04]  /*f0c0*/  LDL R7, [R1+0x474] ;  /* 0x0004740001077983 */ /* 0x001ee80000100800 */
[----:B------:R0:W-:Y:S04]  /*f0d0*/  STL [R1+0x14], R14 ;  /* 0x0000140e01007387 */ /* 0x0001e80000100800 */
[----:B0-----:R-:W3:Y:S04]  /*f0e0*/  LDL R14, [R1+0x550] ;  /* 0x00055000010e7983 */ /* 0x001ee80000100800 */
[----:B--2---:R0:W-:Y:S01]  /*f0f0*/  STL [R1+0x4], R6 ;  /* 0x0000040601007387 */ /* 0x0041e20000100800 */
[----:B------:R-:W-:-:S02]  /*f100*/  ISETP.GT.AND P2, PT, R2, 0x3c, PT ;  /* 0x0000003c0200780c */ /* 0x000fc40003f44270 */
[----:B------:R-:W-:Y:S01]  /*f110*/  PRMT R29, RZ, 0x7610, R29 ;  /* 0x00007610ff1d7816 */ /* 0x000fe2000000001d */
[----:B------:R-:W2:Y:S01]  /*f120*/  LDL R13, [R1+0x4e8] ;  /* 0x0004e800010d7983 */ /* 0x000ea20000100800 */
[----:B------:R-:W-:Y:S02]  /*f130*/  PRMT R8, RZ, 0x7610, R8 ;  /* 0x00007610ff087816 */ /* 0x000fe40000000008 */
[----:B------:R-:W-:Y:S01]  /*f140*/  PRMT R9, RZ, 0x7610, R9 ;  /* 0x00007610ff097816 */ /* 0x000fe20000000009 */
[----:B------:R-:W2:Y:S04]  /*f150*/  LDL R12, [R1+0x4ec] ;  /* 0x0004ec00010c7983 */ /* 0x000ea80000100800 */
[----:B0-----:R-:W2:Y:S04]  /*f160*/  LDL R6, [R1+0x554] ;  /* 0x0005540001067983 */ /* 0x001ea80000100800 */
[----:B------:R4:W2:Y:S01]  /*f170*/  @P1 LDG.E.U8 R29, desc[UR8][R10.64] ;  /* 0x000000080a1d1981 */ /* 0x0008a2000c1e1100 */
[----:B------:R-:W-:-:S03]  /*f180*/  PRMT R5, RZ, 0x7610, R5 ;  /* 0x00007610ff057816 */ /* 0x000fc60000000005 */
[----:B------:R-:W2:Y:S01]  /*f190*/  LDL R18, [R1+0x468] ;  /* 0x0004680001127983 */ /* 0x000ea20000100800 */
[----:B----4-:R-:W-:Y:S02]  /*f1a0*/  @P2 IMAD.MOV.U32 R10, RZ, RZ, R0 ;  /* 0x000000ffff0a2224 */ /* 0x010fe400078e0000 */
[----:B------:R-:W-:Y:S01]  /*f1b0*/  @P2 IMAD.MOV.U32 R11, RZ, RZ, R4 ;  /* 0x000000ffff0b2224 */ /* 0x000fe200078e0004 */
[----:B------:R-:W4:Y:S04]  /*f1c0*/  LDL R0, [R1+0x4e4] ;  /* 0x0004e40001007983 */ /* 0x000f280000100800 */
[----:B------:R3:W4:Y:S04]  /*f1d0*/  @P2 LDG.E.U8 R8, desc[UR8][R10.64] ;  /* 0x000000080a082981 */ /* 0x000728000c1e1100 */
[----:B------:R-:W4:Y:S01]  /*f1e0*/  LDL R4, [R1+0x4e0] ;  /* 0x0004e00001047983 */ /* 0x000f220000100800 */
[----:B---3--:R-:W-:-:S02]  /*f1f0*/  @P2 IMAD.MOV.U32 R10, RZ, RZ, R7 ;  /* 0x000000ffff0a2224 */ /* 0x008fc400078e0007 */
[----:B------:R-:W-:Y:S01]  /*f200*/  @P2 IMAD.MOV.U32 R11, RZ, RZ, R15 ;  /* 0x000000ffff0b2224 */ /* 0x000fe200078e000f */
[----:B------:R-:W3:Y:S04]  /*f210*/  LDL R7, [R1+0x46c] ;  /* 0x00046c0001077983 */ /* 0x000ee80000100800 */
[----:B------:R0:W3:Y:S02]  /*f220*/  @P2 LDG.E.U8 R9, desc[UR8][R10.64] ;  /* 0x000000080a092981 */ /* 0x0000e4000c1e1100 */
[----:B0-----:R-:W-:Y:S02]  /*f230*/  @P0 IMAD.MOV.U32 R11, RZ, RZ, R14 ;  /* 0x000000ffff0b0224 */ /* 0x001fe400078e000e */
[----:B--2---:R-:W-:Y:S02]  /*f240*/  @P0 IMAD.MOV.U32 R10, RZ, RZ, R6 ;  /* 0x000000ffff0a0224 */ /* 0x004fe400078e0006 */
[----:B------:R-:W2:Y:S04]  /*f250*/  LDL R6, [R1+0x460] ;  /* 0x0004600001067983 */ /* 0x000ea80000100800 */
[----:B------:R0:W2:Y:S01]  /*f260*/  @P0 LDG.E.U8 R5, desc[UR8][R10.64] ;  /* 0x000000080a050981 */ /* 0x0000a2000c1e1100 */
[----:B------:R-:W-:-:S02]  /*f270*/  ISETP.GT.AND P1, PT, R2, 0x35, PT ;  /* 0x000000350200780c */ /* 0x000fc40003f24270 */
[----:B------:R-:W-:Y:S02]  /*f280*/  ISETP.GT.AND P3, PT, R2, 0x3d, PT ;  /* 0x0000003d0200780c */ /* 0x000fe40003f64270 */
[----:B------:R-:W-:Y:S02]  /*f290*/  PRMT R27, RZ, 0x7610, R27 ;  /* 0x00007610ff1b7816 */ /* 0x000fe4000000001b */
[----:B------:R-:W-:-:S07]  /*f2a0*/  PRMT R28, RZ, 0x7610, R28 ;  /* 0x00007610ff1c7816 */ /* 0x000fce000000001c */
[----:B0-----:R-:W-:Y:S02]  /*f2b0*/  @P1 IMAD.MOV.U32 R10, RZ, RZ, R12 ;  /* 0x000000ffff0a1224 */ /* 0x001fe400078e000c */
[----:B------:R-:W-:Y:S01]  /*f2c0*/  @P1 IMAD.MOV.U32 R11, RZ, RZ, R13 ;  /* 0x000000ffff0b1224 */ /* 0x000fe200078e000d */
[----:B--2---:R0:W-:Y:S04]  /*f2d0*/  STL [R1], R5 ;  /* 0x0000000501007387 */ /* 0x0041e80000100800 */
[----:B------:R-:W2:Y:S04]  /*f2e0*/  LDL R15, [R1+0x4d8] ;  /* 0x0004d800010f7983 */ /* 0x000ea80000100800 */
[----:B------:R-:W2:Y:S04]  /*f2f0*/  LDL R14, [R1+0x4dc] ;  /* 0x0004dc00010e7983 */ /* 0x000ea80000100800 */
[----:B0-----:R-:W2:Y:S01]  /*f300*/  LDL R5, [R1+0x464] ;  /* 0x0004640001057983 */ /* 0x001ea20000100800 */
[----:B----4-:R-:W-:-:S02]  /*f310*/  @P1 IMAD.MOV.U32 R12, RZ, RZ, R0 ;  /* 0x000000ffff0c1224 */ /* 0x010fc400078e0000 */
[----:B------:R-:W-:Y:S01]  /*f320*/  @P1 IMAD.MOV.U32 R13, RZ, RZ, R4 ;  /* 0x000000ffff0d1224 */ /* 0x000fe200078e0004 */
[----:B------:R-:W4:Y:S04]  /*f330*/  LDL R0, [R1+0x4d4] ;  /* 0x0004d40001007983 */ /* 0x000f280000100800 */
[----:B------:R-:W4:Y:S04]  /*f340*/  LDL R4, [R1+0x4d0] ;  /* 0x0004d00001047983 */ /* 0x000f280000100800 */
[----:B------:R3:W4:Y:S04]  /*f350*/  @P1 LDG.E.U8 R27, desc[UR8][R12.64] ;  /* 0x000000080c1b1981 */ /* 0x000728000c1e1100 */
[----:B------:R0:W4:Y:S01]  /*f360*/  @P1 LDG.E.U8 R28, desc[UR8][R10.64] ;  /* 0x000000080a1c1981 */ /* 0x000122000c1e1100 */
[----:B---3--:R-:W-:-:S02]  /*f370*/  @P3 IMAD.MOV.U32 R12, RZ, RZ, R7 ;  /* 0x000000ffff0c3224 */ /* 0x008fc400078e0007 */
[----:B------:R-:W-:Y:S01]  /*f380*/  @P3 IMAD.MOV.U32 R13, RZ, RZ, R18 ;  /* 0x000000ffff0d3224 */ /* 0x000fe200078e0012 */
[----:B------:R-:W3:Y:S04]  /*f390*/  LDL R7, [R1+0x45c] ;  /* 0x00045c0001077983 */ /* 0x000ee80000100800 */
[----:B------:R-:W3:Y:S01]  /*f3a0*/  LDL R18, [R1+0x458] ;  /* 0x0004580001127983 */ /* 0x000ee20000100800 */
[----:B0-----:R-:W-:-:S06]  /*f3b0*/  PRMT R10, RZ, 0x7610, R10 ;  /* 0x00007610ff0a7816 */ /* 0x001fcc000000000a */
[----:B------:R0:W3:Y:S02]  /*f3c0*/  @P3 LDG.E.U8 R10, desc[UR8][R12.64] ;  /* 0x000000080c0a3981 */ /* 0x0000e4000c1e1100 */
[----:B0-----:R-:W-:Y:S02]  /*f3d0*/  @P3 IMAD.MOV.U32 R13, RZ, RZ, R6 ;  /* 0x000000ffff0d3224 */ /* 0x001fe400078e0006 */
[----:B------:R-:W3:Y:S01]  /*f3e0*/  LDL R6, [R1+0x450] ;  /* 0x0004500001067983 */ /* 0x000ee20000100800 */
[----:B------:R-:W-:Y:S02]  /*f3f0*/  ISETP.GT.AND P2, PT, R2, 0x36, PT ;  /* 0x000000360200780c */ /* 0x000fe40003f44270 */
[----:B------:R-:W-:Y:S02]  /*f400*/  PRMT R11, RZ, 0x7610, R11 ;  /* 0x00007610ff0b7816 */ /* 0x000fe4000000000b */
[----:B------:R-:W-:Y:S01]  /*f410*/  PRMT R22, RZ, 0x7610, R22 ;  /* 0x00007610ff167816 */ /* 0x000fe20000000016 */
[----:B--2---:R-:W-:-:S02]  /*f420*/  @P3 IMAD.MOV.U32 R12, RZ, RZ, R5 ;  /* 0x000000ffff0c3224 */ /* 0x004fc400078e0005 */
[----:B------:R-:W2:Y:S04]  /*f430*/  LDL R5, [R1+0x454] ;  /* 0x0004540001057983 */ /* 0x000ea80000100800 */
[----:B------:R0:W2:Y:S02]  /*f440*/  @P3 LDG.E.U8 R11, desc[UR8][R12.64] ;  /* 0x000000080c0b3981 */ /* 0x0000a4000c1e1100 */
[----:B0-----:R-:W-:Y:S02]  /*f450*/  @P2 IMAD.MOV.U32 R12, RZ, RZ, R14 ;  /* 0x000000ffff0c2224 */ /* 0x001fe400078e000e */
[----:B------:R-:W-:-:S05]  /*f460*/  @P2 IMAD.MOV.U32 R13, RZ, RZ, R15 ;  /* 0x000000ffff0d2224 */ /* 0x000fca00078e000f */
[----:B------:R0:W2:Y:S01]  /*f470*/  @P2 LDG.E.U8 R22, desc[UR8][R12.64] ;  /* 0x000000080c162981 */ /* 0x0000a2000c1e1100 */
[----:B------:R-:W-:Y:S01]  /*f480*/  ISETP.GT.AND P4, PT, R2, 0x3e, PT ;  /* 0x0000003e0200780c */ /* 0x000fe20003f84270 */
[----:B----4-:R-:W-:Y:S01]  /*f490*/  @P2 IMAD.MOV.U32 R14, RZ, RZ, R0 ;  /* 0x000000ffff0e2224 */ /* 0x010fe200078e0000 */
[----:B------:R-:W-:Y:S01]  /*f4a0*/  PRMT R20, RZ, 0x7610, R20 ;  /* 0x00007610ff147816 */ /* 0x000fe20000000014 */
[----:B------:R-:W-:-:S05]  /*f4b0*/  @P2 IMAD.MOV.U32 R15, RZ, RZ, R4 ;  /* 0x000000ffff0f2224 */ /* 0x000fca00078e0004 */
[----:B------:R3:W4:Y:S01]  /*f4c0*/  @P2 LDG.E.U8 R20, desc[UR8][R14.64] ;  /* 0x000000080e142981 */ /* 0x000722000c1e1100 */
[----:B0-----:R-:W-:-:S04]  /*f4d0*/  PRMT R12, RZ, 0x7610, R12 ;  /* 0x00007610ff0c7816 */ /* 0x001fc8000000000c */
[----:B---3--:R-:W-:Y:S02]  /*f4e0*/  @P4 IMAD.MOV.U32 R14, RZ, RZ, R7 ;  /* 0x000000ffff0e4224 */ /* 0x008fe400078e0007 */
[----:B------:R-:W-:-:S05]  /*f4f0*/  @P4 IMAD.MOV.U32 R15, RZ, RZ, R18 ;  /* 0x000000ffff0f4224 */ /* 0x000fca00078e0012 */
[----:B------:R0:W3:Y:S01]  /*f500*/  @P4 LDG.E.U8 R12, desc[UR8][R14.64] ;  /* 0x000000080e0c4981 */ /* 0x0000e2000c1e1100 */
[----:B------:R-:W-:Y:S01]  /*f510*/  PRMT R13, RZ, 0x7610, R13 ;  /* 0x00007610ff0d7816 */ /* 0x000fe2000000000d */
[----:B0-----:R-:W-:Y:S02]  /*f520*/  @P4 IMAD.MOV.U32 R15, RZ, RZ, R6 ;  /* 0x000000ffff0f4224 */ /* 0x001fe400078e0006 */
[----:B--2---:R-:W-:-:S05]  /*f530*/  @P4 IMAD.MOV.U32 R14, RZ, RZ, R5 ;  /* 0x000000ffff0e4224 */ /* 0x004fca00078e0005 */
[----:B------:R-:W2:Y:S04]  /*f540*/  @P4 LDG.E.U8 R13, desc[UR8][R14.64] ;  /* 0x000000080e0d4981 */ /* 0x000ea8000c1e1100 */
[----:B------:R0:W-:Y:S04]  /*f550*/  STL [R1+0x1368], R22 ;  /* 0x0013681601007387 */ /* 0x0001e80000100800 */
[----:B------:R-:W2:Y:S04]  /*f560*/  LDL R4, [R1+0x548] ;  /* 0x0005480001047983 */ /* 0x000ea80000100800 */
[----:B------:R-:W2:Y:S04]  /*f570*/  LDL R0, [R1+0x54c] ;  /* 0x00054c0001007983 */ /* 0x000ea80000100800 */
[----:B----4-:R1:W-:Y:S04]  /*f580*/  STL [R1+0x136c], R20 ;  /* 0x00136c1401007387 */ /* 0x0103e80000100800 */
[----:B---3--:R3:W-:Y:S04]  /*f590*/  STL [R1+0x1370], R12 ;  /* 0x0013700c01007387 */ /* 0x0087e80000100800 */
[----:B------:R-:W4:Y:S04]  /*f5a0*/  LDL R26, [R1+0x540] ;  /* 0x00054000011a7983 */ /* 0x000f280000100800 */
[----:B0-----:R-:W4:Y:S04]  /*f5b0*/  LDL R22, [R1+0x544] ;  /* 0x0005440001167983 */ /* 0x001f280000100800 */
[----:B-1----:R-:W4:Y:S04]  /*f5c0*/  LDL R20, [R1+0x4c8] ;  /* 0x0004c80001147983 */ /* 0x002f280000100800 */
[----:B------:R-:W4:Y:S01]  /*f5d0*/  LDL R18, [R1+0x4cc] ;  /* 0x0004cc0001127983 */ /* 0x000f220000100800 */
[----:B------:R-:W-:-:S03]  /*f5e0*/  ISETP.GT.AND P0, PT, R2, 0x2f, PT ;  /* 0x0000002f0200780c */ /* 0x000fc60003f04270 */
[----:B--2---:R0:W-:Y:S04]  /*f5f0*/  STL [R1+0x1374], R13 ;  /* 0x0013740d01007387 */ /* 0x0041e80000100800 */
[----:B---3--:R-:W2:Y:S04]  /*f600*/  LDL R12, [R1+0x4c0] ;  /* 0x0004c000010c7983 */ /* 0x008ea80000100800 */
[----:B------:R-:W3:Y:S04]  /*f610*/  LDL R7, [R1+0x4c4] ;  /* 0x0004c40001077983 */ /* 0x000ee80000100800 */
[----:B------:R-:W3:Y:S04]  /*f620*/  LDL R6, [R1+0x448] ;  /* 0x0004480001067983 */ /* 0x000ee80000100800 */
[----:B------:R-:W3:Y:S01]  /*f630*/  LDL R5, [R1+0x44c] ;  /* 0x00044c0001057983 */ /* 0x000ee20000100800 */
[----:B------:R-:W-:-:S03]  /*f640*/  @P0 IMAD.MOV.U32 R15, RZ, RZ, R4 ;  /* 0x000000ffff0f0224 */ /* 0x000fc600078e0004 */
[----:B------:R-:W3:Y:S01]  /*f650*/  LDL R4, [R1+0x440] ;  /* 0x0004400001047983 */ /* 0x000ee20000100800 */
[----:B------:R-:W-:-:S03]  /*f660*/  @P0 IMAD.MOV.U32 R14, RZ, RZ, R0 ;  /* 0x000000ffff0e0224 */ /* 0x000fc600078e0000 */
[----:B------:R-:W3:Y:S01]  /*f670*/  LDL R0, [R1+0x444] ;  /* 0x0004440001007983 */ /* 0x000ee20000100800 */
[----:B------:R-:W-:Y:S02]  /*f680*/  ISETP.GT.AND P1, PT, R2, 0x37, PT ;  /* 0x000000370200780c */ /* 0x000fe40003f24270 */
[----:B------:R-:W-:Y:S02]  /*f690*/  PRMT R17, RZ, 0x7610, R17 ;  /* 0x00007610ff117816 */ /* 0x000fe40000000011 */
[----:B------:R-:W-:-:S04]  /*f6a0*/  PRMT R19, RZ, 0x7610, R19 ;  /* 0x00007610ff137816 */ /* 0x000fc80000000013 */
[----:B------:R4:W3:Y:S01]  /*f6b0*/  @P0 LDG.E.U8 R17, desc[UR8][R14.64] ;  /* 0x000000080e110981 */ /* 0x0008e2000c1e1100 */
[----:B------:R-:W-:Y:S02]  /*f6c0*/  ISETP.GT.AND P2, PT, R2, 0x3f, PT ;  /* 0x0000003f0200780c */ /* 0x000fe40003f44270 */
[----:B------:R-:W-:Y:S01]  /*f6d0*/  PRMT R21, RZ, 0x7610, R21 ;  /* 0x00007610ff157816 */ /* 0x000fe20000000015 */
[----:B----4-:R-:W-:Y:S02]  /*f6e0*/  @P0 IMAD.MOV.U32 R15, RZ, RZ, R26 ;  /* 0x000000ffff0f0224 */ /* 0x010fe400078e001a */
[----:B------:R-:W-:-:S05]  /*f6f0*/  @P0 IMAD.MOV.U32 R14, RZ, RZ, R22 ;  /* 0x000000ffff0e0224 */ /* 0x000fca00078e0016 */
[----:B------:R1:W4:Y:S01]  /*f700*/  @P0 LDG.E.U8 R19, desc[UR8][R14.64] ;  /* 0x000000080e130981 */ /* 0x000322000c1e1100 */
[----:B------:R-:W-:Y:S01]  /*f710*/  PRMT R23, RZ, 0x7610, R23 ;  /* 0x00007610ff177816 */ /* 0x000fe20000000017 */
[----:B-1----:R-:W-:Y:S02]  /*f720*/  @P1 IMAD.MOV.U32 R14, RZ, RZ, R18 ;  /* 0x000000ffff0e1224 */ /* 0x002fe400078e0012 */
[----:B------:R-:W-:-:S05]  /*f730*/  @P1 IMAD.MOV.U32 R15, RZ, RZ, R20 ;  /* 0x000000ffff0f1224 */ /* 0x000fca00078e0014 */
[----:B------:R2:W4:Y:S01]  /*f740*/  @P1 LDG.E.U8 R21, desc[UR8][R14.64] ;  /* 0x000000080e151981 */ /* 0x000522000c1e1100 */
[----:B------:R-:W-:Y:S01]  /*f750*/  PRMT R24, RZ, 0x7610, R24 ;  /* 0x00007610ff187816 */ /* 0x000fe20000000018 */
[----:B--2---:R-:W-:Y:S02]  /*f760*/  @P1 IMAD.MOV.U32 R15, RZ, RZ, R12 ;  /* 0x000000ffff0f1224 */ /* 0x004fe400078e000c */
[----:B---3--:R-:W-:-:S05]  /*f770*/  @P1 IMAD.MOV.U32 R14, RZ, RZ, R7 ;  /* 0x000000ffff0e1224 */ /* 0x008fca00078e0007 */
[----:B------:R1:W2:Y:S02]  /*f780*/  @P1 LDG.E.U8 R23, desc[UR8][R14.64] ;  /* 0x000000080e171981 */ /* 0x0002a4000c1e1100 */
[----:B-1----:R-:W-:Y:S02]  /*f790*/  @P2 IMAD.MOV.U32 R14, RZ, RZ, R5 ;  /* 0x000000ffff0e2224 */ /* 0x002fe400078e0005 */
[----:B------:R-:W-:-:S05]  /*f7a0*/  @P2 IMAD.MOV.U32 R15, RZ, RZ, R6 ;  /* 0x000000ffff0f2224 */ /* 0x000fca00078e0006 */
[----:B------:R1:W3:Y:S01]  /*f7b0*/  @P2 LDG.E.U8 R24, desc[UR8][R14.64] ;  /* 0x000000080e182981 */ /* 0x0002e2000c1e1100 */
[----:B------:R-:W-:Y:S01]  /*f7c0*/  PRMT R25, RZ, 0x7610, R25 ;  /* 0x00007610ff197816 */ /* 0x000fe20000000019 */
[----:B-1----:R-:W-:Y:S02]  /*f7d0*/  @P2 IMAD.MOV.U32 R14, RZ, RZ, R0 ;  /* 0x000000ffff0e2224 */ /* 0x002fe400078e0000 */
[----:B------:R-:W-:-:S05]  /*f7e0*/  @P2 IMAD.MOV.U32 R15, RZ, RZ, R4 ;  /* 0x000000ffff0f2224 */ /* 0x000fca00078e0004 */
[----:B------:R1:W3:Y:S04]  /*f7f0*/  @P2 LDG.E.U8 R25, desc[UR8][R14.64] ;  /* 0x000000080e192981 */ /* 0x0002e8000c1e1100 */
[----:B------:R-:W-:Y:S04]  /*f800*/  STL [R1+0x1344], R17 ;  /* 0x0013441101007387 */ /* 0x000fe80000100800 */
[----:B----4-:R-:W-:Y:S04]  /*f810*/  STL [R1+0x1348], R19 ;  /* 0x0013481301007387 */ /* 0x010fe80000100800 */
[----:B------:R-:W-:Y:S01]  /*f820*/  STL [R1+0x134c], R21 ;  /* 0x00134c1501007387 */ /* 0x000fe20000100800 */
[----:B-1----:R-:W1:Y:S01]  /*f830*/  S2R R14, SR_TID.X ;  /* 0x00000000000e7919 */ /* 0x002e620000002100 */
[----:B------:R-:W4:Y:S01]  /*f840*/  S2R R20, SR_TID.X ;  /* 0x0000000000147919 */ /* 0x000f220000002100 */
[----:B------:R-:W-:Y:S06]  /*f850*/  BAR.SYNC.DEFER_BLOCKING 0x0 ;  /* 0x0000000000007b1d */ /* 0x000fec0000010000 */
[----:B--2---:R2:W-:Y:S04]  /*f860*/  STL [R1+0x1350], R23 ;  /* 0x0013501701007387 */ /* 0x0045e80000100800 */
[----:B---3--:R-:W-:Y:S04]  /*f870*/  STL [R1+0x1354], R24 ;  /* 0x0013541801007387 */ /* 0x008fe80000100800 */
[----:B0-----:R-:W3:Y:S04]  /*f880*/  LDL.LU R13, [R1+0x39c] ;  /* 0x00039c00010d7983 */ /* 0x001ee80000300800 */
        /* <DEDUP_REMOVED lines=8> */
[----:B--2---:R-:W2:Y:S04]  /*f910*/  LDL.LU R23, [R1+0x1f4] ;  /* 0x0001f40001177983 */ /* 0x004ea80000300800 */
[----:B------:R-:W2:Y:S04]  /*f920*/  LDL.LU R21, [R1+0x28] ;  /* 0x0000280001157983 */ /* 0x000ea80000300800 */
[----:B------:R-:W2:Y:S04]  /*f930*/  LDL.LU R19, [R1+0x24] ;  /* 0x0000240001137983 */ /* 0x000ea80000300800 */
[----:B------:R-:W-:Y:S04]  /*f940*/  STL [R1+0x1358], R25 ;  /* 0x0013581901007387 */ /* 0x000fe80000100800 */
[----:B------:R-:W-:Y:S04]  /*f950*/  STL [R1+0x12d4], R15 ;  /* 0x0012d40f01007387 */ /* 0x000fe80000100800 */
[----:B------:R-:W-:Y:S04]  /*f960*/  STL [R1+0x12dc], R15 ;  /* 0x0012dc0f01007387 */ /* 0x000fe80000100800 */
[----:B------:R-:W-:Y:S04]  /*f970*/  STL [R1+0x12e4], R15 ;  /* 0x0012e40f01007387 */ /* 0x000fe80000100800 */
[----:B------:R-:W-:Y:S04]  /*f980*/  STL [R1+0x12f0], R15 ;  /* 0x0012f00f01007387 */ /* 0x000fe80000100800 */
[----:B------:R-:W-:Y:S04]  /*f990*/  STL [R1+0x12f8], R15 ;  /* 0x0012f80f01007387 */ /* 0x000fe80000100800 */
[----:B------:R-:W-:Y:S01]  /*f9a0*/  STL [R1+0x1300], R15 ;  /* 0x0013000f01007387 */ /* 0x000fe20000100800 */
[----:B-1----:R-:W-:-:S03]  /*f9b0*/  LOP3.LUT R14, R14, 0x3f, RZ, 0xc0, !PT ;  /* 0x0000003f0e0e7812 */ /* 0x002fc600078ec0ff */
[----:B------:R-:W-:Y:S04]  /*f9c0*/  STL [R1+0x1308], R15 ;  /* 0x0013080f01007387 */ /* 0x000fe80000100800 */
[----:B------:R-:W-:Y:S04]  /*f9d0*/  STL [R1+0x1310], R15 ;  /* 0x0013100f01007387 */ /* 0x000fe80000100800 */
[----:B------:R-:W-:Y:S04]  /*f9e0*/  STL [R1+0x1318], R15 ;  /* 0x0013180f01007387 */ /* 0x000fe80000100800 */
[----:B------:R-:W-:Y:S01]  /*f9f0*/  STL [R1+0x1320], R15 ;  /* 0x0013200f01007387 */ /* 0x000fe20000100800 */
[----:B------:R-:W-:-:S03]  /*fa00*/  ISETP.GE.AND P0, PT, R14, R2, PT ;  /* 0x000000020e00720c */ /* 0x000fc60003f06270 */
[----:B------:R-:W-:Y:S04]  /*fa10*/  STL [R1+0x1328], R15 ;  /* 0x0013280f01007387 */ /* 0x000fe80000100800 */
[----:B------:R-:W-:Y:S04]  /*fa20*/  STL [R1+0x1330], R15 ;  /* 0x0013300f01007387 */ /* 0x000fe80000100800 */
[----:B------:R-:W-:Y:S04]  /*fa30*/  STL [R1+0x1338], R15 ;  /* 0x0013380f01007387 */ /* 0x000fe80000100800 */
[----:B------:R-:W-:Y:S04]  /*fa40*/  STL [R1+0x135c], R15 ;  /* 0x00135c0f01007387 */ /* 0x000fe80000100800 */
[----:B------:R-:W2:Y:S04]  /*fa50*/  LDL.LU R2, [R1+0x234] ;  /* 0x0002340001027983 */ /* 0x000ea80000300800 */
[----:B------:R-:W-:Y:S04]  /*fa60*/  STL [R1+0x133c], R14 ;  /* 0x00133c0e01007387 */ /* 0x000fe80000100800 */
[----:B------:R0:W-:Y:S04]  /*fa70*/  STL [R1+0x1360], R14 ;  /* 0x0013600e01007387 */ /* 0x0001e80000100800 */
[----:B0-----:R-:W2:Y:S01]  /*fa80*/  LDL.LU R14, [R1+0x238] ;  /* 0x00023800010e7983 */ /* 0x001ea20000300800 */
[----:B----4-:R-:W-:-:S05]  /*fa90*/  LOP3.LUT R0, R20, 0x3f, RZ, 0xc0, !PT ;  /* 0x0000003f14007812 */ /* 0x010fca00078ec0ff */
[----:B---3--:R-:W-:Y:S04]  /*faa0*/  STS.U8 [R0+UR5], R13 ;  /* 0x0000000d00007988 */ /* 0x008fe80008000005 */
[----:B------:R0:W-:Y:S04]  /*fab0*/  STS.U8 [R0+UR5+0x40], R22 ;  /* 0x0000401600007988 */ /* 0x0001e80008000005 */
[----:B------:R1:W-:Y:S04]  /*fac0*/  STS.U8 [R0+UR5+0x440], R7 ;  /* 0x0004400700007988 */ /* 0x0003e80008000005 */
[----:B0-----:R-:W3:Y:S04]  /*fad0*/  LDL.LU R22, [R1+0x394] ;  /* 0x0003940001167983 */ /* 0x001ee80000300800 */
[----:B------:R-:W4:Y:S04]  /*fae0*/  LDL.LU R17, [R1+0x390] ;  /* 0x0003900001117983 */ /* 0x000f280000300800 */
[----:B------:R-:W3:Y:S04]  /*faf0*/  LDL.LU R15, [R1+0x350] ;  /* 0x00035000010f7983 */ /* 0x000ee80000300800 */
[----:B------:R-:W3:Y:S04]  /*fb00*/  LDL.LU R25, [R1+0x34c] ;  /* 0x00034c0001197983 */ /* 0x000ee80000300800 */
[----:B------:R-:W3:Y:S04]  /*fb10*/  LDL.LU R24, [R1+0x310] ;  /* 0x0003100001187983 */ /* 0x000ee80000300800 */
[----:B------:R-:W3:Y:S04]  /*fb20*/  LDL.LU R13, [R1+0x30c] ;  /* 0x00030c00010d7983 */ /* 0x000ee80000300800 */
[----:B------:R0:W-:Y:S04]  /*fb30*/  STS.U8 [R0+UR5+0x400], R6 ;  /* 0x0004000600007988 */ /* 0x0001e80008000005 */
[----:B-1----:R-:W3:Y:S04]  /*fb40*/  LDL.LU R7, [R1+0x2d0] ;  /* 0x0002d00001077983 */ /* 0x002ee80000300800 */
[----:B------:R1:W-:Y:S04]  /*fb50*/  STS.U8 [R0+UR5+0x800], R5 ;  /* 0x0008000500007988 */ /* 0x0003e80008000005 */
[----:B0-----:R-:W3:Y:S04]  /*fb60*/  LDL.LU R6, [R1+0x26c] ;  /* 0x00026c0001067983 */ /* 0x001ee80000300800 */
[----:B------:R0:W-:Y:S04]  /*fb70*/  STS.U8 [R0+UR5+0x840], R4 ;  /* 0x0008400400007988 */ /* 0x0001e80008000005 */
[----:B-1----:R-:W3:Y:S04]  /*fb80*/  LDL.LU R5, [R1+0x230] ;  /* 0x0002300001057983 */ /* 0x002ee80000300800 */
[----:B------:R1:W-:Y:S04]  /*fb90*/  STS.U8 [R0+UR5+0xc40], R18 ;  /* 0x000c401200007988 */ /* 0x0003e80008000005 */
[----:B0-----:R-:W3:Y:S04]  /*fba0*/  LDL.LU R4, [R1+0x22c] ;  /* 0x00022c0001047983 */ /* 0x001ee80000300800 */
[----:B------:R0:W-:Y:S04]  /*fbb0*/  STS.U8 [R0+UR5+0xc00], R26 ;  /* 0x000c001a00007988 */ /* 0x0001e80008000005 */
[----:B-1----:R-:W3:Y:S04]  /*fbc0*/  LDL.LU R18, [R1+0x13b0] ;  /* 0x0013b00001127983 */ /* 0x002ee80000300800 */
[----:B0-----:R-:W3:Y:S04]  /*fbd0*/  LDL.LU R26, [R1+0x13ac] ;  /* 0x0013ac00011a7983 */ /* 0x001ee80000300800 */
[----:B--2---:R-:W-:Y:S04]  /*fbe0*/  STS.U8 [R0+UR5+0x1000], R14 ;  /* 0x0010000e00007988 */ /* 0x004fe80008000005 */
[----:B------:R-:W-:Y:S04]  /*fbf0*/  STS.U8 [R0+UR5+0x1040], R2 ;  /* 0x0010400200007988 */ /* 0x000fe80008000005 */
[----:B------:R0:W-:Y:S02]  /*fc00*/  STS.U8 [R0+UR5+0x1440], R12 ;  /* 0x0014400c00007988 */ /* 0x0001e40008000005 */
[----:B0-----:R-:W0:Y:S02]  /*fc10*/  S2R R12, SR_TID.X ;  /* 0x00000000000c7919 */ /* 0x001e240000002100 */
[----:B------:R-:W-:Y:S04]  /*fc20*/  STS.U8 [R0+UR5+0x1400], R23 ;  /* 0x0014001700007988 */ /* 0x000fe80008000005 */
[----:B------:R-:W-:Y:S04]  /*fc30*/  STS.U8 [R0+UR5+0x1800], R21 ;  /* 0x0018001500007988 */ /* 0x000fe80008000005 */
[----:B------:R0:W-:Y:S02]  /*fc40*/  STS.U8 [R0+UR5+0x1840], R19 ;  /* 0x0018401300007988 */ /* 0x0001e40008000005 */
[----:B0-----:R-:W-:-:S02]  /*fc50*/  LOP3.LUT R19, R12, 0x3f, RZ, 0xc0, !PT ;  /* 0x0000003f0c137812 */ /* 0x001fc400078ec0ff */
[----:B------:R-:W2:Y:S04]  /*fc60*/  LDL.LU R12, [R1+0x1f0] ;  /* 0x0001f000010c7983 */ /* 0x000ea80000300800 */
[----:B------:R-:W2:Y:S04]  /*fc70*/  LDL.LU R23, [R1+0x4c] ;  /* 0x00004c0001177983 */ /* 0x000ea80000300800 */
[----:B------:R-:W2:Y:S01]  /*fc80*/  LDL.LU R2, [R1+0x1c] ;  /* 0x00001c0001027983 */ /* 0x000ea20000300800 */
[----:B------:R-:W-:-:S03]  /*fc90*/  LOP3.LUT R14, R19, 0x8, RZ, 0x3c, !PT ;  /* 0x00000008130e7812 */ /* 0x000fc600078e3cff */
[----:B---3--:R-:W-:Y:S04]  /*fca0*/  STS.U8 [R0+UR5+0x1c40], R26 ;  /* 0x001c401a00007988 */ /* 0x008fe80008000005 */
[----:B------:R0:W-:Y:S04]  /*fcb0*/  STL [R1+0x1364], R26 ;  /* 0x0013641a01007387 */ /* 0x0001e80000100800 */
[----:B0-----:R-:W3:Y:S04]  /*fcc0*/  LDL.LU R26, [R1+0x20] ;  /* 0x00002000011a7983 */ /* 0x001ee80000300800 */
[----:B------:R-:W-:Y:S04]  /*fcd0*/  STL [R1+0x1378], R18 ;  /* 0x0013781201007387 */ /* 0x000fe80000100800 */
[----:B------:R-:W-:Y:S04]  /*fce0*/  STS.U8 [R0+UR5+0x1c00], R18 ;  /* 0x001c001200007988 */ /* 0x000fe80008000005 */
[----:B------:R-:W3:Y:S04]  /*fcf0*/  LDL.LU R21, [R1+0x38c] ;  /* 0x00038c0001157983 */ /* 0x000ee80000300800 */
[----:B------:R0:W-:Y:S04]  /*fd00*/  STS.U8 [R14+UR5+0x80], R22 ;  /* 0x000080160e007988 */ /* 0x0001e80008000005 */
[----:B------:R-:W3:Y:S04]  /*fd10*/  LDL.LU R19, [R1+0x388] ;  /* 0x0003880001137983 */ /* 0x000ee80000300800 */
[----:B0-----:R-:W3:Y:S04]  /*fd20*/  LDL.LU R22, [R1+0x348] ;  /* 0x0003480001167983 */ /* 0x001ee80000300800 */
[----:B----4-:R0:W-:Y:S04]  /*fd30*/  STS.U8 [R14+UR5+0xc0], R17 ;  /* 0x0000c0110e007988 */ /* 0x0101e80008000005 */
[----:B------:R-:W-:Y:S04]  /*fd40*/  STS.U8 [R14+UR5+0x4c0], R15 ;  /* 0x0004c00f0e007988 */ /* 0x000fe80008000005 */
[----:B------:R-:W-:Y:S04]  /*fd50*/  STS.U8 [R14+UR5+0x480], R25 ;  /* 0x000480190e007988 */ /* 0x000fe80008000005 */
[----:B------:R-:W-:Y:S04]  /*fd60*/  STS.U8 [R14+UR5+0x880], R24 ;  /* 0x000880180e007988 */ /* 0x000fe80008000005 */
[----:B------:R-:W-:Y:S04]  /*fd70*/  STS.U8 [R14+UR5+0x8c0], R13 ;  /* 0x0008c00d0e007988 */ /* 0x000fe80008000005 */
[----:B0-----:R-:W4:Y:S04]  /*fd80*/  LDL.LU R17, [R1+0x344] ;  /* 0x0003440001117983 */ /* 0x001f280000300800 */
[----:B------:R0:W-:Y:S04]  /*fd90*/  STS.U8 [R14+UR5+0xcc0], R7 ;  /* 0x000cc0070e007988 */ /* 0x0001e80008000005 */
[----:B------:R1:W-:Y:S04]  /*fda0*/  STS.U8 [R14+UR5+0xc80], R6 ;  /* 0x000c80060e007988 */ /* 0x0003e80008000005 */
[----:B------:R1:W-:Y:S04]  /*fdb0*/  STS.U8 [R14+UR5+0x1080], R5 ;  /* 0x001080050e007988 */ /* 0x0003e80008000005 */
[----:B0-----:R-:W4:Y:S04]  /*fdc0*/  LDL.LU R7, [R1+0x308] ;  /* 0x0003080001077983 */ /* 0x001f280000300800 */
[----:B-1----:R-:W4:Y:S04]  /*fdd0*/  LDL.LU R6, [R1+0x304] ;  /* 0x0003040001067983 */ /* 0x002f280000300800 */
[----:B------:R0:W-:Y:S04]  /*fde0*/  STS.U8 [R14+UR5+0x10c0], R4 ;  /* 0x0010c0040e007988 */ /* 0x0001e80008000005 */
[----:B------:R-:W4:Y:S04]  /*fdf0*/  LDL.LU R5, [R1+0x268] ;  /* 0x0002680001057983 */ /* 0x000f280000300800 */
[----:B0-----:R-:W4:Y:S04]  /*fe00*/  LDL.LU R4, [R1+0x264] ;  /* 0x0002640001047983 */ /* 0x001f280000300800 */
[----:B------:R-:W4:Y:S04]  /*fe10*/  LDL.LU R15, [R1+0x228] ;  /* 0x00022800010f7983 */ /* 0x000f280000300800 */
[----:B------:R-:W4:Y:S04]  /*fe20*/  LDL.LU R25, [R1+0x224] ;  /* 0x0002240001197983 */ /* 0x000f280000300800 */
[----:B------:R-:W4:Y:S04]  /*fe30*/  LDL.LU R24, [R1+0x48] ;  /* 0x0000480001187983 */ /* 0x000f280000300800 */
[----:B------:R-:W4:Y:S04]  /*fe40*/  LDL.LU R13, [R1+0x44] ;  /* 0x00004400010d7983 */ /* 0x000f280000300800 */
[----:B--2---:R0:W-:Y:S04]  /*fe50*/  STS.U8 [R14+UR5+0x14c0], R12 ;  /* 0x0014c00c0e007988 */ /* 0x0041e80008000005 */
[----:B------:R1:W-:Y:S04]  /*fe60*/  STS.U8 [R14+UR5+0x1480], R23 ;  /* 0x001480170e007988 */ /* 0x0003e80008000005 */
[----:B0-----:R-:W2:Y:S01]  /*fe70*/  LDL.LU R12, [R1+0x18] ;  /* 0x00001800010c7983 */ /* 0x001ea20000300800 */
[----:B-1----:R-:W0:Y:S02]  /*fe80*/  S2R R23, SR_TID.X ;  /* 0x0000000000177919 */ /* 0x002e240000002100 */
[----:B0-----:R-:W-:Y:S01]  /*fe90*/  LOP3.LUT R23, R23, 0x3f, RZ, 0xc0, !PT ;  /* 0x0000003f17177812 */ /* 0x001fe200078ec0ff */
[----:B---3--:R-:W-:Y:S04]  /*fea0*/  STS.U8 [R14+UR5+0x1880], R26 ;  /* 0x0018801a0e007988 */ /* 0x008fe80008000005 */
[----:B------:R0:W-:Y:S04]  /*feb0*/  STS.U8 [R14+UR5+0x18c0], R2 ;  /* 0x0018c0020e007988 */ /* 0x0001e80008000005 */
[----:B------:R-:W-:Y:S04]  /*fec0*/  STS.U8 [R14+UR5+0x1cc0], R16 ;  /* 0x001cc0100e007988 */ /* 0x000fe80008000005 */
[----:B------:R1:W-:Y:S04]  /*fed0*/  STS.U8 [R14+UR5+0x1c80], R3 ;  /* 0x001c80030e007988 */ /* 0x0003e80008000005 */
[----:B0-----:R-:W3:Y:S01]  /*fee0*/  LDL.LU R2, [R1+0x10] ;  /* 0x0000100001027983 */ /* 0x001ee20000300800 */
[----:B-1----:R-:W-:-:S03]  /*fef0*/  LOP3.LUT R3, R23, 0x10, RZ, 0x3c, !PT ;  /* 0x0000001017037812 */ /* 0x002fc600078e3cff */
[----:B------:R-:W-:Y:S04]  /*ff00*/  STL [R1+0x137c], R16 ;  /* 0x00137c1001007387 */ /* 0x000fe80000100800 */
[----:B------:R-:W-:Y:S04]  /*ff10*/  STS.U8 [R3+UR5+0x100], R21 ;  /* 0x0001001503007988 */ /* 0x000fe80008000005 */
[----:B------:R-:W-:Y:S04]  /*ff20*/  STS.U8 [R3+UR5+0x140], R19 ;  /* 0x0001401303007988 */ /* 0x000fe80008000005 */
[----:B------:R0:W-:Y:S04]  /*ff30*/  STS.U8 [R3+UR5+0x540], R22 ;  /* 0x0005401603007988 */ /* 0x0001e80008000005 */
[----:B0-----:R-:W3:Y:S04]  /*ff40*/  LDL.LU R22, [R1+0x384] ;  /* 0x0003840001167983 */ /* 0x001ee80000300800 */
[----:B------:R-:W3:Y:S04]  /*ff50*/  LDL.LU R16, [R1+0x380] ;  /* 0x0003800001107983 */ /* 0x000ee80000300800 */
[----:B------:R-:W3:Y:S04]  /*ff60*/  LDL.LU R18, [R1+0x340] ;  /* 0x0003400001127983 */ /* 0x000ee80000300800 */
[----:B------:R-:W3:Y:S04]  /*ff70*/  LDL.LU R26, [R1+0x33c] ;  /* 0x00033c00011a7983 */ /* 0x000ee80000300800 */
[----:B------:R-:W3:Y:S04]  /*ff80*/  LDL.LU R14, [R1+0x300] ;  /* 0x00030000010e7983 */ /* 0x000ee80000300800 */
[----:B------:R-:W3:Y:S04]  /*ff90*/  LDL.LU R23, [R1+0x2fc] ;  /* 0x0002fc0001177983 */ /* 0x000ee80000300800 */
[----:B------:R-:W3:Y:S04]  /*ffa0*/  LDL.LU R21, [R1+0x260] ;  /* 0x0002600001157983 */ /* 0x000ee80000300800 */
[----:B----4-:R0:W-:Y:S04]  /*ffb0*/  STS.U8 [R3+UR5+0x500], R17 ;  /* 0x0005001103007988 */ /* 0x0101e80008000005 */
[----:B------:R-:W4:Y:S04]  /*ffc0*/  LDL.LU R19, [R1+0x25c] ;  /* 0x00025c0001137983 */ /* 0x000f280000300800 */
[----:B------:R1:W-:Y:S04]  /*ffd0*/  STS.U8 [R3+UR5+0x900], R7 ;  /* 0x0009000703007988 */ /* 0x0003e80008000005 */
[----:B0-----:R-:W4:Y:S04]  /*ffe0*/  LDL.LU R17, [R1+0x220] ;  /* 0x0002200001117983 */ /* 0x001f280000300800 */
[----:B------:R0:W-:Y:S04]  /*fff0*/  STS.U8 [R3+UR5+0x940], R6 ;  /* 0x0009400603007988 */ /* 0x0001e80008000005 */
[----:B-1----:R-:W4:Y:S04]  /*10000*/  LDL.LU R7, [R1+0x13a8] ;  /* 0x0013a80001077983 */ /* 0x002f280000300800 */
[----:B------:R1:W-:Y:S04]  /*10010*/  STS.U8 [R3+UR5+0xd40], R5 ;  /* 0x000d400503007988 */ /* 0x0003e80008000005 */
[----:B0-----:R-:W4:Y:S04]  /*10020*/  LDL.LU R6, [R1+0x13a4] ;  /* 0x0013a40001067983 */ /* 0x001f280000300800 */
[----:B------:R0:W-:Y:S04]  /*10030*/  STS.U8 [R3+UR5+0xd00], R4 ;  /* 0x000d000403007988 */ /* 0x0001e80008000005 */
[----:B-1----:R-:W4:Y:S04]  /*10040*/  LDL.LU R5, [R1+0x13a0] ;  /* 0x0013a00001057983 */ /* 0x002f280000300800 */
[----:B0-----:R-:W4:Y:S04]  /*10050*/  LDL.LU R4, [R1+0x139c] ;  /* 0x00139c0001047983 */ /* 0x001f280000300800 */
[----:B------:R0:W-:Y:S04]  /*10060*/  STS.U8 [R3+UR5+0x1100], R15 ;  /* 0x0011000f03007988 */ /* 0x0001e80008000005 */
[----:B------:R1:W-:Y:S04]  /*10070*/  STS.U8 [R3+UR5+0x1140], R25 ;  /* 0x0011401903007988 */ /* 0x0003e80008000005 */
[----:B------:R2:W-:Y:S04]  /*10080*/  STS.U8 [R3+UR5+0x1540], R24 ;  /* 0x0015401803007988 */ /* 0x0005e80008000005 */
[----:B0-----:R-:W4:Y:S04]  /*10090*/  LDL.LU R15, [R1+0x21c] ;  /* 0x00021c00010f7983 */ /* 0x001f280000300800 */
[----:B-1----:R-:W4:Y:S04]  /*100a0*/  LDL.LU R25, [R1+0x40] ;  /* 0x0000400001197983 */ /* 0x002f280000300800 */
[----:B------:R0:W-:Y:S04]  /*100b0*/  STS.U8 [R3+UR5+0x1500], R13 ;  /* 0x0015000d03007988 */ /* 0x0001e80008000005 */
[----:B--2---:R-:W2:Y:S04]  /*100c0*/  LDL.LU R24, [R1+0x3c] ;  /* 0x00003c0001187983 */ /* 0x004ea80000300800 */
[----:B------:R1:W-:Y:S04]  /*100d0*/  STS.U8 [R3+UR5+0x1900], R12 ;  /* 0x0019000c03007988 */ /* 0x0003e80008000005 */
[----:B0-----:R-:W2:Y:S04]  /*100e0*/  LDL.LU R13, [R1+0xc] ;  /* 0x00000c00010d7983 */ /* 0x001ea80000300800 */
[----:B-1----:R-:W2:Y:S01]  /*100f0*/  LDL.LU R12, [R1+0x8] ;  /* 0x00000800010c7983 */ /* 0x002ea20000300800 */
[----:B------:R-:W-:-:S03]  /*10100*/  LOP3.LUT R20, R20, 0x3f, RZ, 0xc0, !PT ;  /* 0x0000003f14147812 */ /* 0x000fc600078ec0ff */
[----:B---3--:R0:W-:Y:S02]  /*10110*/  STS.U8 [R3+UR5+0x1940], R2 ;  /* 0x0019400203007988 */ /* 0x0081e40008000005 */
[C---:B0-----:R-:W-:Y:S02]  /*10120*/  LOP3.LUT R2, R20.reuse, 0x18, RZ, 0x3c, !PT ;  /* 0x0000001814027812 */ /* 0x041fe400078e3cff */
[----:B----4-:R-:W-:Y:S04]  /*10130*/  STS.U8 [R3+UR5+0x1d40], R4 ;  /* 0x001d400403007988 */ /* 0x010fe80008000005 */
[----:B------:R-:W-:Y:S04]  /*10140*/  STL [R1+0x1380], R4 ;  /* 0x0013800401007387 */ /* 0x000fe80000100800 */
[----:B------:R-:W-:Y:S04]  /*10150*/  STS.U8 [R3+UR5+0x1d00], R5 ;  /* 0x001d000503007988 */ /* 0x000fe80008000005 */
[----:B------:R-:W-:Y:S04]  /*10160*/  STL [R1+0x1384], R5 ;  /* 0x0013840501007387 */ /* 0x000fe80000100800 */
[----:B------:R0:W-:Y:S04]  /*10170*/  STS.U8 [R2+UR5+0x180], R22 ;  /* 0x0001801602007988 */ /* 0x0001e80008000005 */
[----:B0-----:R-:W3:Y:S04]  /*10180*/  LDL.LU R22, [R1+0x37c] ;  /* 0x00037c0001167983 */ /* 0x001ee80000300800 */
[----:B------:R0:W-:Y:S04]  /*10190*/  STS.U8 [R2+UR5+0x1c0], R16 ;  /* 0x0001c01002007988 */ /* 0x0001e80008000005 */
[----:B------:R1:W-:Y:S04]  /*101a0*/  STS.U8 [R2+UR5+0x5c0], R18 ;  /* 0x0005c01202007988 */ /* 0x0003e80008000005 */
[----:B------:R4:W-:Y:S04]  /*101b0*/  STS.U8 [R2+UR5+0x580], R26 ;  /* 0x0005801a02007988 */ /* 0x0009e80008000005 */
[----:B------:R0:W-:Y:S04]  /*101c0*/  STS.U8 [R2+UR5+0x980], R14 ;  /* 0x0009800e02007988 */ /* 0x0001e80008000005 */
[----:B------:R-:W3:Y:S04]  /*101d0*/  LDL.LU R5, [R1+0x334] ;  /* 0x0003340001057983 */ /* 0x000ee80000300800 */
[----:B------:R0:W-:Y:S04]  /*101e0*/  STS.U8 [R2+UR5+0x9c0], R23 ;  /* 0x0009c01702007988 */ /* 0x0001e80008000005 */
[----:B------:R-:W3:Y:S04]  /*101f0*/  LDL.LU R4, [R1+0x2f8] ;  /* 0x0002f80001047983 */ /* 0x000ee80000300800 */
[----:B------:R1:W-:Y:S04]  /*10200*/  STS.U8 [R2+UR5+0xdc0], R21 ;  /* 0x000dc01502007988 */ /* 0x0003e80008000005 */
[----:B0-----:R-:W3:Y:S04]  /*10210*/  LDL.LU R16, [R1+0x2f4] ;  /* 0x0002f40001107983 */ /* 0x001ee80000300800 */
[----:B------:R0:W-:Y:S04]  /*10220*/  STS.U8 [R2+UR5+0xd80], R19 ;  /* 0x000d801302007988 */ /* 0x0001e80008000005 */
[----:B-1----:R-:W3:Y:S04]  /*10230*/  LDL.LU R18, [R1+0x258] ;  /* 0x0002580001127983 */ /* 0x002ee80000300800 */
[----:B------:R1:W-:Y:S04]  /*10240*/  STS.U8 [R2+UR5+0x1180], R17 ;  /* 0x0011801102007988 */ /* 0x0003e80008000005 */
[----:B----4-:R-:W4:Y:S04]  /*10250*/  LDL.LU R26, [R1+0x254] ;  /* 0x00025400011a7983 */ /* 0x010f280000300800 */
[----:B------:R-:W4:Y:S04]  /*10260*/  LDL.LU R14, [R1+0x218] ;  /* 0x00021800010e7983 */ /* 0x000f280000300800 */
[----:B------:R-:W-:Y:S04]  /*10270*/  STS.U8 [R2+UR5+0x11c0], R15 ;  /* 0x0011c00f02007988 */ /* 0x000fe80008000005 */
[----:B------:R-:W4:Y:S04]  /*10280*/  LDL.LU R23, [R1+0x214] ;  /* 0x0002140001177983 */ /* 0x000f280000300800 */
[----:B------:R-:W-:Y:S04]  /*10290*/  STS.U8 [R2+UR5+0x15c0], R25 ;  /* 0x0015c01902007988 */ /* 0x000fe80008000005 */
[----:B------:R-:W4:Y:S04]  /*102a0*/  LDL.LU R21, [R1+0x38] ;  /* 0x0000380001157983 */ /* 0x000f280000300800 */
[----:B--2---:R-:W-:Y:S04]  /*102b0*/  STS.U8 [R2+UR5+0x1580], R24 ;  /* 0x0015801802007988 */ /* 0x004fe80008000005 */
[----:B0-----:R-:W2:Y:S04]  /*102c0*/  LDL.LU R19, [R1+0x34] ;  /* 0x0000340001137983 */ /* 0x001ea80000300800 */
[----:B------:R-:W-:Y:S04]  /*102d0*/  STS.U8 [R2+UR5+0x1980], R13 ;  /* 0x0019800d02007988 */ /* 0x000fe80008000005 */
[----:B-1----:R-:W2:Y:S04]  /*102e0*/  LDL.LU R17, [R1+0x4] ;  /* 0x0000040001117983 */ /* 0x002ea80000300800 */
[----:B------:R-:W-:Y:S04]  /*102f0*/  STS.U8 [R2+UR5+0x19c0], R12 ;  /* 0x0019c00c02007988 */ /* 0x000fe80008000005 */
[----:B------:R-:W-:Y:S04]  /*10300*/  STS.U8 [R2+UR5+0x1dc0], R6 ;  /* 0x001dc00602007988 */ /* 0x000fe80008000005 */
[----:B------:R0:W-:Y:S04]  /*10310*/  STL [R1+0x1388], R6 ;  /* 0x0013880601007387 */ /* 0x0001e80000100800 */
[----:B------:R-:W-:Y:S04]  /*10320*/  STS.U8 [R2+UR5+0x1d80], R7 ;  /* 0x001d800702007988 */ /* 0x000fe80008000005 */
[----:B0-----:R-:W2:Y:S04]  /*10330*/  LDL.LU R6, [R1+0x338] ;  /* 0x0003380001067983 */ /* 0x001ea80000300800 */
[----:B------:R0:W-:Y:S04]  /*10340*/  STL [R1+0x138c], R7 ;  /* 0x00138c0701007387 */ /* 0x0001e80000100800 */
[----:B0-----:R-:W2:Y:S01]  /*10350*/  LDL.LU R7, [R1+0x374] ;  /* 0x0003740001077983 */ /* 0x001ea20000300800 */
[----:B------:R-:W-:-:S03]  /*10360*/  LOP3.LUT R3, R20, 0x20, RZ, 0x3c, !PT ;  /* 0x0000002014037812 */ /* 0x000fc600078e3cff */
[----:B------:R-:W4:Y:S04]  /*10370*/  LDL.LU R2, [R1+0x370] ;  /* 0x0003700001027983 */ /* 0x000f280000300800 */
[----:B------:R-:W4:Y:S04]  /*10380*/  LDL.LU R15, [R1+0x36c] ;  /* 0x00036c00010f7983 */ /* 0x000f280000300800 */
[----:B------:R-:W4:Y:S04]  /*10390*/  LDL.LU R25, [R1+0x330] ;  /* 0x0003300001197983 */ /* 0x000f280000300800 */
[----:B------:R-:W4:Y:S04]  /*103a0*/  LDL.LU R24, [R1+0x32c] ;  /* 0x00032c0001187983 */ /* 0x000f280000300800 */
[----:B------:R-:W4:Y:S04]  /*103b0*/  LDL.LU R13, [R1+0x2f0] ;  /* 0x0002f000010d7983 */ /* 0x000f280000300800 */
[----:B------:R-:W4:Y:S04]  /*103c0*/  LDL.LU R12, [R1+0x2ec] ;  /* 0x0002ec00010c7983 */ /* 0x000f280000300800 */
[----:B------:R-:W4:Y:S04]  /*103d0*/  LDL.LU R20, [R1+0x250] ;  /* 0x0002500001147983 */ /* 0x000f280000300800 */
[----:B---3--:R0:W-:Y:S04]  /*103e0*/  STS.U8 [R3+UR5+0x200], R22 ;  /* 0x0002001603007988 */ /* 0x0081e80008000005 */
[----:B0-----:R-:W3:Y:S04]  /*103f0*/  LDL.LU R22, [R1+0x24c] ;  /* 0x00024c0001167983 */ /* 0x001ee80000300800 */
[----:B--2---:R-:W-:Y:S04]  /*10400*/  STS.U8 [R3+UR5+0x240], R7 ;  /* 0x0002400703007988 */ /* 0x004fe80008000005 */
[----:B------:R-:W-:Y:S04]  /*10410*/  STS.U8 [R3+UR5+0x640], R6 ;  /* 0x0006400603007988 */ /* 0x000fe80008000005 */
[----:B------:R-:W-:Y:S04]  /*10420*/  STS.U8 [R3+UR5+0x600], R5 ;  /* 0x0006000503007988 */ /* 0x000fe80008000005 */
[----:B------:R-:W-:Y:S04]  /*10430*/  STS.U8 [R3+UR5+0xa00], R4 ;  /* 0x000a000403007988 */ /* 0x000fe80008000005 */
[----:B------:R-:W-:Y:S04]  /*10440*/  STS.U8 [R3+UR5+0xa40], R16 ;  /* 0x000a401003007988 */ /* 0x000fe80008000005 */
[----:B------:R-:W-:Y:S04]  /*10450*/  STS.U8 [R3+UR5+0xe40], R18 ;  /* 0x000e401203007988 */ /* 0x000fe80008000005 */
[----:B----4-:R-:W-:Y:S04]  /*10460*/  STS.U8 [R3+UR5+0xe00], R26 ;  /* 0x000e001a03007988 */ /* 0x010fe80008000005 */
[----:B------:R0:W-:Y:S02]  /*10470*/  STS.U8 [R3+UR5+0x1200], R14 ;  /* 0x0012000e03007988 */ /* 0x0001e40008000005 */
[----:B0-----:R-:W0:Y:S02]  /*10480*/  S2R R14, SR_TID.X ;  /* 0x00000000000e7919 */ /* 0x001e240000002100 */
[----:B------:R1:W-:Y:S04]  /*10490*/  STS.U8 [R3+UR5+0x1240], R23 ;  /* 0x0012401703007988 */ /* 0x0003e80008000005 */
[----:B------:R2:W-:Y:S04]  /*104a0*/  STS.U8 [R3+UR5+0x1640], R21 ;  /* 0x0016401503007988 */ /* 0x0005e80008000005 */
[----:B------:R4:W-:Y:S04]  /*104b0*/  STS.U8 [R3+UR5+0x1600], R19 ;  /* 0x0016001303007988 */ /* 0x0009e80008000005 */
[----:B-1----:R-:W3:Y:S04]  /*104c0*/  LDL.LU R23, [R1+0x210] ;  /* 0x0002100001177983 */ /* 0x002ee80000300800 */
[----:B--2---:R-:W2:Y:S04]  /*104d0*/  LDL.LU R21, [R1+0x20c] ;  /* 0x00020c0001157983 */ /* 0x004ea80000300800 */
[----:B------:R1:W-:Y:S04]  /*104e0*/  STS.U8 [R3+UR5+0x1a00], R17 ;  /* 0x001a001103007988 */ /* 0x0003e80008000005 */
[----:B----4-:R-:W4:Y:S01]  /*104f0*/  LDL.LU R19, [R1+0x30] ;  /* 0x0000300001137983 */ /* 0x010f220000300800 */
[----:B0-----:R-:W-:-:S03]  /*10500*/  LOP3.LUT R14, R14, 0x3f, RZ, 0xc0, !PT ;  /* 0x0000003f0e0e7812 */ /* 0x001fc600078ec0ff */
[----:B------:R-:W-:Y:S04]  /*10510*/  STS.U8 [R3+UR5+0x1a40], R29 ;  /* 0x001a401d03007988 */ /* 0x000fe80008000005 */
[----:B-1----:R-:W4:Y:S04]  /*10520*/  LDL.LU R17, [R1+0x2c] ;  /* 0x00002c0001117983 */ /* 0x002f280000300800 */
[----:B------:R-:W-:Y:S04]  /*10530*/  STL [R1+0x1390], R29 ;  /* 0x0013901d01007387 */ /* 0x000fe80000100800 */
[----:B------:R-:W-:Y:S04]  /*10540*/  STS.U8 [R3+UR5+0x1e40], R8 ;  /* 0x001e400803007988 */ /* 0x000fe80008000005 */
[----:B------:R0:W-:Y:S04]  /*10550*/  STL [R1+0x1394], R8 ;  /* 0x0013940801007387 */ /* 0x0001e80000100800 */
[----:B------:R-:W-:Y:S04]  /*10560*/  STS.U8 [R3+UR5+0x1e00], R9 ;  /* 0x001e000903007988 */ /* 0x000fe80008000005 */
[----:B------:R1:W-:Y:S04]  /*10570*/  STL [R1+0x1398], R9 ;  /* 0x0013980901007387 */ /* 0x0003e80000100800 */
[----:B0-----:R-:W4:Y:S04]  /*10580*/  LDL.LU R8, [R1+0x368] ;  /* 0x0003680001087983 */ /* 0x001f280000300800 */
[----:B------:R-:W4:Y:S01]  /*10590*/  LDL.LU R29, [R1+0x364] ;  /* 0x00036400011d7983 */ /* 0x000f220000300800 */
[----:B-1----:R-:W-:-:S03]  /*105a0*/  LOP3.LUT R9, R14, 0x28, RZ, 0x3c, !PT ;  /* 0x000000280e097812 */ /* 0x002fc600078e3cff */
[----:B------:R-:W4:Y:S04]  /*105b0*/  LDL.LU R7, [R1+0x328] ;  /* 0x0003280001077983 */ /* 0x000f280000300800 */
[----:B------:R-:W-:Y:S04]  /*105c0*/  STS.U8 [R9+UR5+0x280], R2 ;  /* 0x0002800209007988 */ /* 0x000fe80008000005 */
[----:B------:R-:W4:Y:S04]  /*105d0*/  LDL.LU R6, [R1+0x324] ;  /* 0x0003240001067983 */ /* 0x000f280000300800 */
[----:B------:R-:W-:Y:S04]  /*105e0*/  STS.U8 [R9+UR5+0x2c0], R15 ;  /* 0x0002c00f09007988 */ /* 0x000fe80008000005 */
[----:B------:R-:W4:Y:S04]  /*105f0*/  LDL.LU R5, [R1+0x2e8] ;  /* 0x0002e80001057983 */ /* 0x000f280000300800 */
[----:B------:R-:W-:Y:S04]  /*10600*/  STS.U8 [R9+UR5+0x6c0], R25 ;  /* 0x0006c01909007988 */ /* 0x000fe80008000005 */
[----:B------:R-:W4:Y:S04]  /*10610*/  LDL.LU R4, [R1+0x2e4] ;  /* 0x0002e40001047983 */ /* 0x000f280000300800 */
[----:B------:R-:W-:Y:S04]  /*10620*/  STS.U8 [R9+UR5+0x680], R24 ;  /* 0x0006801809007988 */ /* 0x000fe80008000005 */
[----:B------:R-:W4:Y:S04]  /*10630*/  LDL.LU R16, [R1+0x248] ;  /* 0x0002480001107983 */ /* 0x000f280000300800 */
[----:B------:R0:W-:Y:S04]  /*10640*/  STS.U8 [R9+UR5+0xa80], R13 ;  /* 0x000a800d09007988 */ /* 0x0001e80008000005 */
[----:B------:R-:W4:Y:S04]  /*10650*/  LDL.LU R18, [R1+0x244] ;  /* 0x0002440001127983 */ /* 0x000f280000300800 */
[----:B------:R1:W-:Y:S04]  /*10660*/  STS.U8 [R9+UR5+0xac0], R12 ;  /* 0x000ac00c09007988 */ /* 0x0003e80008000005 */
[----:B0-----:R-:W4:Y:S04]  /*10670*/  LDL.LU R13, [R1+0x208] ;  /* 0x00020800010d7983 */ /* 0x001f280000300800 */
[----:B------:R0:W-:Y:S04]  /*10680*/  STS.U8 [R9+UR5+0xec0], R20 ;  /* 0x000ec01409007988 */ /* 0x0001e80008000005 */
[----:B-1----:R-:W4:Y:S04]  /*10690*/  LDL.LU R12, [R1+0x204] ;  /* 0x00020400010c7983 */ /* 0x002f280000300800 */
[----:B0-----:R-:W4:Y:S04]  /*106a0*/  LDL.LU R20, [R1+0x14] ;  /* 0x0000140001147983 */ /* 0x001f280000300800 */
[----:B---3--:R0:W-:Y:S04]  /*106b0*/  STS.U8 [R9+UR5+0xe80], R22 ;  /* 0x000e801609007988 */ /* 0x0081e80008000005 */
[----:B0-----:R-:W3:Y:S04]  /*106c0*/  LDL.LU R22, [R1] ;  /* 0x0000000001167983 */ /* 0x001ee80000300800 */
[----:B------:R-:W3:Y:S04]  /*106d0*/  LDL.LU R14, [R1+0x360] ;  /* 0x00036000010e7983 */ /* 0x000ee80000300800 */
[----:B------:R-:W3:Y:S01]  /*106e0*/  LDL.LU R3, [R1+0x35c] ;  /* 0x00035c0001037983 */ /* 0x000ee20000300800 */
[----:B------:R-:W-:-:S03]  /*106f0*/  LOP3.LUT R26, R0, 0x30, RZ, 0x3c, !PT ;  /* 0x00000030001a7812 */ /* 0x000fc600078e3cff */
[----:B------:R-:W3:Y:S04]  /*10700*/  LDL.LU R2, [R1+0x320] ;  /* 0x0003200001027983 */ /* 0x000ee80000300800 */
[----:B------:R-:W3:Y:S04]  /*10710*/  LDL.LU R15, [R1+0x31c] ;  /* 0x00031c00010f7983 */ /* 0x000ee80000300800 */
[----:B------:R-:W3:Y:S04]  /*10720*/  LDL.LU R25, [R1+0x2e0] ;  /* 0x0002e00001197983 */ /* 0x000ee80000300800 */
[----:B------:R-:W3:Y:S04]  /*10730*/  LDL.LU R24, [R1+0x2dc] ;  /* 0x0002dc0001187983 */ /* 0x000ee80000300800 */
[----:B------:R0:W-:Y:S04]  /*10740*/  STS.U8 [R9+UR5+0x1280], R23 ;  /* 0x0012801709007988 */ /* 0x0001e80008000005 */
[----:B--2---:R1:W-:Y:S04]  /*10750*/  STS.U8 [R9+UR5+0x12c0], R21 ;  /* 0x0012c01509007988 */ /* 0x0043e80008000005 */
[----:B0-----:R-:W2:Y:S04]  /*10760*/  LDL.LU R23, [R1+0x240] ;  /* 0x0002400001177983 */ /* 0x001ea80000300800 */
[----:B----4-:R0:W-:Y:S04]  /*10770*/  STS.U8 [R9+UR5+0x16c0], R19 ;  /* 0x0016c01309007988 */ /* 0x0101e80008000005 */
[----:B-1----:R-:W4:Y:S04]  /*10780*/  LDL.LU R21, [R1+0x23c] ;  /* 0x00023c0001157983 */ /* 0x002f280000300800 */
[----:B------:R1:W-:Y:S04]  /*10790*/  STS.U8 [R9+UR5+0x1680], R17 ;  /* 0x0016801109007988 */ /* 0x0003e80008000005 */
[----:B------:R-:W-:Y:S04]  /*107a0*/  STS.U8 [R9+UR5+0x1a80], R28 ;  /* 0x001a801c09007988 */ /* 0x000fe80008000005 */
[----:B------:R-:W-:Y:S04]  /*107b0*/  STS.U8 [R9+UR5+0x1ac0], R27 ;  /* 0x001ac01b09007988 */ /* 0x000fe80008000005 */
[----:B0-----:R-:W2:Y:S04]  /*107c0*/  LDL.LU R19, [R1+0x200] ;  /* 0x0002000001137983 */ /* 0x001ea80000300800 */
[----:B------:R-:W-:Y:S04]  /*107d0*/  STS.U8 [R9+UR5+0x1ec0], R10 ;  /* 0x001ec00a09007988 */ /* 0x000fe80008000005 */
[----:B-1----:R-:W2:Y:S04]  /*107e0*/  LDL.LU R17, [R1+0x1fc] ;  /* 0x0001fc0001117983 */ /* 0x002ea80000300800 */
[----:B------:R0:W-:Y:S04]  /*107f0*/  STS.U8 [R9+UR5+0x1e80], R11 ;  /* 0x001e800b09007988 */ /* 0x0001e80008000005 */
[----:B------:R1:W-:Y:S04]  /*10800*/  STS.U8 [R26+UR5+0x300], R8 ;  /* 0x000300081a007988 */ /* 0x0003e80008000005 */
[----:B------:R1:W-:Y:S04]  /*10810*/  STS.U8 [R26+UR5+0x340], R29 ;  /* 0x0003401d1a007988 */ /* 0x0003e80008000005 */
[----:B0-----:R-:W2:Y:S04]  /*10820*/  LDL.LU R9, [R1+0x1398] ;  /* 0x0013980001097983 */ /* 0x001ea80000300800 */
[----:B-1----:R-:W2:Y:S04]  /*10830*/  LDL.LU R8, [R1+0x1394] ;  /* 0x0013940001087983 */ /* 0x002ea80000300800 */
[----:B------:R-:W2:Y:S04]  /*10840*/  LDL.LU R29, [R1+0x1390] ;  /* 0x00139000011d7983 */ /* 0x000ea80000300800 */
        /* <DEDUP_REMOVED lines=18> */
[----:B---3--:R0:W-:Y:S04]  /*10970*/  STS.U8 [R26+UR5+0x1700], R22 ;  /* 0x001700161a007988 */ /* 0x0081e80008000005 */
[----:B0-----:R-:W3:Y:S01]  /*10980*/  LDL.LU R22, [R1+0x1368] ;  /* 0x0013680001167983 */ /* 0x001ee20000300800 */
[----:B------:R-:W-:-:S03]  /*10990*/  LOP3.LUT R0, R0, 0x38, RZ, 0x3c, !PT ;  /* 0x0000003800007812 */ /* 0x000fc600078e3cff */
[----:B---3--:R-:W-:Y:S04]  /*109a0*/  STS.U8 [R26+UR5+0x1b00], R22 ;  /* 0x001b00161a007988 */ /* 0x008fe80008000005 */
[----:B--2---:R-:W-:Y:S04]  /*109b0*/  STS.U8 [R26+UR5+0x1b40], R20 ;  /* 0x001b40141a007988 */ /* 0x004fe80008000005 */
[----:B------:R-:W-:Y:S04]  /*109c0*/  STS.U8 [R26+UR5+0x1f40], R12 ;  /* 0x001f400c1a007988 */ /* 0x000fe80008000005 */
[----:B------:R0:W-:Y:S04]  /*109d0*/  STS.U8 [R26+UR5+0x1f00], R13 ;  /* 0x001f000d1a007988 */ /* 0x0001e80008000005 */
[----:B------:R1:W-:Y:S04]  /*109e0*/  STS.U8 [R0+UR5+0x380], R14 ;  /* 0x0003800e00007988 */ /* 0x0003e80008000005 */
[----:B------:R2:W-:Y:S04]  /*109f0*/  STS.U8 [R0+UR5+0x3c0], R3 ;  /* 0x0003c00300007988 */ /* 0x0005e80008000005 */
[----:B0-----:R-:W3:Y:S04]  /*10a00*/  LDL.LU R26, [R1+0x1364] ;  /* 0x00136400011a7983 */ /* 0x001ee80000300800 */
[----:B-1----:R-:W3:Y:S04]  /*10a10*/  LDL.LU R14, [R1+0x1360] ;  /* 0x00136000010e7983 */ /* 0x002ee80000300800 */
[----:B------:R0:W-:Y:S04]  /*10a20*/  STS.U8 [R0+UR5+0x7c0], R2 ;  /* 0x0007c00200007988 */ /* 0x0001e80008000005 */
[----:B--2---:R-:W2:Y:S04]  /*10a30*/  LDL R3, [R1+0x43c] ;  /* 0x00043c0001037983 */ /* 0x004ea80000100800 */
[----:B------:R1:W-:Y:S04]  /*10a40*/  STS.U8 [R0+UR5+0x780], R15 ;  /* 0x0007800f00007988 */ /* 0x0003e80008000005 */
[----:B0-----:R-:W2:Y:S04]  /*10a50*/  LDL R2, [R1+0x840] ;  /* 0x0008400001027983 */ /* 0x001ea80000100800 */
[----:B------:R0:W-:Y:S04]  /*10a60*/  STS.U8 [R0+UR5+0xb80], R25 ;  /* 0x000b801900007988 */ /* 0x0001e80008000005 */
[----:B-1----:R-:W2:Y:S04]  /*10a70*/  LDL.LU R15, [R1+0x135c] ;  /* 0x00135c00010f7983 */ /* 0x002ea80000300800 */
[----:B------:R1:W-:Y:S04]  /*10a80*/  STS.U8 [R0+UR5+0xbc0], R24 ;  /* 0x000bc01800007988 */ /* 0x0003e80008000005 */
[----:B0-----:R-:W2:Y:S04]  /*10a90*/  LDL.LU R25, [R1+0x1358] ;  /* 0x0013580001197983 */ /* 0x001ea80000300800 */
[----:B------:R0:W-:Y:S04]  /*10aa0*/  STS.U8 [R0+UR5+0xfc0], R23 ;  /* 0x000fc01700007988 */ /* 0x0001e80008000005 */
[----:B-1----:R-:W2:Y:S04]  /*10ab0*/  LDL.LU R24, [R1+0x1354] ;  /* 0x0013540001187983 */ /* 0x002ea80000300800 */
[----:B----4-:R1:W-:Y:S04]  /*10ac0*/  STS.U8 [R0+UR5+0xf80], R21 ;  /* 0x000f801500007988 */ /* 0x0103e80008000005 */
[----:B0-----:R-:W4:Y:S04]  /*10ad0*/  LDL.LU R23, [R1+0x1350] ;  /* 0x0013500001177983 */ /* 0x001f280000300800 */
[----:B------:R0:W-:Y:S04]  /*10ae0*/  STS.U8 [R0+UR5+0x1380], R19 ;  /* 0x0013801300007988 */ /* 0x0001e80008000005 */
[----:B-1----:R-:W2:Y:S04]  /*10af0*/  LDL.LU R21, [R1+0x134c] ;  /* 0x00134c0001157983 */ /* 0x002ea80000300800 */
[----:B------:R1:W-:Y:S04]  /*10b00*/  STS.U8 [R0+UR5+0x13c0], R17 ;  /* 0x0013c01100007988 */ /* 0x0003e80008000005 */
[----:B0-----:R-:W2:Y:S04]  /*10b10*/  LDL.LU R19, [R1+0x1348] ;  /* 0x0013480001137983 */ /* 0x001ea80000300800 */
[----:B-1----:R-:W2:Y:S01]  /*10b20*/  LDL.LU R17, [R1+0x1344] ;  /* 0x0013440001117983 */ /* 0x002ea20000300800 */
[----:B---3--:R-:W-:-:S03]  /*10b30*/  PRMT R14, RZ, 0x7610, R14 ;  /* 0x00007610ff0e7816 */ /* 0x008fc6000000000e */
[----:B--2---:R-:W-:Y:S04]  /*10b40*/  STS.U8 [R0+UR5+0x17c0], R17 ;  /* 0x0017c01100007988 */ /* 0x004fe80008000005 */
[----:B------:R-:W-:Y:S04]  /*10b50*/  STS.U8 [R0+UR5+0x1780], R19 ;  /* 0x0017801300007988 */ /* 0x000fe80008000005 */
[----:B------:R-:W-:Y:S04]  /*10b60*/  STS.U8 [R0+UR5+0x1b80], R21 ;  /* 0x001b801500007988 */ /* 0x000fe80008000005 */
[----:B----4-:R-:W-:Y:S04]  /*10b70*/  STS.U8 [R0+UR5+0x1bc0], R23 ;  /* 0x001bc01700007988 */ /* 0x010fe80008000005 */
[----:B------:R-:W-:Y:S04]  /*10b80*/  STS.U8 [R0+UR5+0x1fc0], R24 ;  /* 0x001fc01800007988 */ /* 0x000fe80008000005 */
[----:B------:R0:W-:Y:S01]  /*10b90*/  STS.U8 [R0+UR5+0x1f80], R25 ;  /* 0x001f801900007988 */ /* 0x0001e20008000005 */
[----:B------:R-:W-:Y:S06]  /*10ba0*/  BAR.SYNC.DEFER_BLOCKING 0x0 ;  /* 0x0000000000007b1d */ /* 0x000fec0000010000 */
[----:B0-----:R-:W2:Y:S04]  /*10bb0*/  LDL.LU R0, [R1+0x1340] ;  /* 0x0013400001007983 */ /* 0x001ea80000300800 */
[----:B------:R-:W3:Y:S04]  /*10bc0*/  @!P0 LDG.E.U8 R14, desc[UR8][R2.64] ;  /* 0x00000008020e8981 */ /* 0x000ee8000c1e1100 */
[----:B---3--:R0:W-:Y:S04]  /*10bd0*/  STL [R1+0x244], R14 ;  /* 0x0002440e01007387 */ /* 0x0081e80000100800 */
[----:B0-----:R-:W3:Y:S04]  /*10be0*/  LDL.LU R14, [R1+0x133c] ;  /* 0x00133c00010e7983 */ /* 0x001ee80000300800 */
[----:B------:R-:W4:Y:S04]  /*10bf0*/  LDL R2, [R1+0x83c] ;  /* 0x00083c0001027983 */ /* 0x000f280000100800 */
[----:B------:R-:W4:Y:S01]  /*10c00*/  LDL R3, [R1+0x9dc] ;  /* 0x0009dc0001037983 */ /* 0x000f220000100800 */
[----:B------:R-:W-:-:S02]  /*10c10*/  PRMT R15, RZ, 0x7610, R15 ;  /* 0x00007610ff0f7816 */ /* 0x000fc4000000000f */
[----:B----4-:R-:W-:-:S04]  /*10c20*/  @!P0 LOP3.LUT R3, R3, R2, RZ, 0x3c, !PT ;  /* 0x0000000203038212 */ /* 0x010fc800078e3cff */
[----:B------:R-:W-:-:S04]  /*10c30*/  @!P0 LOP3.LUT R2, R3, R2, RZ, 0x3c, !PT ;  /* 0x0000000203028212 */ /* 0x000fc800078e3cff */
[----:B------:R-:W-:-:S05]  /*10c40*/  @!P0 LOP3.LUT R3, R3, R2, RZ, 0x3c, !PT ;  /* 0x0000000203038212 */ /* 0x000fca00078e3cff */
[----:B------:R-:W4:Y:S04]  /*10c50*/  @!P0 LDG.E.U8 R15, desc[UR8][R2.64] ;  /* 0x00000008020f8981 */ /* 0x000f28000c1e1100 */
[----:B----4-:R0:W-:Y:S04]  /*10c60*/  STL [R1+0x240], R15 ;  /* 0x0002400f01007387 */ /* 0x0101e80000100800 */
[----:B0-----:R-:W4:Y:S04]  /*10c70*/  LDL.LU R15, [R1+0x1338] ;  /* 0x00133800010f7983 */ /* 0x001f280000300800 */
[----:B------:R-:W3:Y:S04]  /*10c80*/  LDL R2, [R1+0x838] ;  /* 0x0008380001027983 */ /* 0x000ee80000100800 */
[----:B------:R-:W3:Y:S01]  /*10c90*/  LDL R3, [R1+0x9d8] ;  /* 0x0009d80001037983 */ /* 0x000ee20000100800 */
[----:B--2---:R-:W-:-:S02]  /*10ca0*/  PRMT R0, RZ, 0x7610, R0 ;  /* 0x00007610ff007816 */ /* 0x004fc40000000000 */
[----:B---3--:R-:W-:-:S04]  /*10cb0*/  @!P0 LOP3.LUT R3, R3, R2, RZ, 0x3c, !PT ;  /* 0x0000000203038212 */ /* 0x008fc800078e3cff */
[----:B------:R-:W-:-:S04]  /*10cc0*/  @!P0 LOP3.LUT R2, R3, R2, RZ, 0x3c, !PT ;  /* 0x0000000203028212 */ /* 0x000fc800078e3cff */
[----:B------:R-:W-:-:S05]  /*10cd0*/  @!P0 LOP3.LUT R3, R3, R2, RZ, 0x3c, !PT ;  /* 0x0000000203038212 */ /* 0x000fca00078e3cff */
[----:B------:R-:W2:Y:S04]  /*10ce0*/  @!P0 LDG.E.U8 R0, desc[UR8][R2.64] ;  /* 0x0000000802008981 */ /* 0x000ea8000c1e1100 */
[----:B--2---:R0:W-:Y:S04]  /*10cf0*/  STL [R1+0x23c], R0 ;  /* 0x00023c0001007387 */ /* 0x0041e80000100800 */
[----:B0-----:R-:W2:Y:S04]  /*10d00*/  LDL.LU R0, [R1+0x1334] ;  /* 0x0013340001007983 */ /* 0x001ea80000300800 */
[----:B------:R-:W3:Y:S04]  /*10d10*/  LDL R2, [R1+0x834] ;  /* 0x0008340001027983 */ /* 0x000ee80000100800 */
[----:B------:R-:W3:Y:S01]  /*10d20*/  LDL R3, [R1+0x9d4] ;  /* 0x0009d40001037983 */ /* 0x000ee20000100800 */
[----:B----4-:R-:W-:-:S02]  /*10d30*/  PRMT R15, RZ, 0x7610, R15 ;  /* 0x00007610ff0f7816 */ /* 0x010fc4000000000f */
[----:B---3--:R-:W-:-:S04]  /*10d40*/  @!P0 LOP3.LUT R3, R3, R2, RZ, 0x3c, !PT ;  /* 0x0000000203038212 */ /* 0x008fc800078e3cff */
[----:B------:R-:W-:-:S04]  /*10d50*/  @!P0 LOP3.LUT R2, R3, R2, RZ, 0x3c, !PT ;  /* 0x0000000203028212 */ /* 0x000fc800078e3cff */
[----:B------:R-:W-:-:S05]  /*10d60*/  @!P0 LOP3.LUT R3, R3, R2, RZ, 0x3c, !PT ;  /* 0x0000000203038212 */ /* 0x000fca00078e3cff */
[----:B------:R-:W3:Y:S04]  /*10d70*/  @!P0 LDG.E.U8 R15, desc[UR8][R2.64] ;  /* 0x00000008020f8981 */ /* 0x000ee8000c1e1100 */
[----:B---3--:R0:W-:Y:S04]  /*10d80*/  STL [R1+0x230], R15 ;  /* 0x0002300f01007387 */ /* 0x0081e80000100800 */
[----:B0-----:R-:W3:Y:S04]  /*10d90*/  LDL.LU R15, [R1+0x1330] ;  /* 0x00133000010f7983 */ /* 0x001ee80000300800 */
[----:B------:R-:W4:Y:S04]  /*10da0*/  LDL R2, [R1+0x830] ;  /* 0x0008300001027983 */ /* 0x000f280000100800 */
[----:B------:R-:W4:Y:S01]  /*10db0*/  LDL R3, [R1+0x9d0] ;  /* 0x0009d00001037983 */ /* 0x000f220000100800 */
[----:B--2---:R-:W-:-:S02]  /*10dc0*/  PRMT R0, RZ, 0x7610, R0 ;  /* 0x00007610ff007816 */ /* 0x004fc40000000000 */
[----:B----4-:R-:W-:-:S04]  /*10dd0*/  @!P0 LOP3.LUT R3, R3, R2, RZ, 0x3c, !PT ;  /* 0x0000000203038212 */ /* 0x010fc800078e3cff */
[----:B------:R-:W-:-:S04]  /*10de0*/  @!P0 LOP3.LUT R2, R3, R2, RZ, 0x3c, !PT ;  /* 0x0000000203028212 */ /* 0x000fc800078e3cff */
[----:B------:R-:W-:-:S05]  /*10df0*/  @!P0 LOP3.LUT R3, R3, R2, RZ, 0x3c, !PT ;  /* 0x0000000203038212 */ /* 0x000fca00078e3cff */
[----:B------:R-:W2:Y:S04]  /*10e00*/  @!P0 LDG.E.U8 R0, desc[UR8][R2.64] ;  /* 0x0000000802008981 */ /* 0x000ea8000c1e1100 */
[----:B--2---:R0:W-:Y:S04]  /*10e10*/  STL [R1+0x22c], R0 ;  /* 0x00022c0001007387 */ /* 0x0041e80000100800 */
[----:B0-----:R-:W2:Y:S04]  /*10e20*/  LDL.LU R0, [R1+0x132c] ;  /* 0x00132c0001007983 */ /* 0x001ea80000300800 */
[----:B------:R-:W4:Y:S04]  /*10e30*/  LDL R2, [R1+0x9c8] ;  /* 0x0009c80001027983 */ /* 0x000f280000100800 */
[----:B------:R-:W4:Y:S01]  /*10e40*/  LDL R3, [R1+0x9cc] ;  /* 0x0009cc0001037983 */ /* 0x000f220000100800 */
[----:B---3--:R-:W-:-:S02]  /*10e50*/  PRMT R15, RZ, 0x7610, R15 ;  /* 0x00007610ff0f7816 */ /* 0x008fc4000000000f */
[----:B----4-:R-:W-:-:S04]  /*10e60*/  @!P0 LOP3.LUT R3, R3, R2, RZ, 0x3c, !PT ;  /* 0x0000000203038212 */ /* 0x010fc800078e3cff */
        /* <DEDUP_REMOVED lines=142> */
[----:B------:R-:W-:-:S02]  /*11750*/  PRMT R14, RZ, 0x7610, R14 ;  /* 0x00007610ff0e7816 */ /* 0x000fc4000000000e */
[----:B----4-:R-:W-:-:S04]  /*11760*/  @!P0 LOP3.LUT R3, R3, R2, RZ, 0x3c, !PT ;  /* 0x0000000203038212 */ /* 0x010fc800078e3cff */
[----:B------:R-:W-:-:S04]  /*11770*/  @!P0 LOP3.LUT R2, R3, R2, RZ, 0x3c, !PT ;  /* 0x0000000203028212 */ /* 0x000fc800078e3cff */
[----:B------:R-:W-:-:S05]  /*11780*/  @!P0 LOP3.LUT R3, R3, R2, RZ, 0x3c, !PT ;  /* 0x0000000203038212 */ /* 0x000fca00078e3cff */
[----:B------:R0:W4:Y:S04]  /*11790*/  @!P0 LDG.E.U8 R14, desc[UR8][R2.64] ;  /* 0x00000008020e8981 */ /* 0x000128000c1e1100 */
[----:B------:R-:W0:Y:S04]  /*117a0*/  LDL R2, [R1+0x940] ;  /* 0x0009400001027983 */ /* 0x000e280000100800 */
[----:B------:R-:W0:Y:S01]  /*117b0*/  LDL R3, [R1+0x944] ;  /* 0x0009440001037983 */ /* 0x000e220000100800 */
[----:B--2---:R-:W-:Y:S02]  /*117c0*/  PRMT R0, RZ, 0x7610, R0 ;  /* 0x00007610ff007816 */ /* 0x004fe40000000000 */
[----:B0-----:R-:W-:-:S04]  /*117d0*/  @!P0 LOP3.LUT R3, R3, R2, RZ, 0x3c, !PT ;  /* 0x0000000203038212 */ /* 0x001fc800078e3cff */
[----:B------:R-:W-:-:S04]  /*117e0*/  @!P0 LOP3.LUT R2, R3, R2, RZ, 0x3c, !PT ;  /* 0x0000000203028212 */ /* 0x000fc800078e3cff */
[----:B------:R-:W-:-:S05]  /*117f0*/  @!P0 LOP3.LUT R3, R3, R2, RZ, 0x3c, !PT ;  /* 0x0000000203038212 */ /* 0x000fca00078e3cff */
[----:B------:R-:W2:Y:S04]  /*11800*/  @!P0 LDG.E.U8 R0, desc[UR8][R2.64] ;  /* 0x0000000802008981 */ /* 0x000ea8000c1e1100 */
[----:B----4-:R0:W-:Y:S04]  /*11810*/  STL [R1+0x40], R14 ;  /* 0x0000400e01007387 */ /* 0x0101e80000100800 */
[----:B0-----:R-:W4:Y:S04]  /*11820*/  LDL R14, [R1+0x91c] ;  /* 0x00091c00010e7983 */ /* 0x001f280000100800 */
[----:B--2---:R0:W-:Y:S04]  /*11830*/  STL [R1+0x3c], R0 ;  /* 0x00003c0001007387 */ /* 0x0041e80000100800 */
[----:B0-----:R-:W2:Y:S04]  /*11840*/  LDL.LU R0, [R1+0x12e8] ;  /* 0x0012e80001007983 */ /* 0x001ea80000300800 */
[----:B------:R-:W2:Y:S04]  /*11850*/  LDL R2, [R1+0x938] ;  /* 0x0009380001027983 */ /* 0x000ea80000100800 */
[----:B------:R-:W2:Y:S01]  /*11860*/  LDL R3, [R1+0x93c] ;  /* 0x00093c0001037983 */ /* 0x000ea20000100800 */
[----:B---3--:R-:W-:-:S02]  /*11870*/  PRMT R15, RZ, 0x7610, R15 ;  /* 0x00007610ff0f7816 */ /* 0x008fc4000000000f */
[----:B--2---:R-:W-:-:S04]  /*11880*/  @!P0 LOP3.LUT R3, R3, R2, RZ, 0x3c, !PT ;  /* 0x0000000203038212 */ /* 0x004fc800078e3cff */
[----:B------:R-:W-:-:S04]  /*11890*/  @!P0 LOP3.LUT R2, R3, R2, RZ, 0x3c, !PT ;  /* 0x0000000203028212 */ /* 0x000fc800078e3cff */
[----:B------:R-:W-:-:S05]  /*118a0*/  @!P0 LOP3.LUT R3, R3, R2, RZ, 0x3c, !PT ;  /* 0x0000000203038212 */ /* 0x000fca00078e3cff */
[----:B------:R-:W2:Y:S04]  /*118b0*/  @!P0 LDG.E.U8 R15, desc[UR8][R2.64] ;  /* 0x00000008020f8981 */ /* 0x000ea8000c1e1100 */
[----:B--2---:R0:W-:Y:S04]  /*118c0*/  STL [R1+0x38], R15 ;  /* 0x0000380f01007387 */ /* 0x0041e80000100800 */
[----:B0-----:R-:W2:Y:S04]  /*118d0*/  LDL.LU R15, [R1+0x12e4] ;  /* 0x0012e400010f7983 */ /* 0x001ea80000300800 */
[----:B------:R-:W3:Y:S04]  /*118e0*/  LDL R2, [R1+0x930] ;  /* 0x0009300001027983 */ /* 0x000ee80000100800 */
[----:B------:R-:W3:Y:S01]  /*118f0*/  LDL R3, [R1+0x934] ;  /* 0x0009340001037983 */ /* 0x000ee20000100800 */
[----:B------:R-:W-:-:S02]  /*11900*/  PRMT R0, RZ, 0x7610, R0 ;  /* 0x00007610ff007816 */ /* 0x000fc40000000000 */
[----:B---3--:R-:W-:-:S04]  /*11910*/  @!P0 LOP3.LUT R3, R3, R2, RZ, 0x3c, !PT ;  /* 0x0000000203038212 */ /* 0x008fc800078e3cff */
[----:B------:R-:W-:-:S04]  /*11920*/  @!P0 LOP3.LUT R2, R3, R2, RZ, 0x3c, !PT ;  /* 0x0000000203028212 */ /* 0x000fc800078e3cff */
[----:B------:R-:W-:-:S05]  /*11930*/  @!P0 LOP3.LUT R3, R3, R2, RZ, 0x3c, !PT ;  /* 0x0000000203038212 */ /* 0x000fca00078e3cff */
[----:B------:R-:W3:Y:S04]  /*11940*/  @!P0 LDG.E.U8 R0, desc[UR8][R2.64] ;  /* 0x0000000802008981 */ /* 0x000ee8000c1e1100 */
[----:B---3--:R0:W-:Y:S04]  /*11950*/  STL [R1+0x34], R0 ;  /* 0x0000340001007387 */ /* 0x0081e80000100800 */
[----:B0-----:R-:W3:Y:S04]  /*11960*/  LDL.LU R0, [R1+0x12e0] ;  /* 0x0012e00001007983 */ /* 0x001ee80000300800 */
        /* <DEDUP_REMOVED lines=15> */
[----:B------:R-:W3:Y:S01]  /*11a60*/  @!P0 LDG.E.U8 R0, desc[UR8][R2.64] ;  /* 0x0000000802008981 */ /* 0x000ee2000c1e1100 */
[----:B--2---:R-:W-:-:S03]  /*11a70*/  PRMT R15, RZ, 0x7610, R15 ;  /* 0x00007610ff0f7816 */ /* 0x004fc6000000000f */
[----:B---3--:R0:W-:Y:S04]  /*11a80*/  STL [R1+0x2c], R0 ;  /* 0x00002c0001007387 */ /* 0x0081e80000100800 */
[----:B0-----:R-:W2:Y:S04]  /*11a90*/  LDL.LU R0, [R1+0x12d8] ;  /* 0x0012d80001007983 */ /* 0x001ea80000300800 */
[----:B------:R-:W3:Y:S01]  /*11aa0*/  LDL R3, [R1+0x918] ;  /* 0x0009180001037983 */ /* 0x000ee20000100800 */
[----:B----4-:R-:W-:-:S03]  /*11ab0*/  @!P0 IMAD.MOV.U32 R2, RZ, RZ, R14 ;  /* 0x000000ffff028224 */ /* 0x010fc600078e000e */
[----:B------:R-:W4:Y:S04]  /*11ac0*/  LDL R14, [R1+0x8f4] ;  /* 0x0008f400010e7983 */ /* 0x000f280000100800 */
[----:B---3--:R-:W3:Y:S04]  /*11ad0*/  @!P0 LDG.E.U8 R15, desc[UR8][R2.64] ;  /* 0x00000008020f8981 */ /* 0x008ee8000c1e1100 */
        /* <DEDUP_REMOVED lines=18> */
[----:B------:R-:W4:Y:S04]  /*11c00*/  LDL R2, [R1+0x900] ;  /* 0x0009000001027983 */ /* 0x000f280000100800 */
[----:B------:R-:W4:Y:S01]  /*11c10*/  LDL R3, [R1+0x904] ;  /* 0x0009040001037983 */ /* 0x000f220000100800 */
[----:B------:R-:W-:-:S03]  /*11c20*/  PRMT R11, RZ, 0x7610, R11 ;  /* 0x00007610ff0b7816 */ /* 0x000fc6000000000b */
[----:B---3--:R0:W-:Y:S01]  /*11c30*/  STL [R1+0x20], R13 ;  /* 0x0000200d01007387 */ /* 0x0081e20000100800 */
[----:B--2---:R-:W-:-:S03]  /*11c40*/  PRMT R0, RZ, 0x7610, R0 ;  /* 0x00007610ff007816 */ /* 0x004fc60000000000 */
[----:B0-----:R-:W2:Y:S01]  /*11c50*/  LDL R13, [R1+0x8e4] ;  /* 0x0008e400010d7983 */ /* 0x001ea20000100800 */
[----:B----4-:R-:W-:-:S04]  /*11c60*/  @!P0 LOP3.LUT R3, R3, R2, RZ, 0x3c, !PT ;  /* 0x0000000203038212 */ /* 0x010fc800078e3cff */
[----:B------:R-:W-:-:S04]  /*11c70*/  @!P0 LOP3.LUT R2, R3, R2, RZ, 0x3c, !PT ;  /* 0x0000000203028212 */ /* 0x000fc800078e3cff */
[----:B------:R-:W-:-:S05]  /*11c80*/  @!P0 LOP3.LUT R3, R3, R2, RZ, 0x3c, !PT ;  /* 0x0000000203038212 */ /* 0x000fca00078e3cff */
[----:B------:R0:W3:Y:S04]  /*11c90*/  @!P0 LDG.E.U8 R11, desc[UR8][R2.64] ;  /* 0x00000008020b8981 */ /* 0x0000e8000c1e1100 */
[----:B------:R-:W0:Y:S04]  /*11ca0*/  LDL R2, [R1+0x8f8] ;  /* 0x0008f80001027983 */ /* 0x000e280000100800 */
[----:B------:R-:W0:Y:S02]  /*11cb0*/  LDL R3, [R1+0x8fc] ;  /* 0x0008fc0001037983 */ /* 0x000e240000100800 */
[----:B0-----:R-:W-:-:S04]  /*11cc0*/  @!P0 LOP3.LUT R3, R3, R2, RZ, 0x3c, !PT ;  /* 0x0000000203038212 */ /* 0x001fc800078e3cff */
[----:B------:R-:W-:-:S04]  /*11cd0*/  @!P0 LOP3.LUT R2, R3, R2, RZ, 0x3c, !PT ;  /* 0x0000000203028212 */ /* 0x000fc800078e3cff */
[----:B------:R-:W-:-:S05]  /*11ce0*/  @!P0 LOP3.LUT R3, R3, R2, RZ, 0x3c, !PT ;  /* 0x0000000203038212 */ /* 0x000fca00078e3cff */
[----:B------:R-:W4:Y:S04]  /*11cf0*/  @!P0 LDG.E.U8 R0, desc[UR8][R2.64] ;  /* 0x0000000802008981 */ /* 0x000f28000c1e1100 */
[----:B---3--:R0:W-:Y:S04]  /*11d00*/  STL [R1+0x1c], R11 ;  /* 0x00001c0b01007387 */ /* 0x0081e80000100800 */
[----:B0-----:R-:W3:Y:S04]  /*11d10*/  LDL R11, [R1+0x8dc] ;  /* 0x0008dc00010b7983 */ /* 0x001ee80000100800 */
[----:B----4-:R0:W-:Y:S04]  /*11d20*/  STL [R1+0x18], R0 ;  /* 0x0000180001007387 */ /* 0x0101e80000100800 */
[----:B0-----:R-:W4:Y:S04]  /*11d30*/  LDL.LU R0, [R1+0x12cc] ;  /* 0x0012cc0001007983 */ /* 0x001f280000300800 */
[----:B------:R-:W2:Y:S01]  /*11d40*/  LDL R3, [R1+0x8f0] ;  /* 0x0008f00001037983 */ /* 0x000ea20000100800 */
[----:B------:R-:W-:Y:S01]  /*11d50*/  PRMT R5, RZ, 0x7610, R5 ;  /* 0x00007610ff057816 */ /* 0x000fe20000000005 */
[----:B------:R-:W-:-:S02]  /*11d60*/  @!P0 IMAD.MOV.U32 R2, RZ, RZ, R14 ;  /* 0x000000ffff028224 */ /* 0x000fc400078e000e */
[----:B------:R-:W3:Y:S04]  /*11d70*/  LDL R14, [R1+0x8c8] ;  /* 0x0008c800010e7983 */ /* 0x000ee80000100800 */
[----:B--2---:R0:W2:Y:S04]  /*11d80*/  @!P0 LDG.E.U8 R5, desc[UR8][R2.64] ;  /* 0x0000000802058981 */ /* 0x0040a8000c1e1100 */
[----:B------:R-:W0:Y:S04]  /*11d90*/  LDL R2, [R1+0x8e8] ;  /* 0x0008e80001027983 */ /* 0x000e280000100800 */
[----:B------:R-:W0:Y:S01]  /*11da0*/  LDL R3, [R1+0x8ec] ;  /* 0x0008ec0001037983 */ /* 0x000e220000100800 */
[----:B----4-:R-:W-:-:S02]  /*11db0*/  PRMT R0, RZ, 0x7610, R0 ;  /* 0x00007610ff007816 */ /* 0x010fc40000000000 */
[----:B0-----:R-:W-:-:S04]  /*11dc0*/  @!P0 LOP3.LUT R3, R3, R2, RZ, 0x3c, !PT ;  /* 0x0000000203038212 */ /* 0x001fc800078e3cff */
[----:B------:R-:W-:-:S04]  /*11dd0*/  @!P0 LOP3.LUT R2, R3, R2, RZ, 0x3c, !PT ;  /* 0x0000000203028212 */ /* 0x000fc800078e3cff */
[----:B------:R-:W-:-:S05]  /*11de0*/  @!P0 LOP3.LUT R3, R3, R2, RZ, 0x3c, !PT ;  /* 0x0000000203038212 */ /* 0x000fca00078e3cff */
[----:B------:R-:W4:Y:S04]  /*11df0*/  @!P0 LDG.E.U8 R0, desc[UR8][R2.64] ;  /* 0x0000000802008981 */ /* 0x000f28000c1e1100 */
[----:B--2---:R0:W-:Y:S04]  /*11e00*/  STL [R1+0x14], R5 ;  /* 0x0000140501007387 */ /* 0x0041e80000100800 */
[----:B0-----:R-:W2:Y:S04]  /*11e10*/  LDL R5, [R1+0x8cc] ;  /* 0x0008cc0001057983 */ /* 0x001ea80000100800 */
[----:B----4-:R0:W-:Y:S04]  /*11e20*/  STL [R1+0x10], R0 ;  /* 0x0000100001007387 */ /* 0x0101e80000100800 */
[----:B0-----:R-:W4:Y:S04]  /*11e30*/  LDL.LU R0, [R1+0x12c8] ;  /* 0x0012c80001007983 */ /* 0x001f280000300800 */
[----:B------:R-:W2:Y:S01]  /*11e40*/  LDL R3, [R1+0x8e0] ;  /* 0x0008e00001037983 */ /* 0x000ea20000100800 */
[----:B------:R-:W-:Y:S01]  /*11e50*/  PRMT R12, RZ, 0x7610, R12 ;  /* 0x00007610ff0c7816 */ /* 0x000fe2000000000c */
[----:B------:R-:W-:Y:S01]  /*11e60*/  @!P0 IMAD.MOV.U32 R2, RZ, RZ, R13 ;  /* 0x000000ffff028224 */ /* 0x000fe200078e000d */
[----:B------:R-:W-:Y:S01]  /*11e70*/  PRMT R10, RZ, 0x7610, R10 ;  /* 0x00007610ff0a7816 */ /* 0x000fe2000000000a */
[----:B------:R-:W3:Y:S04]  /*11e80*/  LDL R13, [R1+0x8c0] ;  /* 0x0008c000010d7983 */ /* 0x000ee80000100800 */
[----:B--2---:R3:W2:Y:S04]  /*11e90*/  @!P0 LDG.E.U8 R12, desc[UR8][R2.64] ;  /* 0x00000008020c8981 */ /* 0x0046a8000c1e1100 */
[----:B------:R-:W4:Y:S01]  /*11ea0*/  LDL R3, [R1+0x8d8] ;  /* 0x0008d80001037983 */ /* 0x000f220000100800 */
[----:B---3--:R-:W-:-:S03]  /*11eb0*/  @!P0 IMAD.MOV.U32 R2, RZ, RZ, R11 ;  /* 0x000000ffff028224 */ /* 0x008fc600078e000b */
[----:B--2---:R0:W-:Y:S01]  /*11ec0*/  STL [R1+0xc], R12 ;  /* 0x00000c0c01007387 */ /* 0x0041e20000100800 */
[----:B------:R-:W-:Y:S02]  /*11ed0*/  PRMT R15, RZ, 0x7610, R15 ;  /* 0x00007610ff0f7816 */ /* 0x000fe4000000000f */
[----:B------:R-:W-:Y:S01]  /*11ee0*/  PRMT R4, RZ, 0x7610, R4 ;  /* 0x00007610ff047816 */ /* 0x000fe20000000004 */
[----:B------:R-:W2:Y:S04]  /*11ef0*/  LDL R11, [R1+0x8b8] ;  /* 0x0008b800010b7983 */ /* 0x000ea80000100800 */
[----:B----4-:R1:W3:Y:S04]  /*11f00*/  @!P0 LDG.E.U8 R10, desc[UR8][R2.64] ;  /* 0x00000008020a8981 */ /* 0x0102e8000c1e1100 */
[----:B0-----:R-:W4:Y:S04]  /*11f10*/  LDL R12, [R1+0x8c4] ;  /* 0x0008c400010c7983 */ /* 0x001f280000100800 */
[----:B------:R-:W1:Y:S04]  /*11f20*/  LDL R2, [R1+0x8d0] ;  /* 0x0008d00001027983 */ /* 0x000e680000100800 */
[----:B------:R-:W1:Y:S02]  /*11f30*/  LDL R3, [R1+0x8d4] ;  /* 0x0008d40001037983 */ /* 0x000e640000100800 */
[----:B-1----:R-:W-:-:S04]  /*11f40*/  @!P0 LOP3.LUT R3, R3, R2, RZ, 0x3c, !PT ;  /* 0x0000000203038212 */ /* 0x002fc800078e3cff */
[----:B------:R-:W-:-:S04]  /*11f50*/  @!P0 LOP3.LUT R2, R3, R2, RZ, 0x3c, !PT ;  /* 0x0000000203028212 */ /* 0x000fc800078e3cff */
[----:B------:R-:W-:-:S05]  /*11f60*/  @!P0 LOP3.LUT R3, R3, R2, RZ, 0x3c, !PT ;  /* 0x0000000203038212 */ /* 0x000fca00078e3cff */
[----:B------:R0:W2:Y:S02]  /*11f70*/  @!P0 LDG.E.U8 R15, desc[UR8][R2.64] ;  /* 0x00000008020f8981 */ /* 0x0000a4000c1e1100 */
[----:B0-----:R-:W-:Y:S02]  /*11f80*/  @!P0 IMAD.MOV.U32 R2, RZ, RZ, R5 ;  /* 0x000000ffff028224 */ /* 0x001fe400078e0005 */
[----:B------:R-:W-:-:S05]  /*11f90*/  @!P0 IMAD.MOV.U32 R3, RZ, RZ, R14 ;  /* 0x000000ffff038224 */ /* 0x000fca00078e000e */
[----:B------:R4:W2:Y:S04]  /*11fa0*/  @!P0 LDG.E.U8 R4, desc[UR8][R2.64] ;  /* 0x0000000802048981 */ /* 0x0008a8000c1e1100 */
[----:B---3--:R0:W-:Y:S04]  /*11fb0*/  STL [R1+0x8], R10 ;  /* 0x0000080a01007387 */ /* 0x0081e80000100800 */
[----:B0-----:R-:W3:Y:S01]  /*11fc0*/  LDL R10, [R1+0x8bc] ;  /* 0x0008bc00010a7983 */ /* 0x001ee20000100800 */
[----:B----4-:R-:W-:Y:S02]  /*11fd0*/  @!P0 IMAD.MOV.U32 R2, RZ, RZ, R12 ;  /* 0x000000ffff028224 */ /* 0x010fe400078e000c */
[----:B------:R-:W-:Y:S01]  /*11fe0*/  @!P0 IMAD.MOV.U32 R3, RZ, RZ, R13 ;  /* 0x000000ffff038224 */ /* 0x000fe200078e000d */
[----:B------:R-:W-:-:S06]  /*11ff0*/  PRMT R29, RZ, 0x7610, R29 ;  /* 0x00007610ff1d7816 */ /* 0x000fcc000000001d */
[----:B------:R3:W4:Y:S04]  /*12000*/  @!P0 LDG.E.U8 R29, desc[UR8][R2.64] ;  /* 0x00000008021d8981 */ /* 0x000728000c1e1100 */
[----:B--2---:R0:W-:Y:S04]  /*12010*/  STL [R1+0x4], R15 ;  /* 0x0000040f01007387 */ /* 0x0041e80000100800 */
[----:B------:R-:W2:Y:S04]  /*12020*/  LDL R14, [R1+0x8b4] ;  /* 0x0008b400010e7983 */ /* 0x000ea80000100800 */
[----:B------:R-:W2:Y:S04]  /*12030*/  LDL R5, [R1+0x8a8] ;  /* 0x0008a80001057983 */ /* 0x000ea80000100800 */
[----:B0-----:R-:W2:Y:S04]  /*12040*/  LDL R15, [R1+0x8b0] ;  /* 0x0008b000010f7983 */ /* 0x001ea80000100800 */
[----:B------:R0:W-:Y:S04]  /*12050*/  STL [R1], R4 ;  /* 0x0000000401007387 */ /* 0x0001e80000100800 */
[----:B------:R-:W2:Y:S04]  /*12060*/  LDL R13, [R1+0x8a0] ;  /* 0x0008a000010d7983 */ /* 0x000ea80000100800 */
[----:B------:R-:W2:Y:S04]  /*12070*/  LDL R12, [R1+0x8a4] ;  /* 0x0008a400010c7983 */ /* 0x000ea80000100800 */
[----:B0-----:R-:W2:Y:S01]  /*12080*/  LDL R4, [R1+0x8ac] ;  /* 0x0008ac0001047983 */ /* 0x001ea20000100800 */
[----:B------:R-:W-:Y:S01]  /*12090*/  PRMT R28, RZ, 0x7610, R28 ;  /* 0x00007610ff1c7816 */ /* 0x000fe2000000001c */
[----:B---3--:R-:W-:-:S02]  /*120a0*/  @!P0 IMAD.MOV.U32 R2, RZ, RZ, R10 ;  /* 0x000000ffff028224 */ /* 0x008fc400078e000a */
[----:B------:R-:W-:Y:S01]  /*120b0*/  @!P0 IMAD.MOV.U32 R3, RZ, RZ, R11 ;  /* 0x000000ffff038224 */ /* 0x000fe200078e000b */
[----:B------:R-:W-:-:S04]  /*120c0*/  PRMT R27, RZ, 0x7610, R27 ;  /* 0x00007610ff1b7816 */ /* 0x000fc8000000001b */
[----:B------:R2:W3:Y:S01]  /*120d0*/  @!P0 LDG.E.U8 R28, desc[UR8][R2.64] ;  /* 0x00000008021c8981 */ /* 0x0004e2000c1e1100 */
[----:B------:R-:W-:Y:S02]  /*120e0*/  PRMT R26, RZ, 0x7610, R26 ;  /* 0x00007610ff1a7816 */ /* 0x000fe4000000001a */
[----:B------:R-:W-:Y:S01]  /*120f0*/  PRMT R22, RZ, 0x7610, R22 ;  /* 0x00007610ff167816 */ /* 0x000fe20000000016 */
[----:B----4-:R-:W-:Y:S04]  /*12100*/  STL [R1+0x1288], R29 ;  /* 0x0012881d01007387 */ /* 0x010fe80000100800 */
[----:B------:R-:W4:Y:S04]  /*12110*/  LDL R11, [R1+0x870] ;  /* 0x00087000010b7983 */ /* 0x000f280000100800 */
[----:B------:R-:W3:Y:S01]  /*12120*/  LDL R10, [R1+0x874] ;  /* 0x00087400010a7983 */ /* 0x000ee20000100800 */
[----:B--2---:R-:W-:-:S02]  /*12130*/  @!P0 IMAD.MOV.U32 R2, RZ, RZ, R14 ;  /* 0x000000ffff028224 */ /* 0x004fc400078e000e */
[----:B------:R-:W-:-:S05]  /*12140*/  @!P0 IMAD.MOV.U32 R3, RZ, RZ, R15 ;  /* 0x000000ffff038224 */ /* 0x000fca00078e000f */
[----:B------:R0:W2:Y:S02]  /*12150*/  @!P0 LDG.E.U8 R27, desc[UR8][R2.64] ;  /* 0x00000008021b8981 */ /* 0x0000a4000c1e1100 */
[----:B0-----:R-:W-:Y:S02]  /*12160*/  @!P0 IMAD.MOV.U32 R3, RZ, RZ, R5 ;  /* 0x000000ffff038224 */ /* 0x001fe400078e0005 */
[----:B------:R-:W-:-:S05]  /*12170*/  @!P0 IMAD.MOV.U32 R2, RZ, RZ, R4 ;  /* 0x000000ffff028224 */ /* 0x000fca00078e0004 */
[----:B------:R0:W2:Y:S02]  /*12180*/  @!P0 LDG.E.U8 R26, desc[UR8][R2.64] ;  /* 0x00000008021a8981 */ /* 0x0000a4000c1e1100 */
[----:B0-----:R-:W-:Y:S02]  /*12190*/  @!P0 IMAD.MOV.U32 R2, RZ, RZ, R12 ;  /* 0x000000ffff028224 */ /* 0x001fe400078e000c */
[----:B------:R-:W-:-:S05]  /*121a0*/  @!P0 IMAD.MOV.U32 R3, RZ, RZ, R13 ;  /* 0x000000ffff038224 */ /* 0x000fca00078e000d */
[----:B------:R0:W2:Y:S04]  /*121b0*/  @!P0 LDG.E.U8 R22, desc[UR8][R2.64] ;  /* 0x0000000802168981 */ /* 0x0000a8000c1e1100 */
[----:B---3--:R-:W-:Y:S01]  /*121c0*/  STL [R1+0x128c], R28 ;  /* 0x00128c1c01007387 */ /* 0x008fe20000100800 */
[----:B------:R-:W-:Y:S01]  /*121d0*/  PRMT R8, RZ, 0x7610, R8 ;  /* 0x00007610ff087816 */ /* 0x000fe20000000008 */
[----:B0-----:R-:W-:Y:S02]  /*121e0*/  @!P0 IMAD.MOV.U32 R2, RZ, RZ, R10 ;  /* 0x000000ffff028224 */ /* 0x001fe400078e000a */
[----:B----4-:R-:W-:-:S05]  /*121f0*/  @!P0 IMAD.MOV.U32 R3, RZ, RZ, R11 ;  /* 0x000000ffff038224 */ /* 0x010fca00078e000b */
[----:B------:R-:W3:Y:S04]  /*12200*/  @!P0 LDG.E.U8 R8, desc[UR8][R2.64] ;  /* 0x0000000802088981 */ /* 0x000ee8000c1e1100 */
[----:B--2---:R-:W-:Y:S04]  /*12210*/  STL [R1+0x12a8], R27 ;  /* 0x0012a81b01007387 */ /* 0x004fe80000100800 */
[----:B------:R-:W2:Y:S04]  /*12220*/  LDL R5, [R1+0x868] ;  /* 0x0008680001057983 */ /* 0x000ea80000100800 */
[----:B------:R-:W4:Y:S04]  /*12230*/  LDL R4, [R1+0x86c] ;  /* 0x00086c0001047983 */ /* 0x000f280000100800 */
[----:B------:R-:W-:Y:S04]  /*12240*/  STL [R1+0x12ac], R26 ;  /* 0x0012ac1a01007387 */ /* 0x000fe80000100800 */
[----:B------:R-:W4:Y:S04]  /*12250*/  LDL R13, [R1+0x844] ;  /* 0x00084400010d7983 */ /* 0x000f280000100800 */
[----:B------:R-:W4:Y:S04]  /*12260*/  LDL R12, [R1+0xa08] ;  /* 0x000a0800010c7983 */ /* 0x000f280000100800 */
[----:B------:R-:W-:Y:S04]  /*12270*/  STL [R1+0x12a0], R22 ;  /* 0x0012a01601007387 */ /* 0x000fe80000100800 */
[----:B------:R-:W4:Y:S04]  /*12280*/  LDL R15, [R1+0x9e0] ;  /* 0x0009e000010f7983 */ /* 0x000f280000100800 */
[----:B------:R-:W4:Y:S01]  /*12290*/  LDL R14, [R1+0xa10] ;  /* 0x000a1000010e7983 */ /* 0x000f220000100800 */
[----:B------:R-:W-:-:S02]  /*122a0*/  PRMT R9, RZ, 0x7610, R9 ;  /* 0x00007610ff097816 */ /* 0x000fc40000000009 */
[----:B------:R-:W-:Y:S01]  /*122b0*/  PRMT R7, RZ, 0x7610, R7 ;  /* 0x00007610ff077816 */ /* 0x000fe20000000007 */
[----:B------:R-:W4:Y:S01]  /*122c0*/  LDL R11, [R1+0x898] ;  /* 0x00089800010b7983 */ /* 0x000f220000100800 */
[----:B------:R-:W-:-:S03]  /*122d0*/  PRMT R6, RZ, 0x7610, R6 ;  /* 0x00007610ff067816 */ /* 0x000fc60000000006 */
[----:B------:R-:W4:Y:S04]  /*122e0*/  LDL R10, [R1+0x89c] ;  /* 0x00089c00010a7983 */ /* 0x000f280000100800 */
[----:B---3--:R-:W-:Y:S01]  /*122f0*/  STL [R1+0x12b0], R8 ;  /* 0x0012b00801007387 */ /* 0x008fe20000100800 */
[----:B--2---:R-:W-:-:S03]  /*12300*/  @!P0 IMAD.MOV.U32 R3, RZ, RZ, R5 ;  /* 0x000000ffff038224 */ /* 0x004fc600078e0005 */
[----:B------:R-:W2:Y:S01]  /*12310*/  LDL R5, [R1+0x890] ;  /* 0x0008900001057983 */ /* 0x000ea20000100800 */
[----:B----4-:R-:W-:-:S03]  /*12320*/  @!P0 IMAD.MOV.U32 R2, RZ, RZ, R4 ;  /* 0x000000ffff028224 */ /* 0x010fc600078e0004 */
[----:B------:R-:W2:Y:S04]  /*12330*/  LDL R4, [R1+0x894] ;  /* 0x0008940001047983 */ /* 0x000ea80000100800 */
[----:B------:R0:W3:Y:S02]  /*12340*/  @!P0 LDG.E.U8 R9, desc[UR8][R2.64] ;  /* 0x0000000802098981 */ /* 0x0000e4000c1e1100 */
[----:B0-----:R-:W-:Y:S02]  /*12350*/  @!P0 IMAD.MOV.U32 R3, RZ, RZ, R13 ;  /* 0x000000ffff038224 */ /* 0x001fe400078e000d */
[----:B------:R-:W-:-:S05]  /*12360*/  @!P0 IMAD.MOV.U32 R2, RZ, RZ, R12 ;  /* 0x000000ffff028224 */ /* 0x000fca00078e000c */
[----:B------:R0:W4:Y:S02]  /*12370*/  @!P0 LDG.E.U8 R7, desc[UR8][R2.64] ;  /* 0x0000000802078981 */ /* 0x000124000c1e1100 */
[----:B0-----:R-:W-:Y:S02]  /*12380*/  @!P0 IMAD.MOV.U32 R3, RZ, RZ, R15 ;  /* 0x000000ffff038224 */ /* 0x001fe400078e000f */
[----:B------:R-:W-:-:S05]  /*12390*/  @!P0 IMAD.MOV.U32 R2, RZ, RZ, R14 ;  /* 0x000000ffff028224 */ /* 0x000fca00078e000e */
[----:B------:R0:W4:Y:S01]  /*123a0*/  @!P0 LDG.E.U8 R6, desc[UR8][R2.64] ;  /* 0x0000000802068981 */ /* 0x000122000c1e1100 */
[----:B------:R-:W-:Y:S01]  /*123b0*/  PRMT R20, RZ, 0x7610, R20 ;  /* 0x00007610ff147816 */ /* 0x000fe20000000014 */
[----:B0-----:R-:W-:Y:S02]  /*123c0*/  @!P0 IMAD.MOV.U32 R2, RZ, RZ, R10 ;  /* 0x000000ffff028224 */ /* 0x001fe400078e000a */
[----:B------:R-:W-:-:S05]  /*123d0*/  @!P0 IMAD.MOV.U32 R3, RZ, RZ, R11 ;  /* 0x000000ffff038224 */ /* 0x000fca00078e000b */
[----:B------:R0:W4:Y:S01]  /*123e0*/  @!P0 LDG.E.U8 R20, desc[UR8][R2.64] ;  /* 0x0000000802148981 */ /* 0x000122000c1e1100 */
[----:B------:R-:W-:-:S06]  /*123f0*/  PRMT R18, RZ, 0x7610, R18 ;  /* 0x00007610ff127816 */ /* 0x000fcc0000000012 */
[----:B--2---:R1:W2:Y:S04]  /*12400*/  @!P0 LDG.E.U8 R18, desc[UR8][R4.64] ;  /* 0x0000000804128981 */ /* 0x0042a8000c1e1100 */
[----:B---3--:R3:W-:Y:S04]  /*12410*/  STL [R1+0x12b4], R9 ;  /* 0x0012b40901007387 */ /* 0x0087e80000100800 */
[----:B------:R-:W1:Y:S04]  /*12420*/  LDL R13, [R1+0x860] ;  /* 0x00086000010d7983 */ /* 0x000e680000100800 */
[----:B------:R-:W2:Y:S04]  /*12430*/  LDL R12, [R1+0x864] ;  /* 0x00086400010c7983 */ /* 0x000ea80000100800 */
[----:B----4-:R4:W-:Y:S04]  /*12440*/  STL [R1+0x12b8], R7 ;  /* 0x0012b80701007387 */ /* 0x0109e80000100800 */
[----:B------:R1:W-:Y:S04]  /*12450*/  STL [R1+0x12bc], R6 ;  /* 0x0012bc0601007387 */ /* 0x0003e80000100800 */
[----:B------:R-:W4:Y:S04]  /*12460*/  LDL R11, [R1+0x858] ;  /* 0x00085800010b7983 */ /* 0x000f280000100800 */
[----:B------:R-:W4:Y:S01]  /*12470*/  LDL R10, [R1+0x85c] ;  /* 0x00085c00010a7983 */ /* 0x000f220000100800 */
[----:B0-----:R-:W-:-:S02]  /*12480*/  PRMT R3, RZ, 0x7610, R3 ;  /* 0x00007610ff037816 */ /* 0x001fc40000000003 */
[----:B------:R-:W-:Y:S01]  /*12490*/  PRMT R2, RZ, 0x7610, R2 ;  /* 0x00007610ff027816 */ /* 0x000fe20000000002 */
[----:B------:R-:W-:Y:S04]  /*124a0*/  STL [R1+0x12a4], R20 ;  /* 0x0012a41401007387 */ /* 0x000fe80000100800 */
[----:B---3--:R-:W3:Y:S04]  /*124b0*/  LDL R9, [R1+0x9e8] ;  /* 0x0009e80001097983 */ /* 0x008ee80000100800 */
[----:B------:R-:W3:Y:S01]  /*124c0*/  LDL R8, [R1+0xa18] ;  /* 0x000a180001087983 */ /* 0x000ee20000100800 */
[----:B-1----:R-:W-:-:S02]  /*124d0*/  @!P0 IMAD.MOV.U32 R5, RZ, RZ, R13 ;  /* 0x000000ffff058224 */ /* 0x002fc400078e000d */
[----:B--2---:R-:W-:-:S05]  /*124e0*/  @!P0 IMAD.MOV.U32 R4, RZ, RZ, R12 ;  /* 0x000000ffff048224 */ /* 0x004fca00078e000c */
[----:B------:R-:W2:Y:S04]  /*124f0*/  @!P0 LDG.E.U8 R3, desc[UR8][R4.64] ;  /* 0x0000000804038981 */ /* 0x000ea8000c1e1100 */
[----:B----4-:R3:W4:Y:S04]  /*12500*/  @!P0 LDG.E.U8 R2, desc[UR8][R10.64] ;  /* 0x000000080a028981 */ /* 0x010728000c1e1100 */
[----:B------:R-:W-:Y:S04]  /*12510*/  STL [R1+0x1290], R18 ;  /* 0x0012901201007387 */ /* 0x000fe80000100800 */
[----:B------:R-:W4:Y:S04]  /*12520*/  LDL R13, [R1+0x888] ;  /* 0x00088800010d7983 */ /* 0x000f280000100800 */
[----:B------:R-:W4:Y:S04]  /*12530*/  LDL R12, [R1+0x88c] ;  /* 0x00088c00010c7983 */ /* 0x000f280000100800 */
[----:B------:R-:W4:Y:S04]  /*12540*/  LDL R7, [R1+0x9f4] ;  /* 0x0009f40001077983 */ /* 0x000f280000100800 */
[----:B------:R-:W4:Y:S01]  /*12550*/  LDL R6, [R1+0xa2c] ;  /* 0x000a2c0001067983 */ /* 0x000f220000100800 */
[----:B---3--:R-:W-:-:S02]  /*12560*/  @!P0 IMAD.MOV.U32 R10, RZ, RZ, R8 ;  /* 0x000000ffff0a8224 */ /* 0x008fc400078e0008 */
[----:B------:R-:W-:Y:S01]  /*12570*/  @!P0 IMAD.MOV.U32 R11, RZ, RZ, R9 ;  /* 0x000000ffff0b8224 */ /* 0x000fe200078e0009 */
[----:B------:R-:W-:Y:S01]  /*12580*/  PRMT R16, RZ, 0x7610, R16 ;  /* 0x00007610ff107816 */ /* 0x000fe20000000010 */
[----:B--2---:R0:W-:Y:S04]  /*12590*/  STL [R1+0x12c0], R3 ;  /* 0x0012c00301007387 */ /* 0x0041e80000100800 */
[----:B------:R-:W2:Y:S04]  /*125a0*/  LDL R14, [R1+0x854] ;  /* 0x00085400010e7983 */ /* 0x000ea80000100800 */
[----:B0-----:R-:W3:Y:S04]  /*125b0*/  LDL R3, [R1+0x9e4] ;  /* 0x0009e40001037983 */ /* 0x001ee80000100800 */
[----:B----4-:R0:W-:Y:S04]  /*125c0*/  STL [R1+0x12c4], R2 ;  /* 0x0012c40201007387 */ /* 0x0101e80000100800 */
[----:B------:R-:W4:Y:S04]  /*125d0*/  LDL R9, [R1+0x850] ;  /* 0x0008500001097983 */ /* 0x000f280000100800 */
[----:B------:R-:W4:Y:S04]  /*125e0*/  LDL R8, [R1+0x9ec] ;  /* 0x0009ec0001087983 */ /* 0x000f280000100800 */
[----:B------:R-:W4:Y:S01]  /*125f0*/  @!P0 LDG.E.U8 R16, desc[UR8][R12.64] ;  /* 0x000000080c108981 */ /* 0x000f22000c1e1100 */
[----:B------:R-:W-:-:S02]  /*12600*/  PRMT R4, RZ, 0x7610, R4 ;  /* 0x00007610ff047816 */ /* 0x000fc40000000004 */
[----:B------:R-:W-:-:S04]  /*12610*/  PRMT R5, RZ, 0x7610, R5 ;  /* 0x00007610ff057816 */ /* 0x000fc80000000005 */
[----:B------:R1:W4:Y:S02]  /*12620*/  @!P0 LDG.E.U8 R4, desc[UR8][R10.64] ;  /* 0x000000080a048981 */ /* 0x000324000c1e1100 */
[----:B-1----:R-:W-:Y:S02]  /*12630*/  @!P0 IMAD.MOV.U32 R10, RZ, RZ, R6 ;  /* 0x000000ffff0a8224 */ /* 0x002fe400078e0006 */
[----:B------:R-:W-:Y:S01]  /*12640*/  @!P0 IMAD.MOV.U32 R11, RZ, RZ, R7 ;  /* 0x000000ffff0b8224 */ /* 0x000fe200078e0007 */
[----:B------:R-:W4:Y:S04]  /*12650*/  LDL R6, [R1+0xa28] ;  /* 0x000a280001067983 */ /* 0x000f280000100800 */
[----:B------:R1:W4:Y:S04]  /*12660*/  @!P0 LDG.E.U8 R5, desc[UR8][R10.64] ;  /* 0x000000080a058981 */ /* 0x000328000c1e1100 */
[----:B------:R-:W4:Y:S01]  /*12670*/  LDL R7, [R1+0x9fc] ;  /* 0x0009fc0001077983 */ /* 0x000f220000100800 */
[----:B-1----:R-:W-:-:S02]  /*12680*/  PRMT R10, RZ, 0x7610, R10 ;  /* 0x00007610ff0a7816 */ /* 0x002fc4000000000a */
[----:B------:R-:W-:Y:S01]  /*12690*/  PRMT R11, RZ, 0x7610, R11 ;  /* 0x00007610ff0b7816 */ /* 0x000fe2000000000b */
[----:B--2---:R-:W-:Y:S02]  /*126a0*/  @!P0 IMAD.MOV.U32 R13, RZ, RZ, R14 ;  /* 0x000000ffff0d8224 */ /* 0x004fe400078e000e */
[----:B---3--:R-:W-:-:S05]  /*126b0*/  @!P0 IMAD.MOV.U32 R12, RZ, RZ, R3 ;  /* 0x000000ffff0c8224 */ /* 0x008fca00078e0003 */
[----:B------:R1:W2:Y:S01]  /*126c0*/  @!P0 LDG.E.U8 R10, desc[UR8][R12.64] ;  /* 0x000000080c0a8981 */ /* 0x0002a2000c1e1100 */
[----:B----4-:R-:W-:Y:S02]  /*126d0*/  @!P0 IMAD.MOV.U32 R15, RZ, RZ, R9 ;  /* 0x000000ffff0f8224 */ /* 0x010fe400078e0009 */
[----:B------:R-:W-:-:S05]  /*126e0*/  @!P0 IMAD.MOV.U32 R14, RZ, RZ, R8 ;  /* 0x000000ffff0e8224 */ /* 0x000fca00078e0008 */
[----:B------:R3:W4:Y:S04]  /*126f0*/  @!P0 LDG.E.U8 R11, desc[UR8][R14.64] ;  /* 0x000000080e0b8981 */ /* 0x000728000c1e1100 */
[----:B------:R2:W-:Y:S04]  /*12700*/  STL [R1+0x1294], R16 ;  /* 0x0012941001007387 */ /* 0x0005e80000100800 */
[----:B0-----:R-:W4:Y:S04]  /*12710*/  LDL R2, [R1+0xa24] ;  /* 0x000a240001027983 */ /* 0x001f280000100800 */
[----:B------:R-:W4:Y:S01]  /*12720*/  LDL R3, [R1+0xa04] ;  /* 0x000a040001037983 */ /* 0x000f220000100800 */
[----:B-1----:R-:W-:Y:S01]  /*12730*/  PRMT R12, RZ, 0x7610, R12 ;  /* 0x00007610ff0c7816 */ /* 0x002fe2000000000c */
[----:B---3--:R-:W-:-:S02]  /*12740*/  @!P0 IMAD.MOV.U32 R14, RZ, RZ, R6 ;  /* 0x000000ffff0e8224 */ /* 0x008fc400078e0006 */
[----:B------:R-:W-:-:S05]  /*12750*/  @!P0 IMAD.MOV.U32 R15, RZ, RZ, R7 ;  /* 0x000000ffff0f8224 */ /* 0x000fca00078e0007 */
[----:B------:R0:W3:Y:S04]  /*12760*/  @!P0 LDG.E.U8 R12, desc[UR8][R14.64] ;  /* 0x000000080e0c8981 */ /* 0x0000e8000c1e1100 */
[----:B--2---:R-:W-:Y:S04]  /*12770*/  STL [R1+0x1298], R10 ;  /* 0x0012980a01007387 */ /* 0x004fe80000100800 */
[----:B------:R-:W2:Y:S04]  /*12780*/  LDL R22, [R1+0x880] ;  /* 0x0008800001167983 */ /* 0x000ea80000100800 */
[----:B------:R-:W3:Y:S04]  /*12790*/  LDL R20, [R1+0x884] ;  /* 0x0008840001147983 */ /* 0x000ee80000100800 */
[----:B----4-:R1:W-:Y:S04]  /*127a0*/  STL [R1+0x129c], R11 ;  /* 0x00129c0b01007387 */ /* 0x0103e80000100800 */
[----:B------:R-:W4:Y:S04]  /*127b0*/  LDL R18, [R1+0x878] ;  /* 0x0008780001127983 */ /* 0x000f280000100800 */
[----:B------:R-:W4:Y:S04]  /*127c0*/  LDL R16, [R1+0x87c] ;  /* 0x00087c0001107983 */ /* 0x000f280000100800 */
[----:B-1----:R-:W4:Y:S04]  /*127d0*/  LDL R11, [R1+0x84c] ;  /* 0x00084c00010b7983 */ /* 0x002f280000100800 */
[----:B------:R-:W4:Y:S04]  /*127e0*/  LDL R10, [R1+0x9f8] ;  /* 0x0009f800010a7983 */ /* 0x000f280000100800 */
[----:B------:R-:W4:Y:S04]  /*127f0*/  LDL R9, [R1+0x848] ;  /* 0x0008480001097983 */ /* 0x000f280000100800 */
[----:B------:R-:W4:Y:S04]  /*12800*/  LDL R8, [R1+0xa00] ;  /* 0x000a000001087983 */ /* 0x000f280000100800 */
[----:B------:R-:W4:Y:S04]  /*12810*/  LDL R7, [R1+0xa0c] ;  /* 0x000a0c0001077983 */ /* 0x000f280000100800 */
[----:B------:R-:W4:Y:S01]  /*12820*/  LDL R6, [R1+0xa20] ;  /* 0x000a200001067983 */ /* 0x000f220000100800 */
[----:B0-----:R-:W-:-:S02]  /*12830*/  @!P0 IMAD.MOV.U32 R14, RZ, RZ, R2 ;  /* 0x000000ffff0e8224 */ /* 0x001fc400078e0002 */
[----:B------:R-:W-:Y:S01]  /*12840*/  @!P0 IMAD.MOV.U32 R15, RZ, RZ, R3 ;  /* 0x000000ffff0f8224 */ /* 0x000fe200078e0003 */
[----:B------:R-:W4:Y:S04]  /*12850*/  LDL R2, [R1+0xa1c] ;  /* 0x000a1c0001027983 */ /* 0x000f280000100800 */
[----:B------:R-:W4:Y:S01]  /*12860*/  LDL R3, [R1+0xa14] ;  /* 0x000a140001037983 */ /* 0x000f220000100800 */
[----:B------:R-:W-:Y:S02]  /*12870*/  PRMT R13, RZ, 0x7610, R13 ;  /* 0x00007610ff0d7816 */ /* 0x000fe4000000000d */
[----:B------:R-:W-:-:S04]  /*12880*/  PRMT R17, RZ, 0x7610, R17 ;  /* 0x00007610ff117816 */ /* 0x000fc80000000011 */
[----:B------:R2:W4:Y:S01]  /*12890*/  @!P0 LDG.E.U8 R13, desc[UR8][R14.64] ;  /* 0x000000080e0d8981 */ /* 0x000522000c1e1100 */
[----:B------:R-:W-:Y:S02]  /*128a0*/  PRMT R19, RZ, 0x7610, R19 ;  /* 0x00007610ff137816 */ /* 0x000fe40000000013 */
[----:B------:R-:W-:Y:S02]  /*128b0*/  PRMT R21, RZ, 0x7610, R21 ;  /* 0x00007610ff157816 */ /* 0x000fe40000000015 */
[----:B------:R-:W-:Y:S02]  /*128c0*/  PRMT R23, RZ, 0x7610, R23 ;  /* 0x00007610ff177816 */ /* 0x000fe40000000017 */
[----:B------:R-:W-:Y:S01]  /*128d0*/  PRMT R24, RZ, 0x7610, R24 ;  /* 0x00007610ff187816 */ /* 0x000fe20000000018 */
[----:B--2---:R-:W-:Y:S02]  /*128e0*/  @!P0 IMAD.MOV.U32 R15, RZ, RZ, R22 ;  /* 0x000000ffff0f8224 */ /* 0x004fe400078e0016 */
[----:B---3--:R-:W-:-:S05]  /*128f0*/  @!P0 IMAD.MOV.U32 R14, RZ, RZ, R20 ;  /* 0x000000ffff0e8224 */ /* 0x008fca00078e0014 */
[----:B------:R4:W2:Y:S02]  /*12900*/  @!P0 LDG.E.U8 R17, desc[UR8][R14.64] ;  /* 0x000000080e118981 */ /* 0x0008a4000c1e1100 */
[----:B----4-:R-:W-:Y:S02]  /*12910*/  @!P0 IMAD.MOV.U32 R15, RZ, RZ, R18 ;  /* 0x000000ffff0f8224 */ /* 0x010fe400078e0012 */
[----:B------:R-:W-:-:S05]  /*12920*/  @!P0 IMAD.MOV.U32 R14, RZ, RZ, R16 ;  /* 0x000000ffff0e8224 */ /* 0x000fca00078e0010 */
[----:B------:R0:W3:Y:S02]  /*12930*/  @!P0 LDG.E.U8 R19, desc[UR8][R14.64] ;  /* 0x000000080e138981 */ /* 0x0000e4000c1e1100 */
[----:B0-----:R-:W-:Y:S02]  /*12940*/  @!P0 IMAD.MOV.U32 R14, RZ, RZ, R10 ;  /* 0x000000ffff0e8224 */ /* 0x001fe400078e000a */
[----:B------:R-:W-:-:S05]  /*12950*/  @!P0 IMAD.MOV.U32 R15, RZ, RZ, R11 ;  /* 0x000000ffff0f8224 */ /* 0x000fca00078e000b */
[----:B------:R0:W4:Y:S02]  /*12960*/  @!P0 LDG.E.U8 R21, desc[UR8][R14.64] ;  /* 0x000000080e158981 */ /* 0x000124000c1e1100 */
[----:B0-----:R-:W-:Y:S02]  /*12970*/  @!P0 IMAD.MOV.U32 R14, RZ, RZ, R8 ;  /* 0x000000ffff0e8224 */ /* 0x001fe400078e0008 */
[----:B------:R-:W-:-:S05]  /*12980*/  @!P0 IMAD.MOV.U32 R15, RZ, RZ, R9 ;  /* 0x000000ffff0f8224 */ /* 0x000fca00078e0009 */
[----:B------:R0:W2:Y:S02]  /*12990*/  @!P0 LDG.E.U8 R23, desc[UR8][R14.64] ;  /* 0x000000080e178981 */ /* 0x0000a4000c1e1100 */
[----:B0-----:R-:W-:Y:S02]  /*129a0*/  @!P0 IMAD.MOV.U32 R14, RZ, RZ, R6 ;  /* 0x000000ffff0e8224 */ /* 0x001fe400078e0006 */
[----:B------:R-:W-:Y:S01]  /*129b0*/  @!P0 IMAD.MOV.U32 R15, RZ, RZ, R7 ;  /* 0x000000ffff0f8224 */ /* 0x000fe200078e0007 */
[----:B------:R-:W-:Y:S04]  /*129c0*/  LDS.U8 R6, [R0+UR5+0x80] ;  /* 0x0000800500067984 */ /* 0x000fe80008000000 */
[----:B------:R0:W2:Y:S02]  /*129d0*/  @!P0 LDG.E.U8 R24, desc[UR8][R14.64] ;  /* 0x000000080e188981 */ /* 0x0000a4000c1e1100 */
[----:B0-----:R-:W-:-:S02]  /*129e0*/  @!P0 IMAD.MOV.U32 R14, RZ, RZ, R2 ;  /* 0x000000ffff0e8224 */ /* 0x001fc400078e0002 */
[----:B------:R-:W0:Y:S01]  /*129f0*/  LDS.U8 R2, [R0+UR5+0x8] ;  /* 0x0000080500027984 */ /* 0x000e220008000000 */
[----:B------:R-:W-:-:S03]  /*12a00*/  @!P0 IMAD.MOV.U32 R15, RZ, RZ, R3 ;  /* 0x000000ffff0f8224 */ /* 0x000fc600078e0003 */
[----:B------:R-:W1:Y:S04]  /*12a10*/  LDS.U8 R3, [R0+UR5+0x800] ;  /* 0x0008000500037984 */ /* 0x000e680008000000 */
[----:B0-----:R-:W-:Y:S04]  /*12a20*/  STL [R1+0x224], R2 ;  /* 0x0002240201007387 */ /* 0x001fe80000100800 */
[----:B------:R-:W0:Y:S04]  /*12a30*/  LDS.U8 R2, [R0+UR5+0x888] ;  /* 0x0008880500027984 */ /* 0x000e280008000000 */
[----:B------:R-:W-:Y:S04]  /*12a40*/  STL [R1+0x220], R6 ;  /* 0x0002200601007387 */ /* 0x000fe80000100800 */
[----:B------:R-:W0:Y:S04]  /*12a50*/  LDS.U8 R6, [R0+UR5+0x808] ;  /* 0x0008080500067984 */ /* 0x000e280008000000 */
[----:B-1----:R-:W-:Y:S04]  /*12a60*/  STL [R1+0x238], R3 ;  /* 0x0002380301007387 */ /* 0x002fe80000100800 */
        /* <DEDUP_REMOVED lines=13> */
[----:B0-----:R0:W-:Y:S04]  /*12b40*/  STL [R1+0x3d0], R2 ;  /* 0x0003d00201007387 */ /* 0x0011e80000100800 */
[----:B------:R-:W-:Y:S04]  /*12b50*/  STL [R1+0x3dc], R6 ;  /* 0x0003dc0601007387 */ /* 0x000fe80000100800 */
[----:B------:R-:W3:Y:S04]  /*12b60*/  LDS.U8 R6, [R0+UR5+0x1808] ;  /* 0x0018080500067984 */ /* 0x000ee80008000000 */
[----:B-1----:R-:W-:Y:S04]  /*12b70*/  STL [R1+0x3d8], R3 ;  /* 0x0003d80301007387 */ /* 0x002fe80000100800 */
[----:B------:R-:W1:Y:S01]  /*12b80*/  LDS.U8 R3, [R0+UR5+0x1880] ;  /* 0x0018800500037984 */ /* 0x000e620008000000 */
[----:B------:R-:W-:-:S03]  /*12b90*/  PRMT R25, RZ, 0x7610, R25 ;  /* 0x00007610ff197816 */ /* 0x000fc60000000019 */
[----:B------:R-:W-:Y:S01]  /*12ba0*/  STL [R1+0xb04], R0 ;  /* 0x000b040001007387 */ /* 0x000fe20000100800 */
[----:B0-----:R-:W-:-:S03]  /*12bb0*/  LOP3.LUT R2, R0, 0x110, RZ, 0x3c, !PT ;  /* 0x0000011000027812 */ /* 0x001fc600078e3cff */
[----:B------:R0:W2:Y:S04]  /*12bc0*/  @!P0 LDG.E.U8 R25, desc[UR8][R14.64] ;  /* 0x000000080e198981 */ /* 0x0000a8000c1e1100 */
[----:B------:R-:W-:Y:S04]  /*12bd0*/  LDS.U8 R7, [R2+UR5+0x8] ;  /* 0x0000080502077984 */ /* 0x000fe80008000000 */
[----:B0-----:R-:W-:Y:S04]  /*12be0*/  LDS.U8 R15, [R0+UR5] ;  /* 0x00000005000f7984 */ /* 0x001fe80008000000 */
[----:B------:R0:W-:Y:S04]  /*12bf0*/  LDS.U8 R14, [R0+UR5+0x88] ;  /* 0x00008805000e7984 */ /* 0x0001e80008000000 */
[----:B---3--:R-:W-:Y:S04]  /*12c00*/  STL [R1+0x3e4], R6 ;  /* 0x0003e40601007387 */ /* 0x008fe80000100800 */
[----:B------:R-:W3:Y:S04]  /*12c10*/  LDS.U8 R6, [R2+UR5] ;  /* 0x0000000502067984 */ /* 0x000ee80008000000 */
[----:B-1----:R-:W-:Y:S04]  /*12c20*/  STL [R1+0x3e0], R3 ;  /* 0x0003e00301007387 */ /* 0x002fe80000100800 */
[----:B0-----:R-:W2:Y:S04]  /*12c30*/  LDL R0, [R1+0xaf8] ;  /* 0x000af80001007983 */ /* 0x001ea80000100800 */
[----:B------:R-:W0:Y:S04]  /*12c40*/  LDS.U8 R3, [R2+UR5+0x88] ;  /* 0x0000880502037984 */ /* 0x000e280008000000 */
[----:B---3--:R-:W-:Y:S04]  /*12c50*/  STL [R1+0x334], R6 ;  /* 0x0003340601007387 */ /* 0x008fe80000100800 */
[----:B------:R-:W1:Y:S04]  /*12c60*/  LDS.U8 R6, [R2+UR5+0x80] ;  /* 0x0000800502067984 */ /* 0x000e680008000000 */
[----:B0-----:R-:W-:Y:S04]  /*12c70*/  STL [R1+0x330], R3 ;  /* 0x0003300301007387 */ /* 0x001fe80000100800 */
[----:B------:R-:W0:Y:S04]  /*12c80*/  LDS.U8 R3, [R2+UR5+0x800] ;  /* 0x0008000502037984 */ /* 0x000e280008000000 */
[----:B------:R-:W-:Y:S04]  /*12c90*/  STL [R1+0x33c], R7 ;  /* 0x00033c0701007387 */ /* 0x000fe80000100800 */
[----:B------:R-:W3:Y:S04]  /*12ca0*/  LDS.U8 R7, [R2+UR5+0x888] ;  /* 0x0008880502077984 */ /* 0x000ee80008000000 */
[----:B-1----:R-:W-:Y:S04]  /*12cb0*/  STL [R1+0x338], R6 ;  /* 0x0003380601007387 */ /* 0x002fe80000100800 */
[----:B------:R-:W1:Y:S04]  /*12cc0*/  LDS.U8 R6, [R2+UR5+0x808] ;  /* 0x0008080502067984 */ /* 0x000e680008000000 */
[----:B0-----:R-:W-:Y:S04]  /*12cd0*/  STL [R1+0x344], R3 ;  /* 0x0003440301007387 */ /* 0x001fe80000100800 */
[----:B------:R-:W0:Y:S04]  /*12ce0*/  LDS.U8 R3, [R2+UR5+0x880] ;  /* 0x0008800502037984 */ /* 0x000e280008000000 */
[----:B---3--:R-:W-:Y:S04]  /*12cf0*/  STL [R1+0x340], R7 ;  /* 0x0003400701007387 */ /* 0x008fe80000100800 */
        /* <DEDUP_REMOVED lines=14> */
[----:B------:R1:W4:Y:S04]  /*12de0*/  LDS.U8 R6, [R2+UR5+0x1880] ;  /* 0x0018800502067984 */ /* 0x0003280008000000 */
[----:B0-----:R-:W-:Y:S04]  /*12df0*/  STL [R1+0xa60], R3 ;  /* 0x000a600301007387 */ /* 0x001fe80000100800 */
[----:B---3--:R-:W-:Y:S04]  /*12e00*/  STL [R1+0xa6c], R7 ;  /* 0x000a6c0701007387 */ /* 0x008fe80000100800 */
[----:B-1----:R-:W3:Y:S04]  /*12e10*/  LDL R2, [R1+0xaf4] ;  /* 0x000af40001027983 */ /* 0x002ee80000100800 */
[----:B----4-:R-:W-:Y:S04]  /*12e20*/  STL [R1+0xa68], R6 ;  /* 0x000a680601007387 */ /* 0x010fe80000100800 */
[----:B--2---:R-:W0:Y:S04]  /*12e30*/  LDS.U8 R3, [R0+UR5] ;  /* 0x0000000500037984 */ /* 0x004e280008000000 */
[----:B------:R-:W1:Y:S04]  /*12e40*/  LDS.U8 R6, [R0+UR5+0x88] ;  /* 0x0000880500067984 */ /* 0x000e680008000000 */
[----:B------:R-:W2:Y:S04]  /*12e50*/  LDS.U8 R7, [R0+UR5+0x8] ;  /* 0x0000080500077984 */ /* 0x000ea80008000000 */
[----:B0-----:R-:W-:Y:S04]  /*12e60*/  STL [R1+0x2d4], R3 ;  /* 0x0002d40301007387 */ /* 0x001fe80000100800 */
[----:B------:R-:W0:Y:S04]  /*12e70*/  LDS.U8 R3, [R0+UR5+0x80] ;  /* 0x0000800500037984 */ /* 0x000e280008000000 */
[----:B-1----:R-:W-:Y:S04]  /*12e80*/  STL [R1+0x2d0], R6 ;  /* 0x0002d00601007387 */ /* 0x002fe80000100800 */
[----:B------:R-:W1:Y:S04]  /*12e90*/  LDS.U8 R6, [R0+UR5+0x800] ;  /* 0x0008000500067984 */ /* 0x000e680008000000 */
[----:B--2---:R-:W-:Y:S04]  /*12ea0*/  STL [R1+0x2dc], R7 ;  /* 0x0002dc0701007387 */ /* 0x004fe80000100800 */
        /* <DEDUP_REMOVED lines=20> */
[----:B------:R0:W4:Y:S04]  /*12ff0*/  LDS.U8 R3, [R0+UR5+0x1880] ;  /* 0x0018800500037984 */ /* 0x0001280008000000 */
[----:B-1----:R-:W-:Y:S04]  /*13000*/  STL [R1+0x3fc], R6 ;  /* 0x0003fc0601007387 */ /* 0x002fe80000100800 */
[----:B--2---:R-:W-:Y:S04]  /*13010*/  STL [R1+0x408], R7 ;  /* 0x0004080701007387 */ /* 0x004fe80000100800 */
[----:B0-----:R-:W2:Y:S04]  /*13020*/  LDL R0, [R1+0xaf0] ;  /* 0x000af00001007983 */ /* 0x001ea80000100800 */
[----:B---3--:R-:W0:Y:S04]  /*13030*/  LDS.U8 R6, [R2+UR5] ;  /* 0x0000000502067984 */ /* 0x008e280008000000 */
[----:B------:R-:W-:Y:S04]  /*13040*/  LDS.U8 R7, [R2+UR5+0x8] ;  /* 0x0000080502077984 */ /* 0x000fe80008000000 */
[----:B----4-:R-:W-:Y:S04]  /*13050*/  STL [R1+0x404], R3 ;  /* 0x0004040301007387 */ /* 0x010fe80000100800 */
[----:B------:R-:W1:Y:S04]  /*13060*/  LDS.U8 R3, [R2+UR5+0x88] ;  /* 0x0000880502037984 */ /* 0x000e680008000000 */
[----:B0-----:R-:W-:Y:S04]  /*13070*/  STL [R1+0x354], R6 ;  /* 0x0003540601007387 */ /* 0x001fe80000100800 */
[----:B------:R-:W0:Y:S04]  /*13080*/  LDS.U8 R6, [R2+UR5+0x80] ;  /* 0x0000800502067984 */ /* 0x000e280008000000 */
[----:B-1----:R-:W-:Y:S04]  /*13090*/  STL [R1+0x350], R3 ;  /* 0x0003500301007387 */ /* 0x002fe80000100800 */
[----:B------:R-:W1:Y:S04]  /*130a0*/  LDS.U8 R3, [R2+UR5+0x800] ;  /* 0x0008000502037984 */ /* 0x000e680008000000 */
[----:B------:R-:W-:Y:S04]  /*130b0*/  STL [R1+0x35c], R7 ;  /* 0x00035c0701007387 */ /* 0x000fe80000100800 */
[----:B------:R-:W3:Y:S04]  /*130c0*/  LDS.U8 R7, [R2+UR5+0x888] ;  /* 0x0008880502077984 */ /* 0x000ee80008000000 */
[----:B0-----:R-:W-:Y:S04]  /*130d0*/  STL [R1+0x358], R6 ;  /* 0x0003580601007387 */ /* 0x001fe80000100800 */
[----:B------:R-:W0:Y:S04]  /*130e0*/  LDS.U8 R6, [R2+UR5+0x808] ;  /* 0x0008080502067984 */ /* 0x000e280008000000 */
[----:B-1----:R-:W-:Y:S04]  /*130f0*/  STL [R1+0x364], R3 ;  /* 0x0003640301007387 */ /* 0x002fe80000100800 */
[----:B------:R-:W1:Y:S04]  /*13100*/  LDS.U8 R3, [R2+UR5+0x880] ;  /* 0x0008800502037984 */ /* 0x000e680008000000 */
[----:B---3--:R-:W-:Y:S04]  /*13110*/  STL [R1+0x360], R7 ;  /* 0x0003600701007387 */ /* 0x008fe80000100800 */
        /* <DEDUP_REMOVED lines=14> */
[----:B------:R0:W4:Y:S04]  /*13200*/  LDS.U8 R6, [R2+UR5+0x1880] ;  /* 0x0018800502067984 */ /* 0x0001280008000000 */
[----:B-1----:R-:W-:Y:S04]  /*13210*/  STL [R1+0xa80], R3 ;  /* 0x000a800301007387 */ /* 0x002fe80000100800 */
[----:B---3--:R-:W-:Y:S04]  /*13220*/  STL [R1+0xa8c], R7 ;  /* 0x000a8c0701007387 */ /* 0x008fe80000100800 */
[----:B0-----:R-:W3:Y:S04]  /*13230*/  LDL R2, [R1+0xaec] ;  /* 0x000aec0001027983 */ /* 0x001ee80000100800 */
        /* <DEDUP_REMOVED lines=34> */
[----:B----4-:R-:W-:Y:S04]  /*13460*/  STL [R1+0x424], R3 ;  /* 0x0004240301007387 */ /* 0x010fe80000100800 */
[----:B------:R-:W1:Y:S04]  /*13470*/  LDS.U8 R3, [R2+UR5+0x88] ;  /* 0x0000880502037984 */ /* 0x000e680008000000 */
[----:B------:R-:W-:Y:S04]  /*13480*/  LDS.U8 R7, [R2+UR5+0x80] ;  /* 0x0000800502077984 */ /* 0x000fe80008000000 */
[----:B0-----:R-:W-:Y:S04]  /*13490*/  STL [R1+0x374], R6 ;  /* 0x0003740601007387 */ /* 0x001fe80000100800 */
[----:B------:R-:W0:Y:S04]  /*134a0*/  LDS.U8 R6, [R2+UR5+0x8] ;  /* 0x0000080502067984 */ /* 0x000e280008000000 */
[----:B-1----:R-:W-:Y:S04]  /*134b0*/  STL [R1+0x370], R3 ;  /* 0x0003700301007387 */ /* 0x002fe80000100800 */
        /* <DEDUP_REMOVED lines=21> */
[----:B------:R-:W4:Y:S04]  /*13610*/  LDS.U8 R2, [R2+UR5+0x1880] ;  /* 0x0018800502027984 */ /* 0x000f280008000000 */
[----:B---3--:R-:W-:Y:S04]  /*13620*/  STL [R1+0xaa4], R7 ;  /* 0x000aa40701007387 */ /* 0x008fe80000100800 */
[----:B-1----:R-:W-:Y:S04]  /*13630*/  STL [R1+0xaa0], R3 ;  /* 0x000aa00301007387 */ /* 0x002fe80000100800 */
[----:B0-----:R-:W-:Y:S04]  /*13640*/  STL [R1+0xaac], R6 ;  /* 0x000aac0601007387 */ /* 0x001fe80000100800 */
[----:B----4-:R0:W-:Y:S04]  /*13650*/  STL [R1+0xaa8], R2 ;  /* 0x000aa80201007387 */ /* 0x0101e80000100800 */
[----:B0-----:R-:W3:Y:S04]  /*13660*/  LDL R2, [R1+0xae4] ;  /* 0x000ae40001027983 */ /* 0x001ee80000100800 */
[----:B--2---:R-:W0:Y:S04]  /*13670*/  LDS.U8 R3, [R0+UR5] ;  /* 0x0000000500037984 */ /* 0x004e280008000000 */
        /* <DEDUP_REMOVED lines=9> */
[----:B------:R-:W2:Y:S04]  /*13710*/  LDS.U8 R7, [R0+UR5+0x808] ;  /* 0x0008080500077984 */ /* 0x000ea80008000000 */
[----:B-1----:R-:W-:Y:S04]  /*13720*/  STL [R1+0x324], R6 ;  /* 0x0003240601007387 */ /* 0x002fe80000100800 */
[----:B------:R-:W1:Y:S04]  /*13730*/  LDS.U8 R6, [R0+UR5+0x880] ;  /* 0x0008800500067984 */ /* 0x000e680008000000 */
[----:B0-----:R-:W-:Y:S04]  /*13740*/  STL [R1+0x320], R3 ;  /* 0x0003200301007387 */ /* 0x001fe80000100800 */
[----:B------:R-:W0:Y:S04]  /*13750*/  LDS.U8 R3, [R0+UR5+0x1000] ;  /* 0x0010000500037984 */ /* 0x000e280008000000 */
[----:B--2---:R-:W-:Y:S04]  /*13760*/  STL [R1+0x32c], R7 ;  /* 0x00032c0701007387 */ /* 0x004fe80000100800 */
        /* <DEDUP_REMOVED lines=10> */
[----:B------:R-:W-:Y:S04]  /*13810*/  LDS.U8 R3, [R0+UR5+0x1808] ;  /* 0x0018080500037984 */ /* 0x000fe80008000000 */
[----:B------:R-:W0:Y:S04]  /*13820*/  LDS.U8 R0, [R0+UR5+0x1880] ;  /* 0x0018800500007984 */ /* 0x000e280008000000 */
[----:B--2---:R-:W-:Y:S04]  /*13830*/  STL [R1+0xa44], R7 ;  /* 0x000a440701007387 */ /* 0x004fe80000100800 */
[----:B-1----:R-:W-:Y:S04]  /*13840*/  STL [R1+0xa40], R6 ;  /* 0x000a400601007387 */ /* 0x002fe80000100800 */
[----:B0-----:R-:W-:Y:S04]  /*13850*/  STL [R1+0xdc0], R0 ;  /* 0x000dc00001007387 */ /* 0x001fe80000100800 */
[----:B------:R-:W-:Y:S04]  /*13860*/  STL [R1+0xa4c], R3 ;  /* 0x000a4c0301007387 */ /* 0x000fe80000100800 */
[----:B---3--:R-:W0:Y:S04]  /*13870*/  LDS.U8 R3, [R2+UR5] ;  /* 0x0000000502037984 */ /* 0x008e280008000000 */
[----:B------:R-:W1:Y:S04]  /*13880*/  LDS.U8 R6, [R2+UR5+0x88] ;  /* 0x0000880502067984 */ /* 0x000e680008000000 */
[----:B------:R-:W2:Y:S04]  /*13890*/  LDS.U8 R0, [R2+UR5+0x8] ;  /* 0x0000080502007984 */ /* 0x000ea80008000000 */
[----:B------:R-:W-:Y:S04]  /*138a0*/  LDS.U8 R7, [R2+UR5+0x800] ;  /* 0x0008000502077984 */ /* 0x000fe80008000000 */
[----:B------:R-:W-:Y:S04]  /*138b0*/  LDS.U8 R10, [R2+UR5+0x808] ;  /* 0x00080805020a7984 */ /* 0x000fe80008000000 */
[----:B------:R-:W-:Y:S04]  /*138c0*/  LDS.U8 R11, [R2+UR5+0x1088] ;  /* 0x00108805020b7984 */ /* 0x000fe80008000000 */
[----:B------:R-:W-:Y:S04]  /*138d0*/  LDS.U8 R16, [R2+UR5+0x1008] ;  /* 0x0010080502107984 */ /* 0x000fe80008000000 */
[----:B0-----:R0:W-:Y:S04]  /*138e0*/  STL [R1+0x398], R3 ;  /* 0x0003980301007387 */ /* 0x0011e80000100800 */
[----:B0-----:R-:W3:Y:S04]  /*138f0*/  LDL.LU R3, [R1+0x244] ;  /* 0x0002440001037983 */ /* 0x001ee80000300800 */
[----:B-1----:R-:W-:Y:S04]  /*13900*/  STL [R1+0x394], R6 ;  /* 0x0003940601007387 */ /* 0x002fe80000100800 */
[----:B------:R-:W0:Y:S04]  /*13910*/  LDS.U8 R6, [R2+UR5+0x80] ;  /* 0x0000800502067984 */ /* 0x000e280008000000 */
[----:B------:R-:W4:Y:S04]  /*13920*/  LDL.LU R20, [R1+0x214] ;  /* 0x0002140001147983 */ /* 0x000f280000300800 */
[----:B--2---:R-:W-:Y:S04]  /*13930*/  STL [R1+0x3b4], R0 ;  /* 0x0003b40001007387 */ /* 0x004fe80000100800 */
[----:B------:R-:W1:Y:S04]  /*13940*/  LDS.U8 R0, [R2+UR5+0x888] ;  /* 0x0008880502007984 */ /* 0x000e680008000000 */
[----:B------:R-:W2:Y:S04]  /*13950*/  LDL.LU R22, [R1+0x210] ;  /* 0x0002100001167983 */ /* 0x000ea80000300800 */
[----:B0-----:R0:W-:Y:S04]  /*13960*/  STL [R1+0x39c], R6 ;  /* 0x00039c0601007387 */ /* 0x0011e80000100800 */
[----:B0-----:R-:W2:Y:S04]  /*13970*/  LDL.LU R6, [R1+0x1f4] ;  /* 0x0001f40001067983 */ /* 0x001ea80000300800 */
[----:B------:R0:W-:Y:S04]  /*13980*/  STL [R1+0x3bc], R7 ;  /* 0x0003bc0701007387 */ /* 0x0001e80000100800 */
[----:B0-----:R-:W2:Y:S04]  /*13990*/  LDL.LU R7, [R1+0x1f0] ;  /* 0x0001f00001077983 */ /* 0x001ea80000300800 */
[----:B-1----:R-:W-:Y:S04]  /*139a0*/  STL [R1+0x3b8], R0 ;  /* 0x0003b80001007387 */ /* 0x002fe80000100800 */
[----:B------:R-:W0:Y:S04]  /*139b0*/  LDS.U8 R0, [R2+UR5+0x880] ;  /* 0x0008800502007984 */ /* 0x000e280008000000 */
[----:B------:R-:W2:Y:S04]  /*139c0*/  LDL.LU R9, [R1+0x34] ;  /* 0x0000340001097983 */ /* 0x000ea80000300800 */
[----:B------:R-:W2:Y:S04]  /*139d0*/  LDL.LU R8, [R1+0x30] ;  /* 0x0000300001087983 */ /* 0x000ea80000300800 */
[----:B------:R-:W2:Y:S04]  /*139e0*/  LDL.LU R26, [R1+0x14] ;  /* 0x00001400011a7983 */ /* 0x000ea80000300800 */
[----:B------:R-:W2:Y:S04]  /*139f0*/  LDL.LU R27, [R1+0x10] ;  /* 0x00001000011b7983 */ /* 0x000ea80000300800 */
[----:B0-----:R0:W-:Y:S04]  /*13a00*/  STL [R1+0xf98], R0 ;  /* 0x000f980001007387 */ /* 0x0011e80000100800 */
[----:B------:R-:W-:Y:S04]  /*13a10*/  STL [R1+0x3c4], R10 ;  /* 0x0003c40a01007387 */ /* 0x000fe80000100800 */
[----:B------:R-:W1:Y:S04]  /*13a20*/  LDS.U8 R10, [R2+UR5+0x1000] ;  /* 0x00100005020a7984 */ /* 0x000e680008000000 */
[----:B0-----:R-:W2:Y:S04]  /*13a30*/  LDL.LU R0, [R1+0x240] ;  /* 0x0002400001007983 */ /* 0x001ea80000300800 */
[----:B-1----:R-:W-:Y:S04]  /*13a40*/  STL [R1+0xab4], R10 ;  /* 0x000ab40a01007387 */ /* 0x002fe80000100800 */
[----:B------:R-:W0:Y:S04]  /*13a50*/  LDS.U8 R10, [R2+UR5+0x1080] ;  /* 0x00108005020a7984 */ /* 0x000e280008000000 */
[----:B------:R-:W-:Y:S04]  /*13a60*/  STL [R1+0xab0], R11 ;  /* 0x000ab00b01007387 */ /* 0x000fe80000100800 */
[----:B------:R-:W1:Y:S04]  /*13a70*/  LDS.U8 R11, [R2+UR5+0x1800] ;  /* 0x00180005020b7984 */ /* 0x000e680008000000 */
[----:B------:R-:W-:Y:S04]  /*13a80*/  STL [R1+0xabc], R16 ;  /* 0x000abc1001007387 */ /* 0x000fe80000100800 */
[----:B------:R-:W1:Y:S04]  /*13a90*/  LDS.U8 R16, [R2+UR5+0x1888] ;  /* 0x0018880502107984 */ /* 0x000e680008000000 */
[----:B0-----:R-:W-:Y:S04]  /*13aa0*/  STL [R1+0xab8], R10 ;  /* 0x000ab80a01007387 */ /* 0x001fe80000100800 */
[----:B------:R-:W0:Y:S04]  /*13ab0*/  LDS.U8 R10, [R2+UR5+0x1808] ;  /* 0x00180805020a7984 */ /* 0x000e280008000000 */
[----:B------:R-:W0:Y:S04]  /*13ac0*/  LDS.U8 R2, [R2+UR5+0x1880] ;  /* 0x0018800502027984 */ /* 0x000e280008000000 */
[----:B-1----:R1:W-:Y:S02]  /*13ad0*/  STL [R1+0xac4], R11 ;  /* 0x000ac40b01007387 */ /* 0x0023e40000100800 */
[----:B-1----:R-:W1:Y:S02]  /*13ae0*/  S2R R11, SR_TID.X ;  /* 0x00000000000b7919 */ /* 0x002e640000002100 */
[----:B------:R0:W-:Y:S04]  /*13af0*/  STL [R1+0xac0], R16 ;  /* 0x000ac01001007387 */ /* 0x0001e80000100800 */
[----:B0-----:R-:W4:Y:S04]  /*13b00*/  LDL.LU R16, [R1+0x23c] ;  /* 0x00023c0001107983 */ /* 0x001f280000300800 */
[----:B------:R1:W-:Y:S04]  /*13b10*/  STL [R1+0xacc], R10 ;  /* 0x000acc0a01007387 */ /* 0x0003e80000100800 */
[----:B------:R-:W4:Y:S04]  /*13b20*/  LDL.LU R18, [R1+0x230] ;  /* 0x0002300001127983 */ /* 0x000f280000300800 */
[----:B------:R-:W4:Y:S01]  /*13b30*/  LDL.LU R28, [R1+0x20c] ;  /* 0x00020c00011c7983 */ /* 0x000f220000300800 */
[C---:B-1----:R-:W-:Y:S01]  /*13b40*/  LOP3.LUT R10, R11.reuse, 0x3f, RZ, 0xc0, !PT ;  /* 0x0000003f0b0a7812 */ /* 0x042fe200078ec0ff */
[----:B------:R-:W-:Y:S06]  /*13b50*/  BAR.SYNC.DEFER_BLOCKING 0x0 ;  /* 0x0000000000007b1d */ /* 0x000fec0000010000 */
[----:B------:R-:W4:Y:S04]  /*13b60*/  LDL.LU R29, [R1+0x208] ;  /* 0x00020800011d7983 */ /* 0x000f280000300800 */
[----:B------:R0:W-:Y:S04]  /*13b70*/  STL [R1+0xac8], R2 ;  /* 0x000ac80201007387 */ /* 0x0001e80000100800 */
[----:B0-----:R-:W4:Y:S04]  /*13b80*/  LDL.LU R2, [R1+0x12c4] ;  /* 0x0012c40001027983 */ /* 0x001f280000300800 */
[----:B---3--:R0:W-:Y:S04]  /*13b90*/  STS.U8 [R10+UR5], R3 ;  /* 0x000000030a007988 */ /* 0x0081e80008000005 */
[----:B0-----:R-:W3:Y:S04]  /*13ba0*/  LDL.LU R3, [R1+0x12c0] ;  /* 0x0012c00001037983 */ /* 0x001ee80000300800 */
[----:B--2---:R-:W-:Y:S04]  /*13bb0*/  STS.U8 [R10+UR5+0x40], R0 ;  /* 0x000040000a007988 */ /* 0x004fe80008000005 */
[----:B----4-:R0:W-:Y:S04]  /*13bc0*/  STS.U8 [R10+UR5+0x200], R20 ;  /* 0x000200140a007988 */ /* 0x0101e80008000005 */
[----:B------:R1:W-:Y:S04]  /*13bd0*/  STS.U8 [R10+UR5+0x240], R22 ;  /* 0x000240160a007988 */ /* 0x0003e80008000005 */
[----:B------:R2:W-:Y:S04]  /*13be0*/  STS.U8 [R10+UR5+0x400], R6 ;  /* 0x000400060a007988 */ /* 0x0005e80008000005 */
[----:B0-----:R-:W4:Y:S04]  /*13bf0*/  LDL.LU R20, [R1+0x4c] ;  /* 0x00004c0001147983 */ /* 0x001f280000300800 */
[----:B-1----:R-:W3:Y:S04]  /*13c00*/  LDL.LU R22, [R1+0x48] ;  /* 0x0000480001167983 */ /* 0x002ee80000300800 */
[----:B------:R-:W3:Y:S04]  /*13c10*/  LDL.LU R0, [R1+0x8] ;  /* 0x0000080001007983 */ /* 0x000ee80000300800 */
[----:B--2---:R-:W2:Y:S04]  /*13c20*/  LDL.LU R6, [R1+0x12bc] ;  /* 0x0012bc0001067983 */ /* 0x004ea80000300800 */
        /* <DEDUP_REMOVED lines=8> */
[----:B0-----:R-:W2:Y:S04]  /*13cb0*/  LDL.LU R26, [R1+0x12ac] ;  /* 0x0012ac00011a7983 */ /* 0x001ea80000300800 */
[----:B-1----:R-:W2:Y:S04]  /*13cc0*/  LDL.LU R27, [R1+0x12a8] ;  /* 0x0012a800011b7983 */ /* 0x002ea80000300800 */
[----:B--2---:R0:W-:Y:S04]  /*13cd0*/  STS.U8 [R10+UR5+0xa00], R27 ;  /* 0x000a001b0a007988 */ /* 0x0041e80008000005 */
[----:B------:R1:W-:Y:S04]  /*13ce0*/  STS.U8 [R10+UR5+0xa40], R26 ;  /* 0x000a401a0a007988 */ /* 0x0003e80008000005 */
[----:B------:R2:W-:Y:S04]  /*13cf0*/  STS.U8 [R10+UR5+0xc00], R8 ;  /* 0x000c00080a007988 */ /* 0x0005e80008000005 */
[----:B0-----:R-:W3:Y:S04]  /*13d00*/  LDL.LU R27, [R1+0xc] ;  /* 0x00000c00011b7983 */ /* 0x001ee80000300800 */
[----:B-1----:R-:W3:Y:S01]  /*13d10*/  LDL.LU R26, [R1+0x28] ;  /* 0x00002800011a7983 */ /* 0x002ee20000300800 */
[----:B--2---:R-:W-:-:S05]  /*13d20*/  LOP3.LUT R8, R11, 0x3f, RZ, 0xc0, !PT ;  /* 0x0000003f0b087812 */ /* 0x004fca00078ec0ff */
[----:B------:R0:W-:Y:S04]  /*13d30*/  STS.U8 [R8+UR5+0xc40], R9 ;  /* 0x000c400908007988 */ /* 0x0001e80008000005 */
[----:B------:R1:W-:Y:S04]  /*13d40*/  STS.U8 [R8+UR5+0xe00], R7 ;  /* 0x000e000708007988 */ /* 0x0003e80008000005 */
[----:B------:R2:W-:Y:S04]  /*13d50*/  STS.U8 [R8+UR5+0xe40], R6 ;  /* 0x000e400608007988 */ /* 0x0005e80008000005 */
[----:B0-----:R-:W3:Y:S01]  /*13d60*/  LDL.LU R9, [R1+0x22c] ;  /* 0x00022c0001097983 */ /* 0x001ee20000300800 */
[----:B-1----:R-:W-:-:S03]  /*13d70*/  LOP3.LUT R7, R10, 0x10, RZ, 0x3c, !PT ;  /* 0x000000100a077812 */ /* 0x002fc600078e3cff */
[----:B--2---:R-:W2:Y:S04]  /*13d80*/  LDL.LU R6, [R1+0x2c] ;  /* 0x00002c0001067983 */ /* 0x004ea80000300800 */
[----:B------:R-:W2:Y:S04]  /*13d90*/  LDL.LU R11, [R1+0x228] ;  /* 0x00022800010b7983 */ /* 0x000ea80000300800 */
[----:B------:R0:W-:Y:S04]  /*13da0*/  STS.U8 [R7+UR5+0x80], R16 ;  /* 0x0000801007007988 */ /* 0x0001e80008000005 */
[----:B------:R-:W2:Y:S04]  /*13db0*/  LDL.LU R10, [R1+0x204] ;  /* 0x00020400010a7983 */ /* 0x000ea80000300800 */
[----:B------:R1:W-:Y:S04]  /*13dc0*/  STS.U8 [R7+UR5+0xc0], R18 ;  /* 0x0000c01207007988 */ /* 0x0003e80008000005 */
[----:B0-----:R-:W2:Y:S04]  /*13dd0*/  LDL.LU R16, [R1+0x200] ;  /* 0x0002000001107983 */ /* 0x001ea80000300800 */
[----:B------:R0:W-:Y:S04]  /*13de0*/  STS.U8 [R7+UR5+0x280], R28 ;  /* 0x0002801c07007988 */ /* 0x0001e80008000005 */
[----:B-1----:R-:W2:Y:S04]  /*13df0*/  LDL.LU R18, [R1+0x44] ;  /* 0x0000440001127983 */ /* 0x002ea80000300800 */
[----:B------:R1:W-:Y:S04]  /*13e00*/  STS.U8 [R7+UR5+0x2c0], R29 ;  /* 0x0002c01d07007988 */ /* 0x0003e80008000005 */
[----:B0-----:R-:W2:Y:S04]  /*13e10*/  LDL.LU R28, [R1+0x40] ;  /* 0x00004000011c7983 */ /* 0x001ea80000300800 */
[----:B----4-:R0:W-:Y:S04]  /*13e20*/  STS.U8 [R7+UR5+0x480], R20 ;  /* 0x0004801407007988 */ /* 0x0101e80008000005 */
[----:B-1----:R-:W4:Y:S04]  /*13e30*/  LDL.LU R29, [R1+0x24] ;  /* 0x00002400011d7983 */ /* 0x002f280000300800 */
[----:B---3--:R1:W-:Y:S04]  /*13e40*/  STS.U8 [R7+UR5+0x4c0], R22 ;  /* 0x0004c01607007988 */ /* 0x0083e80008000005 */
[----:B0-----:R-:W3:Y:S04]  /*13e50*/  LDL.LU R20, [R1+0x12a4] ;  /* 0x0012a40001147983 */ /* 0x001ee80000300800 */
[----:B-1----:R-:W3:Y:S04]  /*13e60*/  LDL.LU R22, [R1+0x12a0] ;  /* 0x0012a00001167983 */ /* 0x002ee80000300800 */
[----:B--2---:R-:W-:Y:S04]  /*13e70*/  STS.U8 [R7+UR5+0x680], R6 ;  /* 0x0006800607007988 */ /* 0x004fe80008000005 */
[----:B------:R-:W-:Y:S04]  /*13e80*/  STS.U8 [R7+UR5+0x6c0], R26 ;  /* 0x0006c01a07007988 */ /* 0x000fe80008000005 */
[----:B------:R-:W-:Y:S04]  /*13e90*/  STS.U8 [R7+UR5+0x880], R27 ;  /* 0x0008801b07007988 */ /* 0x000fe80008000005 */
[----:B------:R0:W-:Y:S04]  /*13ea0*/  STS.U8 [R7+UR5+0x8c0], R0 ;  /* 0x0008c00007007988 */ /* 0x0001e80008000005 */
[----:B0-----:R-:W2:Y:S04]  /*13eb0*/  LDL.LU R0, [R1+0x218] ;  /* 0x0002180001007983 */ /* 0x001ea80000300800 */
[----:B------:R-:W2:Y:S04]  /*13ec0*/  LDL.LU R26, [R1+0x1fc] ;  /* 0x0001fc00011a7983 */ /* 0x000ea80000300800 */
[----:B------:R-:W2:Y:S04]  /*13ed0*/  LDL.LU R27, [R1+0x1f8] ;  /* 0x0001f800011b7983 */ /* 0x000ea80000300800 */
[----:B---3--:R0:W-:Y:S04]  /*13ee0*/  STS.U8 [R7+UR5+0xa80], R22 ;  /* 0x000a801607007988 */ /* 0x0081e80008000005 */
[----:B------:R1:W-:Y:S04]  /*13ef0*/  STS.U8 [R7+UR5+0xac0], R20 ;  /* 0x000ac01407007988 */ /* 0x0003e80008000005 */
[----:B------:R3:W-:Y:S04]  /*13f00*/  STS.U8 [R7+UR5+0xc80], R3 ;  /* 0x000c800307007988 */ /* 0x0007e80008000005 */
[----:B0-----:R-:W2:Y:S01]  /*13f10*/  LDL.LU R22, [R1+0x21c] ;  /* 0x00021c0001167983 */ /* 0x001ea20000300800 */
[----:B-1----:R-:W-:-:S03]  /*13f20*/  LOP3.LUT R20, R8, 0x20, RZ, 0x3c, !PT ;  /* 0x0000002008147812 */ /* 0x002fc600078e3cff */
[----:B------:R0:W-:Y:S04]  /*13f30*/  STS.U8 [R7+UR5+0xcc0], R2 ;  /* 0x000cc00207007988 */ /* 0x0001e80008000005 */
[----:B---3--:R-:W3:Y:S04]  /*13f40*/  LDL.LU R3, [R1] ;  /* 0x0000000001037983 */ /* 0x008ee80000300800 */
[----:B------:R-:W-:Y:S04]  /*13f50*/  STS.U8 [R7+UR5+0xe80], R4 ;  /* 0x000e800407007988 */ /* 0x000fe80008000005 */
[----:B0-----:R-:W2:Y:S04]  /*13f60*/  LDL.LU R2, [R1+0x4] ;  /* 0x0000040001027983 */ /* 0x001ea80000300800 */
[----:B------:R0:W-:Y:S04]  /*13f70*/  STS.U8 [R7+UR5+0xec0], R5 ;  /* 0x000ec00507007988 */ /* 0x0001e80008000005 */
[----:B------:R1:W-:Y:S04]  /*13f80*/  STS.U8 [R20+UR5+0x100], R9 ;  /* 0x0001000914007988 */ /* 0x0003e80008000005 */
[----:B0-----:R-:W2:Y:S04]  /*13f90*/  LDL.LU R5, [R1+0x20] ;  /* 0x0000200001057983 */ /* 0x001ea80000300800 */
[----:B------:R-:W3:Y:S04]  /*13fa0*/  LDL.LU R4, [R1+0x3c] ;  /* 0x00003c0001047983 */ /* 0x000ee80000300800 */
[----:B------:R-:W3:Y:S04]  /*13fb0*/  LDL.LU R6, [R1+0x38] ;  /* 0x0000380001067983 */ /* 0x000ee80000300800 */
[----:B------:R-:W3:Y:S04]  /*13fc0*/  LDL.LU R7, [R1+0x1c] ;  /* 0x00001c0001077983 */ /* 0x000ee80000300800 */
[----:B-1----:R-:W3:Y:S04]  /*13fd0*/  LDL.LU R9, [R1+0x18] ;  /* 0x0000180001097983 */ /* 0x002ee80000300800 */
[----:B------:R0:W-:Y:S04]  /*13fe0*/  STS.U8 [R20+UR5+0x140], R11 ;  /* 0x0001400b14007988 */ /* 0x0001e80008000005 */
[----:B------:R1:W-:Y:S04]  /*13ff0*/  STS.U8 [R20+UR5+0x300], R10 ;  /* 0x0003000a14007988 */ /* 0x0003e80008000005 */
[----:B------:R4:W-:Y:S04]  /*14000*/  STS.U8 [R20+UR5+0x340], R16 ;  /* 0x0003401014007988 */ /* 0x0009e80008000005 */
[----:B0-----:R-:W3:Y:S04]  /*14010*/  LDL.LU R11, [R1+0x129c] ;  /* 0x00129c00010b7983 */ /* 0x001ee80000300800 */
[----:B-1----:R-:W3:Y:S04]  /*14020*/  LDL.LU R10, [R1+0x1298] ;  /* 0x00129800010a7983 */ /* 0x002ee80000300800 */
[----:B----4-:R-:W4:Y:S04]  /*14030*/  LDL.LU R16, [R1+0x1294] ;  /* 0x0012940001107983 */ /* 0x010f280000300800 */
[----:B------:R0:W-:Y:S04]  /*14040*/  STS.U8 [R20+UR5+0x500], R18 ;  /* 0x0005001214007988 */ /* 0x0001e80008000005 */
[----:B0-----:R-:W4:Y:S04]  /*14050*/  LDL.LU R18, [R1+0x1290] ;  /* 0x0012900001127983 */ /* 0x001f280000300800 */
[----:B------:R0:W-:Y:S04]  /*14060*/  STS.U8 [R20+UR5+0x540], R28 ;  /* 0x0005401c14007988 */ /* 0x0001e80008000005 */
[----:B------:R1:W-:Y:S04]  /*14070*/  STS.U8 [R20+UR5+0x700], R29 ;  /* 0x0007001d14007988 */ /* 0x0003e80008000005 */
[----:B0-----:R-:W4:Y:S04]  /*14080*/  LDL.LU R28, [R1+0x128c] ;  /* 0x00128c00011c7983 */ /* 0x001f280000300800 */
[----:B-1----:R-:W4:Y:S01]  /*14090*/  LDL.LU R29, [R1+0x1288] ;  /* 0x00128800011d7983 */ /* 0x002f220000300800 */
[----:B------:R-:W-:-:S03]  /*140a0*/  LOP3.LUT R8, R8, 0x30, RZ, 0x3c, !PT ;  /* 0x0000003008087812 */ /* 0x000fc600078e3cff */
[----:B--2---:R-:W-:Y:S04]  /*140b0*/  STS.U8 [R20+UR5+0x740], R5 ;  /* 0x0007400514007988 */ /* 0x004fe80008000005 */
[----:B------:R-:W-:Y:S04]  /*140c0*/  STS.U8 [R20+UR5+0x900], R2 ;  /* 0x0009000214007988 */ /* 0x000fe80008000005 */
[----:B---3--:R-:W-:Y:S04]  /*140d0*/  STS.U8 [R20+UR5+0x940], R3 ;  /* 0x0009400314007988 */ /* 0x008fe80008000005 */
[----:B----4-:R-:W-:Y:S04]  /*140e0*/  STS.U8 [R20+UR5+0xb00], R18 ;  /* 0x000b001214007988 */ /* 0x010fe80008000005 */
[----:B------:R-:W-:Y:S04]  /*140f0*/  STS.U8 [R20+UR5+0xb40], R16 ;  /* 0x000b401014007988 */ /* 0x000fe80008000005 */
[----:B------:R-:W-:Y:S04]  /*14100*/  STS.U8 [R20+UR5+0xd00], R10 ;  /* 0x000d000a14007988 */ /* 0x000fe80008000005 */
[----:B------:R-:W-:Y:S04]  /*14110*/  STS.U8 [R20+UR5+0xd40], R11 ;  /* 0x000d400b14007988 */ /* 0x000fe80008000005 */
[----:B------:R-:W-:Y:S04]  /*14120*/  STS.U8 [R20+UR5+0xf00], R12 ;  /* 0x000f000c14007988 */ /* 0x000fe80008000005 */
[----:B------:R-:W-:Y:S04]  /*14130*/  STS.U8 [R20+UR5+0xf40], R13 ;  /* 0x000f400d14007988 */ /* 0x000fe80008000005 */
[----:B------:R-:W-:Y:S04]  /*14140*/  STS.U8 [R8+UR5+0x180], R22 ;  /* 0x0001801608007988 */ /* 0x000fe80008000005 */
[----:B------:R0:W-:Y:S04]  /*14150*/  STS.U8 [R8+UR5+0x1c0], R0 ;  /* 0x0001c00008007988 */ /* 0x0001e80008000005 */
[----:B0-----:R-:W2:Y:S04]  /*14160*/  LDL R0, [R1+0x378] ;  /* 0x0003780001007983 */ /* 0x001ea80000100800 */
[----:B------:R-:W3:Y:S04]  /*14170*/  LDL.LU R2, [R1+0x224] ;  /* 0x0002240001027983 */ /* 0x000ee80000300800 */
[----:B------:R-:W3:Y:S04]  /*14180*/  LDL.LU R3, [R1+0x220] ;  /* 0x0002200001037983 */ /* 0x000ee80000300800 */
[----:B------:R-:W4:Y:S04]  /*14190*/  LDL.LU R20, [R1+0x238] ;  /* 0x0002380001147983 */ /* 0x000f280000300800 */
[----:B------:R0:W-:Y:S04]  /*141a0*/  STS.U8 [R8+UR5+0x380], R26 ;  /* 0x0003801a08007988 */ /* 0x0001e80008000005 */
[----:B------:R-:W4:Y:S04]  /*141b0*/  LDL.LU R22, [R1+0x234] ;  /* 0x0002340001167983 */ /* 0x000f280000300800 */
[----:B------:R1:W-:Y:S04]  /*141c0*/  STS.U8 [R8+UR5+0x3c0], R27 ;  /* 0x0003c01b08007988 */ /* 0x0003e80008000005 */
[----:B0-----:R-:W3:Y:S04]  /*141d0*/  LDL.LU R26, [R1+0x24c] ;  /* 0x00024c00011a7983 */ /* 0x001ee80000300800 */
[----:B-1----:R-:W3:Y:S04]  /*141e0*/  LDL.LU R27, [R1+0x248] ;  /* 0x00024800011b7983 */ /* 0x002ee80000300800 */
[----:B------:R-:W-:Y:S04]  /*141f0*/  STS.U8 [R8+UR5+0x580], R4 ;  /* 0x0005800408007988 */ /* 0x000fe80008000005 */
        /* <DEDUP_REMOVED lines=10> */
[----:B------:R-:W-:Y:S01]  /*142a0*/  STS.U8 [R8+UR5+0xfc0], R25 ;  /* 0x000fc01908007988 */ /* 0x000fe20008000005 */
[----:B------:R-:W-:Y:S06]  /*142b0*/  BAR.SYNC.DEFER_BLOCKING 0x0 ;  /* 0x0000000000007b1d */ /* 0x000fec0000010000 */
[----:B--2---:R-:W0:Y:S04]  /*142c0*/  LDSM.16.M88.4 R8, [R0+UR5] ;  /* 0x000000050008783b */ /* 0x004e280008000200 */
[----:B------:R-:W1:Y:S04]  /*142d0*/  LDSM.16.M88.4 R16, [R0+UR5+0x200] ;  /* 0x000200050010783b */ /* 0x000e680008000200 */
[----:B0-----:R0:W-:Y:S01]  /*142e0*/  STL.64 [R1+0x1f0], R8 ;  /* 0x0001f00801007387 */ /* 0x0011e20000100a00 */
[----:B------:R-:W-:-:S02]  /*142f0*/  IMAD.MOV.U32 R7, RZ, RZ, R8 ;  /* 0x000000ffff077224 */ /* 0x000fc400078e0008 */
[----:B------:R-:W-:Y:S01]  /*14300*/  IMAD.MOV.U32 R6, RZ, RZ, R9 ;  /* 0x000000ffff067224 */ /* 0x000fe200078e0009 */
[----:B------:R-:W-:Y:S04]  /*14310*/  STL.64 [R1+0x1f8], R10 ;  /* 0x0001f80a01007387 */ /* 0x000fe80000100a00 */
[----:B-1----:R-:W-:Y:S01]  /*14320*/  STL.64 [R1+0x200], R16 ;  /* 0x0002001001007387 */ /* 0x002fe20000100a00 */
[----:B0-----:R-:W-:-:S03]  /*14330*/  IMAD.MOV.U32 R9, RZ, RZ, R16 ;  /* 0x000000ffff097224 */ /* 0x001fc600078e0010 */
[----:B------:R-:W-:Y:S01]  /*14340*/  STL.64 [R1+0x208], R18 ;  /* 0x0002081201007387 */ /* 0x000fe20000100a00 */
[----:B------:R-:W-:-:S03]  /*14350*/  IMAD.MOV.U32 R8, RZ, RZ, R17 ;  /* 0x000000ffff087224 */ /* 0x000fc600078e0011 */
[----:B------:R-:W0:Y:S02]  /*14360*/  LDSM.16.M88.4 R16, [R0+UR5+0x400] ;  /* 0x000400050010783b */ /* 0x000e240008000200 */
[----:B0-----:R-:W-:Y:S02]  /*14370*/  IMAD.MOV.U32 R11, RZ, RZ, R16 ;  /* 0x000000ffff0b7224 */ /* 0x001fe400078e0010 */
[----:B------:R-:W-:Y:S01]  /*14380*/  IMAD.MOV.U32 R10, RZ, RZ, R17 ;  /* 0x000000ffff0a7224 */ /* 0x000fe200078e0011 */
[----:B------:R-:W-:Y:S04]  /*14390*/  STL.64 [R1+0x210], R16 ;  /* 0x0002101001007387 */ /* 0x000fe80000100a00 */
[----:B------:R-:W-:Y:S04]  /*143a0*/  STL.64 [R1+0x218], R18 ;  /* 0x0002181201007387 */ /* 0x000fe80000100a00 */
[----:B------:R-:W-:Y:S04]  /*143b0*/  STL.64 [R1+0x1280], R10 ;  /* 0x0012800a01007387 */ /* 0x000fe80000100a00 */
[----:B------:R-:W-:Y:S04]  /*143c0*/  STL.64 [R1+0x1278], R8 ;  /* 0x0012780801007387 */ /* 0x000fe80000100a00 */
[----:B------:R-:W0:Y:S01]  /*143d0*/  LDSM.16.M88.4 R8, [R0+UR5+0x600] ;  /* 0x000600050008783b */ /* 0x000e220008000200 */
[----:B---3--:R-:W-:-:S02]  /*143e0*/  IMAD R4, R3, 0x100, R2 ;  /* 0x0000010003047824 */ /* 0x008fc400078e0202 */
[----:B------:R-:W-:Y:S01]  /*143f0*/  IMAD R2, R27, 0x100, R26 ;  /* 0x000001001b027824 */ /* 0x000fe200078e021a */
[----:B0-----:R-:W-:Y:S04]  /*14400*/  STL.64 [R1+0x220], R8 ;  /* 0x0002200801007387 */ /* 0x001fe80000100a00 */
[----:B------:R-:W-:Y:S04]  /*14410*/  STL.64 [R1+0x228], R10 ;  /* 0x0002280a01007387 */ /* 0x000fe80000100a00 */
[----:B------:R-:W2:Y:S04]  /*14420*/  LDL.LU.64 R24, [R1+0x2b0] ;  /* 0x0002b00001187983 */ /* 0x000ea80000300a00 */
[----:B------:R-:W3:Y:S01]  /*14430*/  LDL.LU.64 R26, [R1+0x2b8] ;  /* 0x0002b800011a7983 */ /* 0x000ee20000300a00 */
[----:B------:R-:W-:-:S02]  /*14440*/  IMAD.MOV.U32 R17, RZ, RZ, R8 ;  /* 0x000000ffff117224 */ /* 0x000fc400078e0008 */
[----:B------:R-:W-:Y:S02]  /*14450*/  IMAD.MOV.U32 R16, RZ, RZ, R9 ;  /* 0x000000ffff107224 */ /* 0x000fe400078e0009 */
[----:B------:R-:W0:Y:S01]  /*14460*/  LDSM.16.M88.4 R8, [R0+UR5+0x800] ;  /* 0x000800050008783b */ /* 0x000e220008000200 */
[----:B----4-:R-:W-:Y:S01]  /*14470*/  IMAD R3, R22, 0x100, R20 ;  /* 0x0000010016037824 */ /* 0x010fe200078e0214 */
[----:B------:R-:W-:Y:S02]  /*14480*/  F2FP.F16.E5M2.UNPACK_B R20, R7 ;  /* 0x00000007ff14723e */ /* 0x000fe400020004ff */
[----:B------:R-:W-:Y:S01]  /*14490*/  F2FP.F16.E5M2.UNPACK_B R21, R6 ;  /* 0x00000006ff15723e */ /* 0x000fe200020004ff */
[----:B0-----:R-:W-:Y:S02]  /*144a0*/  IMAD.MOV.U32 R6, RZ, RZ, R8 ;  /* 0x000000ffff067224 */ /* 0x001fe400078e0008 */
[----:B------:R-:W-:Y:S01]  /*144b0*/  IMAD.MOV.U32 R7, RZ, RZ, R9 ;  /* 0x000000ffff077224 */ /* 0x000fe200078e0009 */
[----:B---3--:R-:W-:Y:S04]  /*144c0*/  STL.64 [R1+0x1270], R26 ;  /* 0x0012701a01007387 */ /* 0x008fe80000100a00 */
[----:B--2---:R0:W-:Y:S04]  /*144d0*/  STL.64 [R1+0x1268], R24 ;  /* 0x0012681801007387 */ /* 0x0041e80000100a00 */
[----:B0-----:R-:W2:Y:S04]  /*144e0*/  LDL.LU.64 R24, [R1+0x2c0] ;  /* 0x0002c00001187983 */ /* 0x001ea80000300a00 */
[----:B------:R-:W2:Y:S04]  /*144f0*/  LDL.LU.64 R26, [R1+0x2c8] ;  /* 0x0002c800011a7983 */ /* 0x000ea80000300a00 */
[----:B------:R-:W-:Y:S04]  /*14500*/  STL.64 [R1+0x230], R8 ;  /* 0x0002300801007387 */ /* 0x000fe80000100a00 */
[----:B------:R0:W-:Y:S04]  /*14510*/  STL.64 [R1+0x238], R10 ;  /* 0x0002380a01007387 */ /* 0x0001e80000100a00 */
[----:B0-----:R-:W3:Y:S04]  /*14520*/  LDL.LU.64 R10, [R1+0x1280] ;  /* 0x00128000010a7983 */ /* 0x001ee80000300a00 */
[----:B------:R-:W4:Y:S01]  /*14530*/  LDL.LU.64 R8, [R1+0x1278] ;  /* 0x0012780001087983 */ /* 0x000f220000300a00 */
[----:B------:R-:W-:Y:S01]  /*14540*/  IMAD R5, R14, 0x100, R15 ;  /* 0x000001000e057824 */ /* 0x000fe200078e020f */
[----:B------:R-:W-:-:S02]  /*14550*/  F2FP.F16.E5M2.UNPACK_B R13, R4 ;  /* 0x00000004ff0d723e */ /* 0x000fc400020004ff */
[----:B------:R-:W-:Y:S02]  /*14560*/  F2FP.F16.E5M2.UNPACK_B R14, R3 ;  /* 0x00000003ff0e723e */ /* 0x000fe400020004ff */
[----:B------:R-:W-:Y:S02]  /*14570*/  F2FP.F16.E5M2.UNPACK_B R12, R5 ;  /* 0x00000005ff0c723e */ /* 0x000fe400020004ff */
[----:B------:R-:W-:Y:S01]  /*14580*/  F2FP.F16.E5M2.UNPACK_B R15, R2 ;  /* 0x00000002ff0f723e */ /* 0x000fe200020004ff */
[----:B------:R2:W-:Y:S06]  /*14590*/  STL.64 [R1+0x1260], R6 ;  /* 0x0012600601007387 */ /* 0x0005ec0000100a00 */
[----:B--2---:R-:W-:Y:S01]  /*145a0*/  HMMA.16816.F32 R4, R12, R20, R24 ;  /* 0x000000140c04723c */ /* 0x004fe20000001818 */
[----:B------:R-:W0:-:S15]  /*145b0*/  LDSM.16.M88.4 R24, [R0+UR5+0xa00] ;  /* 0x000a00050018783b */ /* 0x000e1e0008000200 */
[----:B------:R-:W-:-:S03]  /*145c0*/  NOP ;  /* 0x0000000000007918 */ /* 0x000fc60000000000 */
[----:B------:R-:W-:Y:S01]  /*145d0*/  IMAD.MOV.U32 R28, RZ, RZ, R7 ;  /* 0x000000ffff1c7224 */ /* 0x000fe200078e0007 */
[----:B------:R1:W-:Y:S01]  /*145e0*/  STL.64 [R1+0x20], R4 ;  /* 0x0000200401007387 */ /* 0x0003e20000100a00 */
[----:B------:R-:W-:Y:S01]  /*145f0*/  IMAD.MOV.U32 R29, RZ, RZ, R6 ;  /* 0x000000ffff1d7224 */ /* 0x000fe200078e0006 */
[----:B----4-:R-:W-:Y:S02]  /*14600*/  F2FP.F16.E5M2.UNPACK_B R18, R9 ;  /* 0x00000009ff12723e */ /* 0x010fe400020004ff */
[----:B------:R-:W-:Y:S01]  /*14610*/  F2FP.F16.E5M2.UNPACK_B R19, R8 ;  /* 0x00000008ff13723e */ /* 0x000fe200020004ff */
[----:B-1----:R-:W2:Y:S04]  /*14620*/  LDL.LU.64 R4, [R1+0x60] ;  /* 0x0000600001047983 */ /* 0x002ea80000300a00 */
[----:B------:R-:W2:Y:S04]  /*14630*/  LDL.LU.64 R6, [R1+0x68] ;  /* 0x0000680001067983 */ /* 0x000ea80000300a00 */
[----:B------:R-:W-:Y:S01]  /*14640*/  STL [R1+0x10fc], R28 ;  /* 0x0010fc1c01007387 */ /* 0x000fe20000100800 */
[----:B0-----:R-:W-:-:S03]  /*14650*/  IMAD.MOV.U32 R8, RZ, RZ, R24 ;  /* 0x000000ffff087224 */ /* 0x001fc600078e0018 */
[----:B------:R-:W-:Y:S01]  /*14660*/  STL [R1+0x10f8], R29 ;  /* 0x0010f81d01007387 */ /* 0x000fe20000100800 */
[----:B------:R-:W-:-:S03]  /*14670*/  IMAD.MOV.U32 R9, RZ, RZ, R25 ;  /* 0x000000ffff097224 */ /* 0x000fc600078e0019 */
[----:B------:R-:W-:Y:S04]  /*14680*/  STL.64 [R1+0x240], R24 ;  /* 0x0002401801007387 */ /* 0x000fe80000100a00 */
[----:B------:R0:W-:Y:S04]  /*14690*/  STL.64 [R1+0x248], R26 ;  /* 0x0002481a01007387 */ /* 0x0001e80000100a00 */
[----:B0-----:R-:W4:Y:S04]  /*146a0*/  LDL.LU.64 R26, [R1+0x1270] ;  /* 0x00127000011a7983 */ /* 0x001f280000300a00 */
[----:B------:R-:W4:Y:S01]  /*146b0*/  LDL.LU.64 R24, [R1+0x1268] ;  /* 0x0012680001187983 */ /* 0x000f220000300a00 */
[----:B---3--:R-:W-:-:S02]  /*146c0*/  F2FP.F16.E5M2.UNPACK_B R2, R11 ;  /* 0x0000000bff02723e */ /* 0x008fc400020004ff */
[----:B------:R-:W-:Y:S01]  /*146d0*/  F2FP.F16.E5M2.UNPACK_B R3, R10 ;  /* 0x0000000aff03723e */ /* 0x000fe200020004ff */
[----:B----4-:R-:W-:-:S15]  /*146e0*/  HMMA.16816.F32 R24, R12, R18, R24 ;  /* 0x000000120c18723c */ /* 0x010fde0000001818 */
[----:B------:R-:W-:-:S04]  /*146f0*/  NOP ;  /* 0x0000000000007918 */ /* 0x000fc80000000000 */
[----:B------:R-:W-:Y:S01]  /*14700*/  IMAD.MOV.U32 R28, RZ, RZ, R24 ;  /* 0x000000ffff1c7224 */ /* 0x000fe200078e0018 */
[----:B------:R0:W-:Y:S01]  /*14710*/  STL.64 [R1+0x48], R26 ;  /* 0x0000481a01007387 */ /* 0x0001e20000100a00 */
[----:B------:R-:W-:-:S03]  /*14720*/  IMAD.MOV.U32 R29, RZ, RZ, R25 ;  /* 0x000000ffff1d7224 */ /* 0x000fc600078e0019 */
[----:B------:R-:W3:Y:S04]  /*14730*/  LDL.LU.64 R24, [R1+0x80] ;  /* 0x0000800001187983 */ /* 0x000ee80000300a00 */
[----:B0-----:R-:W3:Y:S01]  /*14740*/  LDL.LU.64 R26, [R1+0x88] ;  /* 0x00008800011a7983 */ /* 0x001ee20000300a00 */
[----:B--2---:R-:W-:Y:S03]  /*14750*/  HMMA.16816.F32 R4, R12, R2, R4 ;  /* 0x000000020c04723c */ /* 0x004fe60000001804 */
[----:B------:R-:W-:Y:S04]  /*14760*/  STL [R1+0x1104], R29 ;  /* 0x0011041d01007387 */ /* 0x000fe80000100800 */
[----:B------:R-:W-:-:S12]  /*14770*/  STL [R1+0x1100], R28 ;  /* 0x0011001c01007387 */ /* 0x000fd80000100800 */
[----:B------:R-:W-:Y:S04]  /*14780*/  STL.64 [R1+0x60], R4 ;  /* 0x0000600401007387 */ /* 0x000fe80000100a00 */
[----:B------:R-:W-:Y:S04]  /*14790*/  STL.64 [R1+0x68], R6 ;  /* 0x0000680601007387 */ /* 0x000fe80000100a00 */
[----:B------:R-:W0:Y:S02]  /*147a0*/  LDSM.16.M88.4 R4, [R0+UR5+0xc00] ;  /* 0x000c00050004783b */ /* 0x000e240008000200 */
[----:B0-----:R-:W-:-:S02]  /*147b0*/  IMAD.MOV.U32 R10, RZ, RZ, R4 ;  /* 0x000000ffff0a7224 */ /* 0x001fc400078e0004 */
[----:B------:R-:W-:Y:S01]  /*147c0*/  IMAD.MOV.U32 R11, RZ, RZ, R5 ;  /* 0x000000ffff0b7224 */ /* 0x000fe200078e0005 */
[----:B------:R-:W-:Y:S04]  /*147d0*/  STL.64 [R1+0x250], R4 ;  /* 0x0002500401007387 */ /* 0x000fe80000100a00 */
[----:B------:R0:W-:Y:S04]  /*147e0*/  STL.64 [R1+0x258], R6 ;  /* 0x0002580601007387 */ /* 0x0001e80000100a00 */
[----:B0-----:R-:W2:Y:S04]  /*147f0*/  LDL.LU.64 R6, [R1+0x1260] ;  /* 0x0012600001067983 */ /* 0x001ea80000300a00 */
[----:B------:R-:W-:Y:S04]  /*14800*/  STL.64 [R1+0x1258], R10 ;  /* 0x0012580a01007387 */ /* 0x000fe80000100a00 */
[----:B------:R-:W-:Y:S04]  /*14810*/  STL.64 [R1+0x1250], R8 ;  /* 0x0012500801007387 */ /* 0x000fe80000100a00 */
[----:B------:R-:W0:Y:S01]  /*14820*/  LDSM.16.M88.4 R8, [R0+UR5+0xe00] ;  /* 0x000e00050008783b */ /* 0x000e220008000200 */
[----:B------:R-:W-:-:S02]  /*14830*/  F2FP.F16.E5M2.UNPACK_B R4, R17 ;  /* 0x00000011ff04723e */ /* 0x000fc400020004ff */
[----:B------:R-:W-:Y:S01]  /*14840*/  F2FP.F16.E5M2.UNPACK_B R5, R16 ;  /* 0x00000010ff05723e */ /* 0x000fe200020004ff */
[----:B0-----:R0:W-:Y:S01]  /*14850*/  STL.64 [R1+0x260], R8 ;  /* 0x0002600801007387 */ /* 0x0011e20000100a00 */
[----:B------:R-:W-:Y:S02]  /*14860*/  IMAD.MOV.U32 R16, RZ, RZ, R8 ;  /* 0x000000ffff107224 */ /* 0x000fe400078e0008 */
[----:B------:R-:W-:Y:S01]  /*14870*/  IMAD.MOV.U32 R17, RZ, RZ, R9 ;  /* 0x000000ffff117224 */ /* 0x000fe200078e0009 */
[----:B------:R1:W-:Y:S04]  /*14880*/  STL.64 [R1+0x268], R10 ;  /* 0x0002680a01007387 */ /* 0x0003e80000100a00 */
[----:B0-----:R-:W4:Y:S04]  /*14890*/  LDL.LU.64 R8, [R1+0xa0] ;  /* 0x0000a00001087983 */ /* 0x001f280000300a00 */
[----:B-1----:R-:W4:Y:S01]  /*148a0*/  LDL.LU.64 R10, [R1+0xa8] ;  /* 0x0000a800010a7983 */ /* 0x002f220000300a00 */
[----:B---3--:R-:W-:-:S15]  /*148b0*/  HMMA.16816.F32 R24, R12, R4, R24 ;  /* 0x000000040c18723c */ /* 0x008fde0000001818 */
[----:B------:R-:W-:-:S04]  /*148c0*/  NOP ;  /* 0x0000000000007918 */ /* 0x000fc80000000000 */
[----:B------:R0:W-:Y:S01]  /*148d0*/  STL.64 [R1+0x80], R24 ;  /* 0x0000801801007387 */ /* 0x0001e20000100a00 */
[----:B------:R-:W-:Y:S02]  /*148e0*/  IMAD.MOV.U32 R29, RZ, RZ, R26 ;  /* 0x000000ffff1d7224 */ /* 0x000fe400078e001a */
[----:B------:R-:W-:Y:S01]  /*148f0*/  IMAD.MOV.U32 R28, RZ, RZ, R27 ;  /* 0x000000ffff1c7224 */ /* 0x000fe200078e001b */
[----:B0-----:R-:W3:Y:S04]  /*14900*/  LDL.LU.64 R24, [R1+0x1e0] ;  /* 0x0001e00001187983 */ /* 0x001ee80000300a00 */
[----:B------:R-:W3:Y:S04]  /*14910*/  LDL.LU.64 R26, [R1+0x1e8] ;  /* 0x0001e800011a7983 */ /* 0x000ee80000300a00 */
[----:B------:R-:W3:Y:S04]  /*14920*/  LDL.LU R23, [R1+0x2e0] ;  /* 0x0002e00001177983 */ /* 0x000ee80000300800 */
[----:B------:R-:W3:Y:S01]  /*14930*/  LDL.LU R22, [R1+0x2ec] ;  /* 0x0002ec0001167983 */ /* 0x000ee20000300800 */
[----:B--2---:R-:W-:-:S02]  /*14940*/  F2FP.F16.E5M2.UNPACK_B R6, R6 ;  /* 0x00000006ff06723e */ /* 0x004fc400020004ff */
[----:B------:R-:W-:-:S07]  /*14950*/  F2FP.F16.E5M2.UNPACK_B R7, R7 ;  /* 0x00000007ff07723e */ /* 0x000fce00020004ff */
[----:B----4-:R-:W-:Y:S01]  /*14960*/  HMMA.16816.F32 R8, R12, R6, R8 ;  /* 0x000000060c08723c */ /* 0x010fe20000001808 */
[----:B---3--:R-:W-:Y:S04]  /*14970*/  STL.64 [R1+0x1248], R22 ;  /* 0x0012481601007387 */ /* 0x008fe80000100a00 */
[----:B------:R0:W-:Y:S04]  /*14980*/  STL.64 [R1+0x1240], R20 ;  /* 0x0012401401007387 */ /* 0x0001e80000100a00 */
[----:B0-----:R-:W2:Y:S04]  /*14990*/  LDL.LU.64 R20, [R1+0xf0] ;  /* 0x0000f00001147983 */ /* 0x001ea80000300a00 */
[----:B------:R-:W2:Y:S04]  /*149a0*/  LDL.LU.64 R22, [R1+0xf8] ;  /* 0x0000f80001167983 */ /* 0x000ea80000300a00 */
[----:B------:R-:W3:Y:S04]  /*149b0*/  LDL.LU R0, [R1+0x2e8] ;  /* 0x0002e80001007983 */ /* 0x000ee80000300800 */
[----:B------:R-:W-:Y:S04]  /*149c0*/  STL [R1+0x110c], R28 ;  /* 0x00110c1c01007387 */ /* 0x000fe80000100800 */
[----:B------:R-:W-:Y:S04]  /*149d0*/  STL [R1+0x1108], R29 ;  /* 0x0011081d01007387 */ /* 0x000fe80000100800 */
[----:B------:R-:W-:Y:S04]  /*149e0*/  STL.64 [R1+0xa0], R8 ;  /* 0x0000a00801007387 */ /* 0x000fe80000100a00 */
[----:B------:R0:W-:Y:S04]  /*149f0*/  STL.64 [R1+0xa8], R10 ;  /* 0x0000a80a01007387 */ /* 0x0001e80000100a00 */
[----:B0-----:R-:W4:Y:S04]  /*14a00*/  LDL.LU.64 R10, [R1+0x1258] ;  /* 0x00125800010a7983 */ /* 0x001f280000300a00 */
[----:B------:R-:W2:Y:S04]  /*14a10*/  LDL.LU.64 R8, [R1+0x1250] ;  /* 0x0012500001087983 */ /* 0x000ea80000300a00 */
[----:B------:R-:W-:Y:S04]  /*14a20*/  STL.64 [R1+0x1238], R6 ;  /* 0x0012380601007387 */ /* 0x000fe80000100a00 */
[----:B------:R0:W-:Y:S01]  /*14a30*/  STL.64 [R1+0x1230], R4 ;  /* 0x0012300401007387 */ /* 0x0001e20000100a00 */
[----:B--2---:R-:W-:-:S02]  /*14a40*/  F2FP.F16.E5M2.UNPACK_B R8, R8 ;  /* 0x00000008ff08723e */ /* 0x004fc400020004ff */
[----:B------:R-:W-:-:S07]  /*14a50*/  F2FP.F16.E5M2.UNPACK_B R9, R9 ;  /* 0x00000009ff09723e */ /* 0x000fce00020004ff */
[----:B0-----:R-:W-:-:S15]  /*14a60*/  HMMA.16816.F32 R4, R12, R8, R20 ;  /* 0x000000080c04723c */ /* 0x001fde0000001814 */
[----:B------:R-:W-:-:S04]  /*14a70*/  NOP ;  /* 0x0000000000007918 */ /* 0x000fc80000000000 */
[----:B------:R0:W-:Y:S04]  /*14a80*/  STL.64 [R1+0xf0], R4 ;  /* 0x0000f00401007387 */ /* 0x0001e80000100a00 */
[----:B------:R-:W2:Y:S04]  /*14a90*/  LDL.LU.64 R20, [R1+0xe0] ;  /* 0x0000e00001147983 */ /* 0x000ea80000300a00 */
[----:B------:R-:W2:Y:S01]  /*14aa0*/  LDL.LU.64 R22, [R1+0xe8] ;  /* 0x0000e80001167983 */ /* 0x000ea20000300a00 */
[----:B----4-:R-:W-:Y:S02]  /*14ab0*/  F2FP.F16.E5M2.UNPACK_B R10, R10 ;  /* 0x0000000aff0a723e */ /* 0x010fe400020004ff */
[----:B------:R-:W-:Y:S01]  /*14ac0*/  F2FP.F16.E5M2.UNPACK_B R11, R11 ;  /* 0x0000000bff0b723e */ /* 0x000fe200020004ff */
[----:B------:R-:W-:-:S02]  /*14ad0*/  IMAD.MOV.U32 R28, RZ, RZ, R6 ;  /* 0x000000ffff1c7224 */ /* 0x000fc400078e0006 */
[----:B------:R-:W-:-:S04]  /*14ae0*/  IMAD.MOV.U32 R29, RZ, RZ, R7 ;  /* 0x000000ffff1d7224 */ /* 0x000fc800078e0007 */
[C---:B0-----:R-:W-:Y:S01]  /*14af0*/  HMMA.16816.F32 R4, R12.reuse, R10, R24 ;  /* 0x0000000a0c04723c */ /* 0x041fe20000001818 */
[----:B------:R-:W-:Y:S02]  /*14b00*/  F2FP.F16.E5M2.UNPACK_B R16, R16 ;  /* 0x00000010ff10723e */ /* 0x000fe400020004ff */
[----:B------:R-:W-:Y:S01]  /*14b10*/  F2FP.F16.E5M2.UNPACK_B R17, R17 ;  /* 0x00000011ff11723e */ /* 0x000fe200020004ff */
[----:B------:R-:W-:Y:S04]  /*14b20*/  STL [R1+0x1114], R29 ;  /* 0x0011141d01007387 */ /* 0x000fe80000100800 */
[----:B------:R-:W-:Y:S04]  /*14b30*/  STL [R1+0x1110], R28 ;  /* 0x0011101c01007387 */ /* 0x000fe80000100800 */
[----:B------:R-:W4:Y:S04]  /*14b40*/  LDL.LU.64 R24, [R1+0x1d0] ;  /* 0x0001d00001187983 */ /* 0x000f280000300a00 */
[----:B------:R-:W4:Y:S04]  /*14b50*/  LDL.LU.64 R26, [R1+0x1d8] ;  /* 0x0001d800011a7983 */ /* 0x000f280000300a00 */
[----:B------:R0:W-:Y:S04]  /*14b60*/  STL.64 [R1+0x1e0], R4 ;  /* 0x0001e00401007387 */ /* 0x0001e80000100a00 */
[----:B------:R1:W-:Y:S04]  /*14b70*/  STL.64 [R1+0x1e8], R6 ;  /* 0x0001e80601007387 */ /* 0x0003e80000100a00 */
[----:B0-----:R-:W3:Y:S04]  /*14b80*/  LDL.LU.64 R4, [R1+0x1c0] ;  /* 0x0001c00001047983 */ /* 0x001ee80000300a00 */
[----:B-1----:R-:W3:Y:S04]  /*14b90*/  LDL.LU.64 R6, [R1+0x1c8] ;  /* 0x0001c80001067983 */ /* 0x002ee80000300a00 */
[----:B------:R0:W-:Y:S04]  /*14ba0*/  STL.64 [R1+0x1218], R10 ;  /* 0x0012180a01007387 */ /* 0x0001e80000100a00 */
[----:B0-----:R-:W3:Y:S04]  /*14bb0*/  LDL.LU R10, [R1+0x2d8] ;  /* 0x0002d800010a7983 */ /* 0x001ee80000300800 */
[----:B------:R-:W3:Y:S04]  /*14bc0*/  LDL.LU R11, [R1+0x2e4] ;  /* 0x0002e400010b7983 */ /* 0x000ee80000300800 */
[----:B------:R0:W-:Y:S04]  /*14bd0*/  STL.64 [R1+0x1210], R8 ;  /* 0x0012100801007387 */ /* 0x0001e80000100a00 */
[----:B0-----:R-:W3:Y:S04]  /*14be0*/  LDL.LU R8, [R1+0x2d0] ;  /* 0x0002d00001087983 */ /* 0x001ee80000300800 */
[----:B------:R-:W3:Y:S01]  /*14bf0*/  LDL.LU R9, [R1+0x2dc] ;  /* 0x0002dc0001097983 */ /* 0x000ee20000300800 */
[----:B--2---:R-:W-:Y:S03]  /*14c00*/  HMMA.16816.F32 R12, R12, R16, R20 ;  /* 0x000000100c0c723c */ /* 0x004fe60000001814 */
[----:B------:R-:W2:Y:S04]  /*14c10*/  LDL.LU.64 R22, [R1+0x1248] ;  /* 0x0012480001167983 */ /* 0x000ea80000300a00 */
[----:B------:R-:W4:-:S12]  /*14c20*/  LDL.LU.64 R20, [R1+0x1240] ;  /* 0x0012400001147983 */ /* 0x000f180000300a00 */
[----:B------:R3:W-:Y:S01]  /*14c30*/  STL.64 [R1+0xe0], R12 ;  /* 0x0000e00c01007387 */ /* 0x0007e20000100a00 */
[----:B------:R-:W-:-:S03]  /*14c40*/  IMAD.MOV.U32 R28, RZ, RZ, R15 ;  /* 0x000000ffff1c7224 */ /* 0x000fc600078e000f */
[----:B------:R-:W4:Y:S01]  /*14c50*/  LDL.LU R15, [R1+0x2d4] ;  /* 0x0002d400010f7983 */ /* 0x000f220000300800 */
[----:B------:R-:W-:-:S03]  /*14c60*/  IMAD.MOV.U32 R29, RZ, RZ, R14 ;  /* 0x000000ffff1d7224 */ /* 0x000fc600078e000e */
[----:B------:R-:W-:Y:S04]  /*14c70*/  STL [R1+0x11ec], R28 ;  /* 0x0011ec1c01007387 */ /* 0x000fe80000100800 */
[----:B------:R-:W-:Y:S01]  /*14c80*/  STL [R1+0x11e8], R29 ;  /* 0x0011e81d01007387 */ /* 0x000fe20000100800 */
[----:B---3--:R-:W-:-:S05]  /*14c90*/  IMAD R13, R10, 0x100, R9 ;  /* 0x000001000a0d7824 */ /* 0x008fca00078e0209 */
[----:B------:R-:W-:Y:S01]  /*14ca0*/  F2FP.F16.E5M2.UNPACK_B R13, R13 ;  /* 0x0000000dff0d723e */ /* 0x000fe200020004ff */
[----:B--2---:R-:W-:-:S05]  /*14cb0*/  IMAD R14, R23, 0x100, R11 ;  /* 0x00000100170e7824 */ /* 0x004fca00078e020b */
[----:B------:R-:W-:Y:S01]  /*14cc0*/  F2FP.F16.E5M2.UNPACK_B R14, R14 ;  /* 0x0000000eff0e723e */ /* 0x000fe200020004ff */
[----:B----4-:R-:W-:Y:S02]  /*14cd0*/  IMAD R12, R8, 0x100, R15 ;  /* 0x00000100080c7824 */ /* 0x010fe400078e020f */
[----:B------:R-:W-:-:S03]  /*14ce0*/  IMAD R15, R0, 0x100, R22 ;  /* 0x00000100000f7824 */ /* 0x000fc600078e0216 */
[----:B------:R-:W-:Y:S02]  /*14cf0*/  F2FP.F16.E5M2.UNPACK_B R12, R12 ;  /* 0x0000000cff0c723e */ /* 0x000fe400020004ff */
[----:B------:R-:W-:-:S07]  /*14d00*/  F2FP.F16.E5M2.UNPACK_B R15, R15 ;  /* 0x0000000fff0f723e */ /* 0x000fce00020004ff */
[C---:B------:R-:W-:Y:S08]  /*14d10*/  HMMA.16816.F32 R24, R12.reuse, R20, R24 ;  /* 0x000000140c18723c */ /* 0x040ff00000001818 */
[C---:B------:R-:W-:Y:S01]  /*14d20*/  HMMA.16816.F32 R8, R12.reuse, R18, R4 ;  /* 0x000000120c08723c */ /* 0x040fe20000001804 */
[----:B------:R-:W2:Y:S10]  /*14d30*/  LDL.LU.64 R4, [R1+0x1b0] ;  /* 0x0001b00001047983 */ /* 0x000eb40000300a00 */
[----:B------:R-:W-:Y:S04]  /*14d40*/  STL.64 [R1+0x1d0], R24 ;  /* 0x0001d01801007387 */ /* 0x000fe80000100a00 */
[----:B------:R-:W-:Y:S04]  /*14d50*/  STL.64 [R1+0x1d8], R26 ;  /* 0x0001d81a01007387 */ /* 0x000fe80000100a00 */
[----:B------:R-:W2:Y:S04]  /*14d60*/  LDL.LU.64 R6, [R1+0x1b8] ;  /* 0x0001b80001067983 */ /* 0x000ea80000300a00 */
[----:B------:R0:W-:Y:S04]  /*14d70*/  STL.64 [R1+0x1c0], R8 ;  /* 0x0001c00801007387 */ /* 0x0001e80000100a00 */
[----:B------:R1:W-:Y:S04]  /*14d80*/  STL.64 [R1+0x1c8], R10 ;  /* 0x0001c80a01007387 */ /* 0x0003e80000100a00 */
[----:B0-----:R-:W3:Y:S04]  /*14d90*/  LDL.LU.64 R8, [R1+0x190] ;  /* 0x0001900001087983 */ /* 0x001ee80000300a00 */
[----:B-1----:R-:W4:Y:S04]  /*14da0*/  LDL.LU.64 R10, [R1+0x198] ;  /* 0x00019800010a7983 */ /* 0x002f280000300a00 */
[----:B----4-:R-:W-:Y:S04]  /*14db0*/  STL.64 [R1+0x1228], R10 ;  /* 0x0012280a01007387 */ /* 0x010fe80000100a00 */
[----:B---3--:R0:W-:Y:S04]  /*14dc0*/  STL.64 [R1+0x1220], R8 ;  /* 0x0012200801007387 */ /* 0x0081e80000100a00 */
[----:B0-----:R-:W3:Y:S04]  /*14dd0*/  LDL.LU.64 R8, [R1+0x1a0] ;  /* 0x0001a00001087983 */ /* 0x001ee80000300a00 */
[----:B------:R-:W3:Y:S04]  /*14de0*/  LDL.LU.64 R10, [R1+0x1a8] ;  /* 0x0001a800010a7983 */ /* 0x000ee80000300a00 */
[----:B------:R-:W-:Y:S04]  /*14df0*/  STL.64 [R1+0x11f8], R18 ;  /* 0x0011f81201007387 */ /* 0x000fe80000100a00 */
[----:B------:R0:W-:Y:S04]  /*14e00*/  STL.64 [R1+0x11f0], R16 ;  /* 0x0011f01001007387 */ /* 0x0001e80000100a00 */
[----:B0-----:R-:W4:Y:S04]  /*14e10*/  LDL.LU.64 R16, [R1+0x170] ;  /* 0x0001700001107983 */ /* 0x001f280000300a00 */
[----:B------:R-:W3:Y:S01]  /*14e20*/  LDL.LU.64 R18, [R1+0x178] ;  /* 0x0001780001127983 */ /* 0x000ee20000300a00 */
[C---:B--2---:R-:W-:Y:S03]  /*14e30*/  HMMA.16816.F32 R4, R12.reuse, R2, R4 ;  /* 0x000000020c04723c */ /* 0x044fe60000001804 */
[----:B---3--:R-:W-:Y:S04]  /*14e40*/  STL.64 [R1+0x1208], R18 ;  /* 0x0012081201007387 */ /* 0x008fe80000100a00 */
[----:B----4-:R0:W-:Y:S04]  /*14e50*/  STL.64 [R1+0x1200], R16 ;  /* 0x0012001001007387 */ /* 0x0101e80000100a00 */
[----:B0-----:R-:W2:Y:S04]  /*14e60*/  LDL.LU.64 R16, [R1+0x180] ;  /* 0x0001800001107983 */ /* 0x001ea80000300a00 */
[----:B------:R-:W2:Y:S04]  /*14e70*/  LDL.LU.64 R18, [R1+0x188] ;  /* 0x0001880001127983 */ /* 0x000ea80000300a00 */
[----:B------:R-:W3:Y:S04]  /*14e80*/  LDL.LU R22, [R1+0x310] ;  /* 0x0003100001167983 */ /* 0x000ee80000300800 */
[----:B------:R-:W4:Y:S04]  /*14e90*/  LDL.LU R25, [R1+0x31c] ;  /* 0x00031c0001197983 */ /* 0x000f280000300800 */
[----:B------:R-:W2:Y:S04]  /*14ea0*/  LDL.LU R23, [R1+0x318] ;  /* 0x0003180001177983 */ /* 0x000ea80000300800 */
[----:B------:R-:W4:Y:S04]  /*14eb0*/  LDL.LU R24, [R1+0x324] ;  /* 0x0003240001187983 */ /* 0x000f280000300800 */
[----:B------:R-:W2:Y:S04]  /*14ec0*/  LDL.LU R26, [R1+0x320] ;  /* 0x00032000011a7983 */ /* 0x000ea80000300800 */
[----:B------:R-:W2:Y:S04]  /*14ed0*/  LDL.LU R27, [R1+0x32c] ;  /* 0x00032c00011b7983 */ /* 0x000ea80000300800 */
[----:B--2---:R0:W-:Y:S04]  /*14ee0*/  STL.64 [R1+0x1180], R26 ;  /* 0x0011801a01007387 */ /* 0x0041e80000100a00 */
[----:B0-----:R-:W2:Y:S04]  /*14ef0*/  LDL.LU R26, [R1+0x2fc] ;  /* 0x0002fc00011a7983 */ /* 0x001ea80000300800 */
[----:B------:R-:W2:Y:S04]  /*14f00*/  LDL.LU R27, [R1+0x2f8] ;  /* 0x0002f800011b7983 */ /* 0x000ea80000300800 */
[----:B----4-:R0:W-:Y:S04]  /*14f10*/  STL.64 [R1+0x1178], R24 ;  /* 0x0011781801007387 */ /* 0x0101e80000100a00 */
[----:B0-----:R-:W4:Y:S04]  /*14f20*/  LDL.LU R24, [R1+0x2f4] ;  /* 0x0002f40001187983 */ /* 0x001f280000300800 */
[----:B------:R-:W4:Y:S04]  /*14f30*/  LDL.LU R25, [R1+0x2f0] ;  /* 0x0002f00001197983 */ /* 0x000f280000300800 */
[----:B------:R-:W2:Y:S04]  /*14f40*/  LDL.LU R0, [R1+0x328] ;  /* 0x0003280001007983 */ /* 0x000ea80000300800 */
[----:B------:R-:W-:Y:S04]  /*14f50*/  STL.64 [R1+0x1b0], R4 ;  /* 0x0001b00401007387 */ /* 0x000fe80000100a00 */
[----:B------:R0:W-:Y:S04]  /*14f60*/  STL.64 [R1+0x1b8], R6 ;  /* 0x0001b80601007387 */ /* 0x0001e80000100a00 */
[----:B0-----:R-:W2:Y:S04]  /*14f70*/  LDL.LU.64 R6, [R1+0x1238] ;  /* 0x0012380001067983 */ /* 0x001ea80000300a00 */
[----:B------:R-:W2:Y:S02]  /*14f80*/  LDL.LU.64 R4, [R1+0x1230] ;  /* 0x0012300001047983 */ /* 0x000ea40000300a00 */
[----:B--2---:R-:W-:-:S15]  /*14f90*/  HMMA.16816.F32 R8, R12, R4, R8 ;  /* 0x000000040c08723c */ /* 0x004fde0000001808 */
[----:B------:R-:W-:-:S04]  /*14fa0*/  NOP ;  /* 0x0000000000007918 */ /* 0x000fc80000000000 */
        /* <DEDUP_REMOVED lines=9> */
[----:B------:R-:W2:Y:S04]  /*15040*/  LDL.LU.64 R8, [R1+0x1210] ;  /* 0x0012100001087983 */ /* 0x000ea80000300a00 */
[----:B------:R-:W-:Y:S04]  /*15050*/  STL.64 [R1+0x11c0], R6 ;  /* 0x0011c00601007387 */ /* 0x000fe80000100a00 */
[----:B------:R0:W-:Y:S04]  /*15060*/  STL.64 [R1+0x11b8], R4 ;  /* 0x0011b80401007387 */ /* 0x0001e80000100a00 */
[----:B0-----:R-:W3:Y:S04]  /*15070*/  LDL.LU.64 R4, [R1+0xd0] ;  /* 0x0000d00001047983 */ /* 0x001ee80000300a00 */
[----:B------:R-:W3:Y:S01]  /*15080*/  LDL.LU.64 R6, [R1+0xd8] ;  /* 0x0000d80001067983 */ /* 0x000ee20000300a00 */
[----:B--2---:R-:W-:-:S15]  /*15090*/  HMMA.16816.F32 R16, R12, R8, R16 ;  /* 0x000000080c10723c */ /* 0x004fde0000001810 */
[----:B------:R-:W-:-:S04]  /*150a0*/  NOP ;  /* 0x0000000000007918 */ /* 0x000fc80000000000 */
[----:B------:R-:W-:Y:S04]  /*150b0*/  STL.64 [R1+0x180], R16 ;  /* 0x0001801001007387 */ /* 0x000fe80000100a00 */
[----:B------:R0:W-:Y:S04]  /*150c0*/  STL.64 [R1+0x188], R18 ;  /* 0x0001881201007387 */ /* 0x0001e80000100a00 */
[----:B0-----:R-:W2:Y:S04]  /*150d0*/  LDL.LU.64 R18, [R1+0x1208] ;  /* 0x0012080001127983 */ /* 0x001ea80000300a00 */
[----:B------:R-:W2:Y:S04]  /*150e0*/  LDL.LU.64 R16, [R1+0x1200] ;  /* 0x0012000001107983 */ /* 0x000ea80000300a00 */
[----:B------:R-:W3:Y:S04]  /*150f0*/  LDL.LU R28, [R1+0x304] ;  /* 0x00030400011c7983 */ /* 0x000ee80000300800 */
[----:B------:R-:W3:Y:S01]  /*15100*/  LDL.LU R29, [R1+0x30c] ;  /* 0x00030c00011d7983 */ /* 0x000ee20000300800 */
[----:B--2---:R-:W-:-:S15]  /*15110*/  HMMA.16816.F32 R16, R12, R10, R16 ;  /* 0x0000000a0c10723c */ /* 0x004fde0000001810 */
[----:B------:R-:W-:-:S04]  /*15120*/  NOP ;  /* 0x0000000000007918 */ /* 0x000fc80000000000 */
[----:B------:R-:W-:Y:S04]  /*15130*/  STL.64 [R1+0x170], R16 ;  /* 0x0001701001007387 */ /* 0x000fe80000100a00 */
[----:B------:R0:W-:Y:S04]  /*15140*/  STL.64 [R1+0x178], R18 ;  /* 0x0001781201007387 */ /* 0x0001e80000100a00 */
[----:B0-----:R-:W2:Y:S04]  /*15150*/  LDL.LU.64 R18, [R1+0x11f8] ;  /* 0x0011f80001127983 */ /* 0x001ea80000300a00 */
[----:B------:R-:W3:Y:S04]  /*15160*/  LDL.LU.64 R16, [R1+0x11f0] ;  /* 0x0011f00001107983 */ /* 0x000ee80000300a00 */
[----:B------:R-:W-:Y:S04]  /*15170*/  STL.64 [R1+0x11a0], R10 ;  /* 0x0011a00a01007387 */ /* 0x000fe80000100a00 */
[----:B------:R-:W-:Y:S01]  /*15180*/  STL.64 [R1+0x1198], R8 ;  /* 0x0011980801007387 */ /* 0x000fe20000100a00 */
[----:B---3--:R-:W-:Y:S03]  /*15190*/  HMMA.16816.F32 R4, R12, R16, R4 ;  /* 0x000000100c04723c */ /* 0x008fe60000001804 */
[----:B------:R-:W3:Y:S04]  /*151a0*/  LDL.LU R14, [R1+0x300] ;  /* 0x00030000010e7983 */ /* 0x000ee80000300800 */
[----:B------:R-:W3:-:S12]  /*151b0*/  LDL.LU R15, [R1+0x308] ;  /* 0x00030800010f7983 */ /* 0x000ed80000300800 */
[----:B------:R-:W-:Y:S04]  /*151c0*/  STL.64 [R1+0xd0], R4 ;  /* 0x0000d00401007387 */ /* 0x000fe80000100a00 */
[----:B------:R-:W-:Y:S04]  /*151d0*/  STL.64 [R1+0xd8], R6 ;  /* 0x0000d80601007387 */ /* 0x000fe80000100a00 */
[----:B--2---:R-:W-:Y:S04]  /*151e0*/  STL.64 [R1+0x11e0], R18 ;  /* 0x0011e01201007387 */ /* 0x004fe80000100a00 */
[----:B------:R0:W-:Y:S04]  /*151f0*/  STL.64 [R1+0x11d8], R16 ;  /* 0x0011d81001007387 */ /* 0x0001e80000100a00 */
[----:B0-----:R-:W2:Y:S04]  /*15200*/  LDL.LU.64 R16, [R1+0x160] ;  /* 0x0001600001107983 */ /* 0x001ea80000300a00 */
[----:B------:R-:W2:Y:S04]  /*15210*/  LDL.LU.64 R18, [R1+0x168] ;  /* 0x0001680001127983 */ /* 0x000ea80000300a00 */
[----:B------:R-:W2:Y:S04]  /*15220*/  LDL.LU.64 R4, [R1+0x140] ;  /* 0x0001400001047983 */ /* 0x000ea80000300a00 */
[----:B------:R-:W2:Y:S04]  /*15230*/  LDL.LU.64 R6, [R1+0x148] ;  /* 0x0001480001067983 */ /* 0x000ea80000300a00 */
[----:B--2---:R-:W-:Y:S04]  /*15240*/  STL.64 [R1+0x11d0], R6 ;  /* 0x0011d00601007387 */ /* 0x004fe80000100a00 */
[----:B------:R0:W-:Y:S04]  /*15250*/  STL.64 [R1+0x11c8], R4 ;  /* 0x0011c80401007387 */ /* 0x0001e80000100a00 */
[----:B0-----:R-:W2:Y:S04]  /*15260*/  LDL.LU.64 R4, [R1+0x150] ;  /* 0x0001500001047983 */ /* 0x001ea80000300a00 */
[----:B------:R-:W2:Y:S04]  /*15270*/  LDL.LU.64 R6, [R1+0x158] ;  /* 0x0001580001067983 */ /* 0x000ea80000300a00 */
[----:B------:R-:W2:Y:S04]  /*15280*/  LDL.LU.64 R8, [R1+0x120] ;  /* 0x0001200001087983 */ /* 0x000ea80000300a00 */
[----:B------:R-:W2:Y:S01]  /*15290*/  LDL.LU.64 R10, [R1+0x128] ;  /* 0x00012800010a7983 */ /* 0x000ea20000300a00 */
[----:B----4-:R-:W-:-:S02]  /*152a0*/  IMAD R12, R25, 0x100, R24 ;  /* 0x00000100190c7824 */ /* 0x010fc400078e0218 */
[----:B------:R-:W-:Y:S02]  /*152b0*/  IMAD R13, R27, 0x100, R26 ;  /* 0x000001001b0d7824 */ /* 0x000fe400078e021a */
[----:B---3--:R-:W-:Y:S02]  /*152c0*/  IMAD R14, R14, 0x100, R28 ;  /* 0x000001000e0e7824 */ /* 0x008fe400078e021c */
[----:B------:R-:W-:Y:S01]  /*152d0*/  IMAD R15, R15, 0x100, R29 ;  /* 0x000001000f0f7824 */ /* 0x000fe200078e021d */
[----:B------:R-:W-:Y:S02]  /*152e0*/  F2FP.F16.E5M2.UNPACK_B R12, R12 ;  /* 0x0000000cff0c723e */ /* 0x000fe400020004ff */
[----:B------:R-:W-:Y:S02]  /*152f0*/  F2FP.F16.E5M2.UNPACK_B R13, R13 ;  /* 0x0000000dff0d723e */ /* 0x000fe400020004ff */
[----:B------:R-:W-:Y:S02]  /*15300*/  F2FP.F16.E5M2.UNPACK_B R14, R14 ;  /* 0x0000000eff0e723e */ /* 0x000fe400020004ff */
[----:B------:R-:W-:Y:S01]  /*15310*/  F2FP.F16.E5M2.UNPACK_B R15, R15 ;  /* 0x0000000fff0f723e */ /* 0x000fe200020004ff */
[----:B--2---:R-:W-:Y:S04]  /*15320*/  STL.64 [R1+0x11b0], R10 ;  /* 0x0011b00a01007387 */ /* 0x004fe80000100a00 */
[----:B------:R0:W-:Y:S04]  /*15330*/  STL.64 [R1+0x11a8], R8 ;  /* 0x0011a80801007387 */ /* 0x0001e80000100a00 */
[----:B0-----:R-:W2:Y:S04]  /*15340*/  LDL.LU.64 R8, [R1+0x130] ;  /* 0x0001300001087983 */ /* 0x001ea80000300a00 */
[----:B------:R-:W2:Y:S04]  /*15350*/  LDL.LU.64 R10, [R1+0x138] ;  /* 0x00013800010a7983 */ /* 0x000ea80000300a00 */
[----:B------:R-:W3:Y:S04]  /*15360*/  LDL.LU.64 R24, [R1+0x100] ;  /* 0x0001000001187983 */ /* 0x000ee80000300a00 */
[----:B------:R-:W4:Y:S01]  /*15370*/  LDL.LU.64 R26, [R1+0x108] ;  /* 0x00010800011a7983 */ /* 0x000f220000300a00 */
[C---:B------:R-:W-:Y:S03]  /*15380*/  HMMA.16816.F32 R16, R12.reuse, R20, R16 ;  /* 0x000000140c10723c */ /* 0x040fe60000001810 */
[----:B----4-:R-:W-:Y:S04]  /*15390*/  STL.64 [R1+0x1190], R26 ;  /* 0x0011901a01007387 */ /* 0x010fe80000100a00 */
[----:B---3--:R0:W-:Y:S04]  /*153a0*/  STL.64 [R1+0x1188], R24 ;  /* 0x0011881801007387 */ /* 0x0081e80000100a00 */
[----:B0-----:R-:W3:Y:S04]  /*153b0*/  LDL.LU.64 R24, [R1+0x110] ;  /* 0x0001100001187983 */ /* 0x001ee80000300a00 */
[----:B------:R-:W3:Y:S04]  /*153c0*/  LDL.LU.64 R26, [R1+0x118] ;  /* 0x00011800011a7983 */ /* 0x000ee80000300a00 */
[----:B------:R-:W4:Y:S04]  /*153d0*/  LDL.LU R28, [R1+0x11ec] ;  /* 0x0011ec00011c7983 */ /* 0x000f280000300800 */
[----:B------:R-:W2:Y:S04]  /*153e0*/  LDL.LU R29, [R1+0x11e8] ;  /* 0x0011e800011d7983 */ /* 0x000ea80000300800 */
[----:B------:R-:W-:Y:S04]  /*153f0*/  STL.64 [R1+0x160], R16 ;  /* 0x0001601001007387 */ /* 0x000fe80000100a00 */
[----:B------:R0:W-:Y:S04]  /*15400*/  STL.64 [R1+0x168], R18 ;  /* 0x0001681201007387 */ /* 0x0001e80000100a00 */
[----:B0-----:R-:W2:Y:S04]  /*15410*/  LDL.LU.64 R18, [R1+0x11e0] ;  /* 0x0011e00001127983 */ /* 0x001ea80000300a00 */
[----:B------:R-:W3:Y:S01]  /*15420*/  LDL.LU.64 R16, [R1+0x11d8] ;  /* 0x0011d80001107983 */ /* 0x000ee20000300a00 */
        /* <DEDUP_REMOVED lines=23> */
[----:B------:R-:W3:Y:S04]  /*155a0*/  LDL.LU.64 R8, [R1+0x1198] ;  /* 0x0011980001087983 */ /* 0x000ee80000300a00 */
[----:B------:R-:W-:Y:S04]  /*155b0*/  STL.64 [R1+0x1150], R6 ;  /* 0x0011500601007387 */ /* 0x000fe80000100a00 */
[----:B------:R0:W-:Y:S04]  /*155c0*/  STL.64 [R1+0x1148], R4 ;  /* 0x0011480401007387 */ /* 0x0001e80000100a00 */
[----:B0-----:R-:W2:Y:S04]  /*155d0*/  LDL.LU.64 R4, [R1+0xc0] ;  /* 0x0000c00001047983 */ /* 0x001ea80000300a00 */
[----:B------:R-:W2:Y:S01]  /*155e0*/  LDL.LU.64 R6, [R1+0xc8] ;  /* 0x0000c80001067983 */ /* 0x000ea20000300a00 */
[----:B---3--:R-:W-:-:S15]  /*155f0*/  HMMA.16816.F32 R24, R12, R8, R24 ;  /* 0x000000080c18723c */ /* 0x008fde0000001818 */
[----:B------:R-:W-:-:S04]  /*15600*/  NOP ;  /* 0x0000000000007918 */ /* 0x000fc80000000000 */
[----:B------:R-:W-:Y:S04]  /*15610*/  STL.64 [R1+0x110], R24 ;  /* 0x0001101801007387 */ /* 0x000fe80000100a00 */
[----:B------:R0:W-:Y:S04]  /*15620*/  STL.64 [R1+0x118], R26 ;  /* 0x0001181a01007387 */ /* 0x0001e80000100a00 */
[----:B0-----:R-:W3:Y:S04]  /*15630*/  LDL.LU.64 R26, [R1+0x1190] ;  /* 0x00119000011a7983 */ /* 0x001ee80000300a00 */
[----:B------:R-:W3:Y:S01]  /*15640*/  LDL.LU.64 R24, [R1+0x1188] ;  /* 0x0011880001187983 */ /* 0x000ee20000300a00 */
[C---:B--2---:R-:W-:Y:S08]  /*15650*/  HMMA.16816.F32 R4, R12.reuse, R16, R4 ;  /* 0x000000100c04723c */ /* 0x044ff00000001804 */
[----:B---3--:R-:W-:-:S15]  /*15660*/  HMMA.16816.F32 R24, R12, R10, R24 ;  /* 0x0000000a0c18723c */ /* 0x008fde0000001818 */
[----:B------:R-:W-:-:S04]  /*15670*/  NOP ;  /* 0x0000000000007918 */ /* 0x000fc80000000000 */
[----:B------:R-:W-:Y:S04]  /*15680*/  STL.64 [R1+0x100], R24 ;  /* 0x0001001801007387 */ /* 0x000fe80000100a00 */
[----:B------:R0:W-:Y:S04]  /*15690*/  STL.64 [R1+0x108], R26 ;  /* 0x0001081a01007387 */ /* 0x0001e80000100a00 */
[----:B0-----:R-:W2:Y:S04]  /*156a0*/  LDL.LU.64 R26, [R1+0x1180] ;  /* 0x00118000011a7983 */ /* 0x001ea80000300a00 */
[----:B------:R-:W3:Y:S04]  /*156b0*/  LDL.LU.64 R24, [R1+0x1178] ;  /* 0x0011780001187983 */ /* 0x000ee80000300a00 */
[----:B------:R0:W-:Y:S04]  /*156c0*/  STL.64 [R1+0x1130], R10 ;  /* 0x0011300a01007387 */ /* 0x0001e80000100a00 */
[----:B0-----:R-:W2:Y:S04]  /*156d0*/  LDL.LU R11, [R1+0x314] ;  /* 0x00031400010b7983 */ /* 0x001ea80000300800 */
[----:B------:R-:W-:Y:S04]  /*156e0*/  STL.64 [R1+0x1128], R8 ;  /* 0x0011280801007387 */ /* 0x000fe80000100a00 */
[----:B------:R-:W-:Y:S04]  /*156f0*/  STL.64 [R1+0x1170], R18 ;  /* 0x0011701201007387 */ /* 0x000fe80000100a00 */
[----:B------:R0:W-:Y:S04]  /*15700*/  STL.64 [R1+0x1168], R16 ;  /* 0x0011681001007387 */ /* 0x0001e80000100a00 */
[----:B------:R1:W-:Y:S04]  /*15710*/  STL.64 [R1+0xc0], R4 ;  /* 0x0000c00401007387 */ /* 0x0003e80000100a00 */
[----:B------:R1:W-:Y:S04]  /*15720*/  STL.64 [R1+0xc8], R6 ;  /* 0x0000c80601007387 */ /* 0x0003e80000100a00 */
[----:B0-----:R-:W3:Y:S04]  /*15730*/  LDL.LU.64 R16, [R1+0xb0] ;  /* 0x0000b00001107983 */ /* 0x001ee80000300a00 */
[----:B------:R-:W3:Y:S04]  /*15740*/  LDL.LU.64 R18, [R1+0xb8] ;  /* 0x0000b80001127983 */ /* 0x000ee80000300a00 */
[----:B-1----:R-:W3:Y:S04]  /*15750*/  LDL.LU.64 R4, [R1+0x70] ;  /* 0x0000700001047983 */ /* 0x002ee80000300a00 */
[----:B------:R-:W3:Y:S01]  /*15760*/  LDL.LU.64 R6, [R1+0x78] ;  /* 0x0000780001067983 */ /* 0x000ee20000300a00 */
[----:B--2---:R-:W-:-:S03]  /*15770*/  IMAD R22, R22, 0x100, R11 ;  /* 0x0000010016167824 */ /* 0x004fc600078e020b */
[----:B---3--:R-:W-:Y:S04]  /*15780*/  STL.64 [R1+0x1160], R6 ;  /* 0x0011600601007387 */ /* 0x008fe80000100a00 */
[----:B------:R0:W-:Y:S04]  /*15790*/  STL.64 [R1+0x1158], R4 ;  /* 0x0011580401007387 */ /* 0x0001e80000100a00 */
[----:B0-----:R-:W2:Y:S04]  /*157a0*/  LDL.LU.64 R4, [R1+0x90] ;  /* 0x0000900001047983 */ /* 0x001ea80000300a00 */
[----:B------:R-:W2:Y:S04]  /*157b0*/  LDL.LU.64 R6, [R1+0x98] ;  /* 0x0000980001067983 */ /* 0x000ea80000300a00 */
[----:B------:R-:W3:Y:S04]  /*157c0*/  LDL.LU.64 R8, [R1+0x2a0] ;  /* 0x0002a00001087983 */ /* 0x000ee80000300a00 */
[----:B------:R-:W2:Y:S01]  /*157d0*/  LDL.LU.64 R10, [R1+0x2a8] ;  /* 0x0002a800010a7983 */ /* 0x000ea20000300a00 */
[----:B------:R-:W-:-:S02]  /*157e0*/  IMAD R23, R23, 0x100, R25 ;  /* 0x0000010017177824 */ /* 0x000fc400078e0219 */
[----:B------:R-:W-:Y:S02]  /*157f0*/  IMAD R24, R26, 0x100, R24 ;  /* 0x000001001a187824 */ /* 0x000fe400078e0218 */
[----:B------:R-:W-:Y:S01]  /*15800*/  IMAD R25, R0, 0x100, R27 ;  /* 0x0000010000197824 */ /* 0x000fe200078e021b */
[----:B------:R-:W-:Y:S02]  /*15810*/  F2FP.F16.E5M2.UNPACK_B R12, R22 ;  /* 0x00000016ff0c723e */ /* 0x000fe400020004ff */
[----:B------:R-:W-:Y:S02]  /*15820*/  F2FP.F16.E5M2.UNPACK_B R13, R23 ;  /* 0x00000017ff0d723e */ /* 0x000fe400020004ff */
[----:B------:R-:W-:Y:S02]  /*15830*/  F2FP.F16.E5M2.UNPACK_B R14, R24 ;  /* 0x00000018ff0e723e */ /* 0x000fe400020004ff */
[----:B------:R-:W-:Y:S01]  /*15840*/  F2FP.F16.E5M2.UNPACK_B R15, R25 ;  /* 0x00000019ff0f723e */ /* 0x000fe200020004ff */
[----:B--2---:R-:W-:Y:S04]  /*15850*/  STL.64 [R1+0x1140], R10 ;  /* 0x0011400a01007387 */ /* 0x004fe80000100a00 */
[----:B---3--:R0:W-:Y:S04]  /*15860*/  STL.64 [R1+0x1138], R8 ;  /* 0x0011380801007387 */ /* 0x0081e80000100a00 */
[----:B0-----:R-:W2:Y:S04]  /*15870*/  LDL.LU.64 R8, [R1+0x50] ;  /* 0x0000500001087983 */ /* 0x001ea80000300a00 */
[----:B------:R-:W2:Y:S04]  /*15880*/  LDL.LU.64 R10, [R1+0x58] ;  /* 0x00005800010a7983 */ /* 0x000ea80000300a00 */
[----:B------:R-:W3:Y:S04]  /*15890*/  LDL.LU R22, [R1+0x348] ;  /* 0x0003480001167983 */ /* 0x000ee80000300800 */
[----:B------:R-:W3:Y:S04]  /*158a0*/  LDL.LU R23, [R1+0x34c] ;  /* 0x00034c0001177983 */ /* 0x000ee80000300800 */
[----:B------:R-:W2:Y:S04]  /*158b0*/  LDL.LU.64 R24, [R1+0x270] ;  /* 0x0002700001187983 */ /* 0x000ea80000300a00 */
[----:B------:R-:W2:Y:S01]  /*158c0*/  LDL.LU.64 R26, [R1+0x278] ;  /* 0x00027800011a7983 */ /* 0x000ea20000300a00 */
[C---:B------:R-:W-:Y:S03]  /*158d0*/  HMMA.16816.F32 R16, R12.reuse, R20, R16 ;  /* 0x000000140c10723c */ /* 0x040fe60000001810 */
[----:B--2---:R-:W-:Y:S04]  /*158e0*/  STL.64 [R1+0x1120], R26 ;  /* 0x0011201a01007387 */ /* 0x004fe80000100a00 */
[----:B------:R0:W-:Y:S04]  /*158f0*/  STL.64 [R1+0x1118], R24 ;  /* 0x0011181801007387 */ /* 0x0001e80000100a00 */
[----:B0-----:R-:W2:Y:S04]  /*15900*/  LDL.LU.64 R24, [R1+0x290] ;  /* 0x0002900001187983 */ /* 0x001ea80000300a00 */
[----:B------:R-:W2:Y:S04]  /*15910*/  LDL.LU.64 R26, [R1+0x298] ;  /* 0x00029800011a7983 */ /* 0x000ea80000300a00 */
[----:B------:R-:W-:Y:S04]  /*15920*/  STL.64 [R1+0xb0], R16 ;  /* 0x0000b01001007387 */ /* 0x000fe80000100a00 */
[----:B------:R0:W-:Y:S04]  /*15930*/  STL.64 [R1+0xb8], R18 ;  /* 0x0000b81201007387 */ /* 0x0001e80000100a00 */
[----:B0-----:R-:W2:Y:S04]  /*15940*/  LDL.LU.64 R18, [R1+0x1170] ;  /* 0x0011700001127983 */ /* 0x001ea80000300a00 */
[----:B------:R-:W3:Y:S04]  /*15950*/  LDL.LU.64 R16, [R1+0x1168] ;  /* 0x0011680001107983 */ /* 0x000ee80000300a00 */
[----:B------:R-:W3:Y:S04]  /*15960*/  LDL.LU R20, [R1+0x344] ;  /* 0x0003440001147983 */ /* 0x000ee80000300800 */
[----:B------:R-:W3:Y:S01]  /*15970*/  LDL.LU R21, [R1+0x340] ;  /* 0x0003400001157983 */ /* 0x000ee20000300800 */
[----:B--2---:R-:W-:-:S15]  /*15980*/  HMMA.16816.F32 R4, R12, R18, R4 ;  /* 0x000000120c04723c */ /* 0x004fde0000001804 */
[----:B------:R-:W-:-:S04]  /*15990*/  NOP ;  /* 0x0000000000007918 */ /* 0x000fc80000000000 */
[----:B------:R-:W-:Y:S04]  /*159a0*/  STL.64 [R1+0x90], R4 ;  /* 0x0000900401007387 */ /* 0x000fe80000100a00 */
[----:B------:R0:W-:Y:S01]  /*159b0*/  STL [R1+0x98], R6 ;  /* 0x0000980601007387 */ /* 0x0001e20000100800 */
[----:B------:R-:W-:-:S03]  /*159c0*/  IMAD.MOV.U32 R0, RZ, RZ, R7 ;  /* 0x000000ffff007224 */ /* 0x000fc600078e0007 */
[----:B0-----:R-:W2:Y:S04]  /*159d0*/  LDL.LU.64 R6, [R1+0x1160] ;  /* 0x0011600001067983 */ /* 0x001ea80000300a00 */
[----:B------:R-:W2:Y:S04]  /*159e0*/  LDL.LU.64 R4, [R1+0x1158] ;  /* 0x0011580001047983 */ /* 0x000ea80000300a00 */
[----:B------:R-:W3:Y:S04]  /*159f0*/  LDL.LU R18, [R1+0x33c] ;  /* 0x00033c0001127983 */ /* 0x000ee80000300800 */
[----:B------:R-:W3:Y:S04]  /*15a00*/  LDL.LU R19, [R1+0x338] ;  /* 0x0003380001137983 */ /* 0x000ee80000300800 */
[----:B------:R0:W-:Y:S04]  /*15a10*/  STL [R1+0x1008], R0 ;  /* 0x0010080001007387 */ /* 0x0001e80000100800 */
[----:B0-----:R-:W3:Y:S01]  /*15a20*/  LDL.LU R0, [R1+0x330] ;  /* 0x0003300001007983 */ /* 0x001ee20000300800 */
[----:B--2---:R-:W-:-:S15]  /*15a30*/  HMMA.16816.F32 R4, R12, R2, R4 ;  /* 0x000000020c04723c */ /* 0x004fde0000001804 */
[----:B------:R-:W-:-:S04]  /*15a40*/  NOP ;  /* 0x0000000000007918 */ /* 0x000fc80000000000 */
[----:B------:R-:W-:Y:S04]  /*15a50*/  STL.64 [R1+0x70], R4 ;  /* 0x0000700401007387 */ /* 0x000fe80000100a00 */
[----:B------:R0:W-:Y:S04]  /*15a60*/  STL.64 [R1+0x78], R6 ;  /* 0x0000780601007387 */ /* 0x0001e80000100a00 */
[----:B0-----:R-:W2:Y:S04]  /*15a70*/  LDL.LU.64 R6, [R1+0x1150] ;  /* 0x0011500001067983 */ /* 0x001ea80000300a00 */
[----:B------:R-:W2:Y:S04]  /*15a80*/  LDL.LU.64 R4, [R1+0x1148] ;  /* 0x0011480001047983 */ /* 0x000ea80000300a00 */
[----:B------:R-:W3:Y:S01]  /*15a90*/  LDL.LU R3, [R1+0x334] ;  /* 0x0003340001037983 */ /* 0x000ee20000300800 */
[----:B--2---:R-:W-:-:S15]  /*15aa0*/  HMMA.16816.F32 R8, R12, R4, R8 ;  /* 0x000000040c08723c */ /* 0x004fde0000001808 */
[----:B------:R-:W-:-:S04]  /*15ab0*/  NOP ;  /* 0x0000000000007918 */ /* 0x000fc80000000000 */
[----:B------:R-:W-:Y:S04]  /*15ac0*/  STL.64 [R1+0x50], R8 ;  /* 0x0000500801007387 */ /* 0x000fe80000100a00 */
[----:B------:R0:W-:Y:S04]  /*15ad0*/  STL.64 [R1+0x58], R10 ;  /* 0x0000580a01007387 */ /* 0x0001e80000100a00 */
[----:B0-----:R-:W2:Y:S04]  /*15ae0*/  LDL.LU.64 R10, [R1+0x1140] ;  /* 0x00114000010a7983 */ /* 0x001ea80000300a00 */
[----:B------:R-:W2:Y:S02]  /*15af0*/  LDL.LU.64 R8, [R1+0x1138] ;  /* 0x0011380001087983 */ /* 0x000ea40000300a00 */
[----:B--2---:R-:W-:Y:S02]  /*15b00*/  HMMA.16816.F32 R4, R12, R6, R8 ;  /* 0x000000060c04723c */ /* 0x004fe40000001808 */
[----:B------:R-:W2:Y:S04]  /*15b10*/  LDL.LU.64 R10, [R1+0x1130] ;  /* 0x00113000010a7983 */ /* 0x000ea80000300a00 */
[----:B------:R-:W2:-:S13]  /*15b20*/  LDL.LU.64 R8, [R1+0x1128] ;  /* 0x0011280001087983 */ /* 0x000e9a0000300a00 */
[----:B------:R0:W-:Y:S04]  /*15b30*/  STL.64 [R1+0x30], R4 ;  /* 0x0000300401007387 */ /* 0x0001e80000100a00 */
[----:B------:R1:W-:Y:S04]  /*15b40*/  STL.64 [R1+0x38], R6 ;  /* 0x0000380601007387 */ /* 0x0003e80000100a00 */
[----:B0-----:R-:W3:Y:S04]  /*15b50*/  LDL.LU.64 R4, [R1+0x280] ;  /* 0x0002800001047983 */ /* 0x001ee80000300a00 */
[----:B-1----:R-:W3:Y:S01]  /*15b60*/  LDL.LU.64 R6, [R1+0x288] ;  /* 0x0002880001067983 */ /* 0x002ee20000300a00 */
[----:B--2---:R-:W-:-:S15]  /*15b70*/  HMMA.16816.F32 R24, R12, R8, R24 ;  /* 0x000000080c18723c */ /* 0x004fde0000001818 */
[----:B------:R-:W-:-:S04]  /*15b80*/  NOP ;  /* 0x0000000000007918 */ /* 0x000fc80000000000 */
[----:B------:R-:W-:Y:S04]  /*15b90*/  STL.64 [R1+0x10], R24 ;  /* 0x0000101801007387 */ /* 0x000fe80000100a00 */
[----:B------:R0:W-:Y:S04]  /*15ba0*/  STL.64 [R1+0x18], R26 ;  /* 0x0000181a01007387 */ /* 0x0001e80000100a00 */
[----:B0-----:R-:W2:Y:S04]  /*15bb0*/  LDL.LU.64 R26, [R1+0x1120] ;  /* 0x00112000011a7983 */ /* 0x001ea80000300a00 */
[----:B------:R-:W2:Y:S01]  /*15bc0*/  LDL.LU.64 R24, [R1+0x1118] ;  /* 0x0011180001187983 */ /* 0x000ea20000300a00 */
[----:B---3--:R-:W-:-:S15]  /*15bd0*/  HMMA.16816.F32 R4, R12, R10, R4 ;  /* 0x0000000a0c04723c */ /* 0x008fde0000001804 */
[----:B------:R-:W-:-:S04]  /*15be0*/  NOP ;  /* 0x0000000000007918 */ /* 0x000fc80000000000 */
[----:B------:R-:W-:Y:S04]  /*15bf0*/  STL.64 [R1], R4 ;  /* 0x0000000401007387 */ /* 0x000fe80000100a00 */
[----:B------:R-:W-:Y:S01]  /*15c00*/  STL.64 [R1+0x8], R6 ;  /* 0x0000080601007387 */ /* 0x000fe20000100a00 */
[----:B--2---:R-:W-:-:S15]  /*15c10*/  HMMA.16816.F32 R24, R12, R16, R24 ;  /* 0x000000100c18723c */ /* 0x004fde0000001818 */
[----:B------:R-:W-:-:S04]  /*15c20*/  NOP ;  /* 0x0000000000007918 */ /* 0x000fc80000000000 */
[----:B------:R-:W-:Y:S04]  /*15c30*/  STL.64 [R1+0xf30], R26 ;  /* 0x000f301a01007387 */ /* 0x000fe80000100a00 */
[----:B------:R0:W-:Y:S04]  /*15c40*/  STL.64 [R1+0xf28], R24 ;  /* 0x000f281801007387 */ /* 0x0001e80000100a00 */
[----:B0-----:R-:W2:Y:S04]  /*15c50*/  LDL.LU R24, [R1+0xe0] ;  /* 0x0000e00001187983 */ /* 0x001ea80000300800 */
[----:B------:R-:W2:Y:S01]  /*15c60*/  LDL.LU R25, [R1+0xe4] ;  /* 0x0000e40001197983 */ /* 0x000ea20000300800 */
[----:B------:R-:W-:-:S02]  /*15c70*/  IMAD.MOV.U32 R26, RZ, RZ, R29 ;  /* 0x000000ffff1a7224 */ /* 0x000fc400078e001d */
[----:B----4-:R-:W-:Y:S01]  /*15c80*/  IMAD.MOV.U32 R27, RZ, RZ, R28 ;  /* 0x000000ffff1b7224 */ /* 0x010fe200078e001c */
[----:B------:R-:W3:Y:S04]  /*15c90*/  LDL.LU R29, [R1+0x1114] ;  /* 0x00111400011d7983 */ /* 0x000ee80000300800 */
[----:B------:R-:W4:Y:S04]  /*15ca0*/  LDL.LU R28, [R1+0x1110] ;  /* 0x00111000011c7983 */ /* 0x000f280000300800 */
[----:B------:R-:W-:Y:S04]  /*15cb0*/  STL.64 [R1+0x1090], R26 ;  /* 0x0010901a01007387 */ /* 0x000fe80000100a00 */
[----:B--2---:R0:W-:Y:S04]  /*15cc0*/  STL.64 [R1+0x1088], R24 ;  /* 0x0010881801007387 */ /* 0x0041e80000100a00 */
[----:B0-----:R-:W2:Y:S04]  /*15cd0*/  LDL.LU R24, [R1+0x1e0] ;  /* 0x0001e00001187983 */ /* 0x001ea80000300800 */
[----:B------:R-:W2:Y:S04]  /*15ce0*/  LDL.LU R25, [R1+0x1e4] ;  /* 0x0001e40001197983 */ /* 0x000ea80000300800 */
[----:B------:R-:W2:Y:S04]  /*15cf0*/  LDL.LU R26, [R1+0x1e8] ;  /* 0x0001e800011a7983 */ /* 0x000ea80000300800 */
[----:B------:R-:W2:Y:S04]  /*15d00*/  LDL.LU R27, [R1+0x1ec] ;  /* 0x0001ec00011b7983 */ /* 0x000ea80000300800 */
[----:B--2---:R-:W-:Y:S04]  /*15d10*/  STL.64 [R1+0x10a0], R26 ;  /* 0x0010a01a01007387 */ /* 0x004fe80000100a00 */
[----:B------:R0:W-:Y:S04]  /*15d20*/  STL.64 [R1+0x1098], R24 ;  /* 0x0010981801007387 */ /* 0x0001e80000100a00 */
[----:B0-----:R-:W2:Y:S04]  /*15d30*/  LDL.LU R24, [R1+0xf0] ;  /* 0x0000f00001187983 */ /* 0x001ea80000300800 */
[----:B------:R-:W2:Y:S01]  /*15d40*/  LDL.LU R25, [R1+0xf4] ;  /* 0x0000f40001197983 */ /* 0x000ea20000300800 */
[----:B----4-:R-:W-:-:S02]  /*15d50*/  IMAD.MOV.U32 R26, RZ, RZ, R28 ;  /* 0x000000ffff1a7224 */ /* 0x010fc400078e001c */
[----:B---3--:R-:W-:Y:S01]  /*15d60*/  IMAD.MOV.U32 R27, RZ, RZ, R29 ;  /* 0x000000ffff1b7224 */ /* 0x008fe200078e001d */
[----:B------:R-:W3:Y:S04]  /*15d70*/  LDL.LU R28, [R1+0x110c] ;  /* 0x00110c00011c7983 */ /* 0x000ee80000300800 */
[----:B------:R-:W4:Y:S04]  /*15d80*/  LDL.LU R29, [R1+0x1108] ;  /* 0x00110800011d7983 */ /* 0x000f280000300800 */
[----:B------:R-:W3:Y:S04]  /*15d90*/  LDL.LU R7, [R1+0x234] ;  /* 0x0002340001077983 */ /* 0x000ee80000300800 */
[----:B------:R-:W3:Y:S04]  /*15da0*/  LDL.LU R8, [R1+0x240] ;  /* 0x0002400001087983 */ /* 0x000ee80000300800 */
[----:B------:R-:W-:Y:S04]  /*15db0*/  STL.64 [R1+0x10b0], R26 ;  /* 0x0010b01a01007387 */ /* 0x000fe80000100a00 */
[----:B--2---:R0:W-:Y:S04]  /*15dc0*/  STL.64 [R1+0x10a8], R24 ;  /* 0x0010a81801007387 */ /* 0x0041e80000100a00 */
[----:B0-----:R-:W2:Y:S04]  /*15dd0*/  LDL.LU R24, [R1+0xa0] ;  /* 0x0000a00001187983 */ /* 0x001ea80000300800 */
[----:B------:R-:W2:Y:S04]  /*15de0*/  LDL.LU R25, [R1+0xa4] ;  /* 0x0000a40001197983 */ /* 0x000ea80000300800 */
[----:B------:R-:W2:Y:S04]  /*15df0*/  LDL.LU R26, [R1+0xa8] ;  /* 0x0000a800011a7983 */ /* 0x000ea80000300800 */
[----:B------:R-:W2:Y:S04]  /*15e00*/  LDL.LU R27, [R1+0xac] ;  /* 0x0000ac00011b7983 */ /* 0x000ea80000300800 */
[----:B------:R-:W3:Y:S04]  /*15e10*/  LDL.LU R6, [R1+0x230] ;  /* 0x0002300001067983 */ /* 0x000ee80000300800 */
[----:B--2---:R-:W-:Y:S04]  /*15e20*/  STL.64 [R1+0x10c0], R26 ;  /* 0x0010c01a01007387 */ /* 0x004fe80000100a00 */
[----:B------:R0:W-:Y:S04]  /*15e30*/  STL.64 [R1+0x10b8], R24 ;  /* 0x0010b81801007387 */ /* 0x0001e80000100a00 */
[----:B0-----:R-:W2:Y:S04]  /*15e40*/  LDL.LU R24, [R1+0x80] ;  /* 0x0000800001187983 */ /* 0x001ea80000300800 */
[----:B------:R-:W2:Y:S01]  /*15e50*/  LDL.LU R25, [R1+0x84] ;  /* 0x0000840001197983 */ /* 0x000ea20000300800 */
[----:B----4-:R-:W-:-:S02]  /*15e60*/  IMAD.MOV.U32 R26, RZ, RZ, R29 ;  /* 0x000000ffff1a7224 */ /* 0x010fc400078e001d */
[----:B---3--:R-:W-:Y:S02]  /*15e70*/  IMAD.MOV.U32 R27, RZ, RZ, R28 ;  /* 0x000000ffff1b7224 */ /* 0x008fe400078e001c */
[----:B------:R-:W-:Y:S01]  /*15e80*/  IMAD R2, R0, 0x100, R3 ;  /* 0x0000010000027824 */ /* 0x000fe200078e0203 */
[----:B------:R-:W3:Y:S01]  /*15e90*/  LDL.LU R29, [R1+0x1104] ;  /* 0x00110400011d7983 */ /* 0x000ee20000300800 */
[----:B------:R-:W-:-:S03]  /*15ea0*/  IMAD R3, R19, 0x100, R18 ;  /* 0x0000010013037824 */ /* 0x000fc600078e0212 */
[----:B------:R-:W4:Y:S04]  /*15eb0*/  LDL.LU R28, [R1+0x1100] ;  /* 0x00110000011c7983 */ /* 0x000f280000300800 */
[----:B------:R-:W3:Y:S04]  /*15ec0*/  LDL.LU R19, [R1+0x204] ;  /* 0x0002040001137983 */ /* 0x000ee80000300800 */
[----:B------:R-:W-:Y:S04]  /*15ed0*/  STL.64 [R1+0x10d0], R26 ;  /* 0x0010d01a01007387 */ /* 0x000fe80000100a00 */
[----:B--2---:R0:W-:Y:S04]  /*15ee0*/  STL.64 [R1+0x10c8], R24 ;  /* 0x0010c81801007387 */ /* 0x0041e80000100a00 */
[----:B0-----:R-:W2:Y:S04]  /*15ef0*/  LDL.LU R24, [R1+0x60] ;  /* 0x0000600001187983 */ /* 0x001ea80000300800 */
[----:B------:R-:W2:Y:S04]  /*15f00*/  LDL.LU R25, [R1+0x64] ;  /* 0x0000640001197983 */ /* 0x000ea80000300800 */
[----:B------:R-:W2:Y:S04]  /*15f10*/  LDL.LU R26, [R1+0x68] ;  /* 0x00006800011a7983 */ /* 0x000ea80000300800 */
[----:B------:R-:W2:Y:S01]  /*15f20*/  LDL.LU R27, [R1+0x6c] ;  /* 0x00006c00011b7983 */ /* 0x000ea20000300800 */
[----:B------:R-:W-:-:S03]  /*15f30*/  IMAD R4, R21, 0x100, R20 ;  /* 0x0000010015047824 */ /* 0x000fc600078e0214 */
[----:B------:R-:W3:Y:S04]  /*15f40*/  LDL.LU R20, [R1+0x1f0] ;  /* 0x0001f00001147983 */ /* 0x000ee80000300800 */
[----:B------:R-:W3:Y:S04]  /*15f50*/  LDL.LU R21, [R1+0x1f4] ;  /* 0x0001f40001157983 */ /* 0x000ee80000300800 */
[----:B------:R-:W3:Y:S04]  /*15f60*/  LDL.LU R18, [R1+0x200] ;  /* 0x0002000001127983 */ /* 0x000ee80000300800 */
[----:B--2---:R-:W-:Y:S04]  /*15f70*/  STL.64 [R1+0x10e0], R26 ;  /* 0x0010e01a01007387 */ /* 0x004fe80000100a00 */
[----:B------:R4:W-:Y:S02]  /*15f80*/  STL.64 [R1+0x10d8], R24 ;  /* 0x0010d81801007387 */ /* 0x0009e40000100a00 */
[----:B----4-:R-:W-:-:S02]  /*15f90*/  IMAD.MOV.U32 R24, RZ, RZ, R28 ;  /* 0x000000ffff187224 */ /* 0x010fc400078e001c */
[----:B---3--:R-:W-:Y:S01]  /*15fa0*/  IMAD.MOV.U32 R25, RZ, RZ, R29 ;  /* 0x000000ffff197224 */ /* 0x008fe200078e001d */
[----:B------:R-:W2:Y:S04]  /*15fb0*/  LDL.LU R28, [R1+0x10fc] ;  /* 0x0010fc00011c7983 */ /* 0x000ea80000300800 */
[----:B------:R-:W3:Y:S04]  /*15fc0*/  LDL.LU R29, [R1+0x10f8] ;  /* 0x0010f800011d7983 */ /* 0x000ee80000300800 */
[----:B------:R-:W4:Y:S04]  /*15fd0*/  LDL.LU R26, [R1+0x48] ;  /* 0x00004800011a7983 */ /* 0x000f280000300800 */
[----:B------:R-:W4:Y:S01]  /*15fe0*/  LDL.LU R27, [R1+0x4c] ;  /* 0x00004c00011b7983 */ /* 0x000f220000300800 */
[----:B------:R-:W-:Y:S01]  /*15ff0*/  IMAD R5, R22, 0x100, R23 ;  /* 0x0000010016057824 */ /* 0x000fe200078e0217 */
[----:B------:R-:W-:-:S02]  /*16000*/  F2FP.F16.E5M2.UNPACK_B R12, R2 ;  /* 0x00000002ff0c723e */ /* 0x000fc400020004ff */
[----:B------:R-:W-:Y:S02]  /*16010*/  F2FP.F16.E5M2.UNPACK_B R13, R3 ;  /* 0x00000003ff0d723e */ /* 0x000fe400020004ff */
[----:B------:R-:W-:Y:S01]  /*16020*/  F2FP.F16.E5M2.UNPACK_B R14, R4 ;  /* 0x00000004ff0e723e */ /* 0x000fe200020004ff */
[----:B----4-:R-:W-:Y:S04]  /*16030*/  STL.64 [R1+0x10f0], R26 ;  /* 0x0010f01a01007387 */ /* 0x010fe80000100a00 */
[----:B------:R0:W-:Y:S04]  /*16040*/  STL.64 [R1+0x10e8], R24 ;  /* 0x0010e81801007387 */ /* 0x0001e80000100a00 */
[----:B0-----:R-:W4:Y:S04]  /*16050*/  LDL.LU R24, [R1+0x20] ;  /* 0x0000200001187983 */ /* 0x001f280000300800 */
[----:B------:R-:W4:Y:S01]  /*16060*/  LDL.LU R25, [R1+0x24] ;  /* 0x0000240001197983 */ /* 0x000f220000300800 */
[----:B---3--:R-:W-:-:S02]  /*16070*/  IMAD.MOV.U32 R26, RZ, RZ, R29 ;  /* 0x000000ffff1a7224 */ /* 0x008fc400078e001d */
[----:B--2---:R-:W-:Y:S01]  /*16080*/  IMAD.MOV.U32 R27, RZ, RZ, R28 ;  /* 0x000000ffff1b7224 */ /* 0x004fe200078e001c */
[----:B------:R-:W-:Y:S02]  /*16090*/  F2FP.F16.E5M2.UNPACK_B R15, R5 ;  /* 0x00000005ff0f723e */ /* 0x000fe400020004ff */
[----:B------:R-:W-:Y:S02]  /*160a0*/  F2FP.F16.E5M2.UNPACK_B R20, R20.H1 ;  /* 0x00000014ff14723e */ /* 0x000fe400030004ff */
[----:B------:R-:W-:Y:S01]  /*160b0*/  F2FP.F16.E5M2.UNPACK_B R21, R21.H1 ;  /* 0x00000015ff15723e */ /* 0x000fe200030004ff */
[----:B------:R-:W2:Y:S04]  /*160c0*/  LDL.LU R9, [R1+0x244] ;  /* 0x0002440001097983 */ /* 0x000ea80000300800 */
[----:B------:R-:W3:Y:S04]  /*160d0*/  LDL.LU R10, [R1+0x250] ;  /* 0x00025000010a7983 */ /* 0x000ee80000300800 */
[----:B------:R-:W2:Y:S04]  /*160e0*/  LDL.LU R11, [R1+0x254] ;  /* 0x00025400010b7983 */ /* 0x000ea80000300800 */
        /* <DEDUP_REMOVED lines=10> */
[----:B------:R-:W2:Y:S01]  /*16190*/  LDL.LU R5, [R1+0x224] ;  /* 0x0002240001057983 */ /* 0x000ea20000300800 */
[----:B----4-:R-:W-:-:S15]  /*161a0*/  HMMA.16816.F32 R24, R12, R20, R24 ;  /* 0x000000140c18723c */ /* 0x010fde0000001818 */
[----:B------:R-:W-:-:S04]  /*161b0*/  NOP ;  /* 0x0000000000007918 */ /* 0x000fc80000000000 */
[----:B------:R-:W-:Y:S04]  /*161c0*/  STL.64 [R1+0x20], R24 ;  /* 0x0000201801007387 */ /* 0x000fe80000100a00 */
[----:B------:R0:W-:Y:S04]  /*161d0*/  STL.64 [R1+0x28], R26 ;  /* 0x0000281a01007387 */ /* 0x0001e80000100a00 */
[----:B0-----:R-:W4:Y:S04]  /*161e0*/  LDL.LU.64 R26, [R1+0x10f0] ;  /* 0x0010f000011a7983 */ /* 0x001f280000300a00 */
[----:B------:R-:W4:Y:S01]  /*161f0*/  LDL.LU.64 R24, [R1+0x10e8] ;  /* 0x0010e80001187983 */ /* 0x000f220000300a00 */
[----:B------:R-:W-:-:S02]  /*16200*/  F2FP.F16.E5M2.UNPACK_B R18, R18.H1 ;  /* 0x00000012ff12723e */ /* 0x000fc400030004ff */
[----:B------:R-:W-:-:S07]  /*16210*/  F2FP.F16.E5M2.UNPACK_B R19, R19.H1 ;  /* 0x00000013ff13723e */ /* 0x000fce00030004ff */
[----:B----4-:R-:W-:-:S15]  /*16220*/  HMMA.16816.F32 R24, R12, R18, R24 ;  /* 0x000000120c18723c */ /* 0x010fde0000001818 */
[----:B------:R-:W-:-:S04]  /*16230*/  NOP ;  /* 0x0000000000007918 */ /* 0x000fc80000000000 */
[----:B------:R-:W-:Y:S04]  /*16240*/  STL.64 [R1+0x40], R24 ;  /* 0x0000401801007387 */ /* 0x000fe80000100a00 */
[----:B------:R0:W-:Y:S04]  /*16250*/  STL.64 [R1+0x48], R26 ;  /* 0x0000481a01007387 */ /* 0x0001e80000100a00 */
[----:B0-----:R-:W4:Y:S04]  /*16260*/  LDL.LU.64 R26, [R1+0x10e0] ;  /* 0x0010e000011a7983 */ /* 0x001f280000300a00 */
[----:B------:R-:W4:Y:S01]  /*16270*/  LDL.LU.64 R24, [R1+0x10d8] ;  /* 0x0010d80001187983 */ /* 0x000f220000300a00 */
[----:B--2---:R-:W-:-:S02]  /*16280*/  F2FP.F16.E5M2.UNPACK_B R2, R2.H1 ;  /* 0x00000002ff02723e */ /* 0x004fc400030004ff */
[----:B------:R-:W-:-:S07]  /*16290*/  F2FP.F16.E5M2.UNPACK_B R3, R3.H1 ;  /* 0x00000003ff03723e */ /* 0x000fce00030004ff */
[----:B----4-:R-:W-:-:S15]  /*162a0*/  HMMA.16816.F32 R24, R12, R2, R24 ;  /* 0x000000020c18723c */ /* 0x010fde0000001818 */
[----:B------:R-:W-:-:S04]  /*162b0*/  NOP ;  /* 0x0000000000007918 */ /* 0x000fc80000000000 */
[----:B------:R-:W-:Y:S04]  /*162c0*/  STL.64 [R1+0x60], R24 ;  /* 0x0000601801007387 */ /* 0x000fe80000100a00 */
[----:B------:R0:W-:Y:S04]  /*162d0*/  STL.64 [R1+0x68], R26 ;  /* 0x0000681a01007387 */ /* 0x0001e80000100a00 */
[----:B0-----:R-:W2:Y:S04]  /*162e0*/  LDL.LU.64 R26, [R1+0x10d0] ;  /* 0x0010d000011a7983 */ /* 0x001ea80000300a00 */
[----:B------:R-:W2:Y:S01]  /*162f0*/  LDL.LU.64 R24, [R1+0x10c8] ;  /* 0x0010c80001187983 */ /* 0x000ea20000300a00 */
[----:B------:R-:W-:-:S02]  /*16300*/  F2FP.F16.E5M2.UNPACK_B R4, R4.H1 ;  /* 0x00000004ff04723e */ /* 0x000fc400030004ff */
[----:B------:R-:W-:-:S07]  /*16310*/  F2FP.F16.E5M2.UNPACK_B R5, R5.H1 ;  /* 0x00000005ff05723e */ /* 0x000fce00030004ff */
[----:B--2---:R-:W-:-:S15]  /*16320*/  HMMA.16816.F32 R24, R12, R4, R24 ;  /* 0x000000040c18723c */ /* 0x004fde0000001818 */
        /* <DEDUP_REMOVED lines=14> */
[----:B------:R-:W-:Y:S01]  /*16410*/  F2FP.F16.E5M2.UNPACK_B R9, R9.H1 ;  /* 0x00000009ff09723e */ /* 0x000fe200030004ff */
[----:B------:R0:W-:Y:S04]  /*16420*/  STL.64 [R1+0x1060], R6 ;  /* 0x0010600601007387 */ /* 0x0001e80000100a00 */
[----:B0-----:R-:W4:Y:S04]  /*16430*/  LDL.LU R6, [R1+0x35c] ;  /* 0x00035c0001067983 */ /* 0x001f280000300800 */
[----:B------:R-:W3:Y:S04]  /*16440*/  LDL.LU R7, [R1+0x364] ;  /* 0x0003640001077983 */ /* 0x000ee80000300800 */
[----:B------:R0:W-:Y:S04]  /*16450*/  STL.64 [R1+0x1058], R4 ;  /* 0x0010580401007387 */ /* 0x0001e80000100a00 */
[----:B0-----:R-:W3:Y:S01]  /*16460*/  LDL.LU R5, [R1+0x354] ;  /* 0x0003540001057983 */ /* 0x001ee20000300800 */
[----:B--2---:R-:W-:-:S15]  /*16470*/  HMMA.16816.F32 R24, R12, R8, R24 ;  /* 0x000000080c18723c */ /* 0x004fde0000001818 */
[----:B------:R-:W-:-:S04]  /*16480*/  NOP ;  /* 0x0000000000007918 */ /* 0x000fc80000000000 */
[----:B------:R-:W-:Y:S04]  /*16490*/  STL.64 [R1+0xf0], R24 ;  /* 0x0000f01801007387 */ /* 0x000fe80000100a00 */
[----:B------:R0:W-:Y:S04]  /*164a0*/  STL.64 [R1+0xf8], R26 ;  /* 0x0000f81a01007387 */ /* 0x0001e80000100a00 */
[----:B0-----:R-:W2:Y:S04]  /*164b0*/  LDL.LU.64 R26, [R1+0x10a0] ;  /* 0x0010a000011a7983 */ /* 0x001ea80000300a00 */
[----:B------:R-:W2:Y:S01]  /*164c0*/  LDL.LU.64 R24, [R1+0x1098] ;  /* 0x0010980001187983 */ /* 0x000ea20000300a00 */
[----:B---3--:R-:W-:-:S02]  /*164d0*/  F2FP.F16.E5M2.UNPACK_B R10, R10.H1 ;  /* 0x0000000aff0a723e */ /* 0x008fc400030004ff */
        /* <DEDUP_REMOVED lines=9> */
[----:B------:R-:W-:Y:S02]  /*16570*/  IMAD R22, R22, 0x100, R5 ;  /* 0x0000010016167824 */ /* 0x000fe400078e0205 */
[----:B----4-:R-:W-:Y:S02]  /*16580*/  IMAD R23, R23, 0x100, R6 ;  /* 0x0000010017177824 */ /* 0x010fe400078e0206 */
[----:B------:R-:W-:Y:S01]  /*16590*/  IMAD R28, R28, 0x100, R7 ;  /* 0x000001001c1c7824 */ /* 0x000fe200078e0207 */
[----:B------:R-:W-:Y:S04]  /*165a0*/  STL.64 [R1+0x1040], R10 ;  /* 0x0010400a01007387 */ /* 0x000fe80000100a00 */
[----:B------:R-:W-:Y:S04]  /*165b0*/  STL.64 [R1+0x1038], R8 ;  /* 0x0010380801007387 */ /* 0x000fe80000100a00 */
[----:B------:R-:W-:Y:S04]  /*165c0*/  STL [R1+0x1010], R16 ;  /* 0x0010101001007387 */ /* 0x000fe80000100800 */
[----:B------:R-:W-:Y:S01]  /*165d0*/  STL [R1+0x100c], R17 ;  /* 0x00100c1101007387 */ /* 0x000fe20000100800 */
[----:B--2---:R-:W-:-:S15]  /*165e0*/  HMMA.16816.F32 R4, R12, R16, R24 ;  /* 0x000000100c04723c */ /* 0x004fde0000001818 */
[----:B------:R-:W-:-:S04]  /*165f0*/  NOP ;  /* 0x0000000000007918 */ /* 0x000fc80000000000 */
[----:B------:R-:W-:Y:S04]  /*16600*/  STL.64 [R1+0xe0], R4 ;  /* 0x0000e00401007387 */ /* 0x000fe80000100a00 */
[----:B------:R-:W-:Y:S04]  /*16610*/  STL.64 [R1+0xe8], R6 ;  /* 0x0000e80601007387 */ /* 0x000fe80000100a00 */
[----:B------:R-:W2:Y:S04]  /*16620*/  LDL.LU R24, [R1+0x100] ;  /* 0x0001000001187983 */ /* 0x000ea80000300800 */
[----:B------:R-:W2:Y:S04]  /*16630*/  LDL.LU R25, [R1+0x104] ;  /* 0x0001040001197983 */ /* 0x000ea80000300800 */
[----:B------:R-:W3:Y:S04]  /*16640*/  LDL.LU R26, [R1+0x108] ;  /* 0x00010800011a7983 */ /* 0x000ee80000300800 */
[----:B------:R-:W3:Y:S04]  /*16650*/  LDL.LU R27, [R1+0x10c] ;  /* 0x00010c00011b7983 */ /* 0x000ee80000300800 */
[----:B---3--:R-:W-:Y:S04]  /*16660*/  STL.64 [R1+0xfb0], R26 ;  /* 0x000fb01a01007387 */ /* 0x008fe80000100a00 */
[----:B--2---:R0:W-:Y:S04]  /*16670*/  STL.64 [R1+0xfa8], R24 ;  /* 0x000fa81801007387 */ /* 0x0041e80000100a00 */
[----:B0-----:R-:W2:Y:S04]  /*16680*/  LDL.LU R24, [R1+0x120] ;  /* 0x0001200001187983 */ /* 0x001ea80000300800 */
        /* <DEDUP_REMOVED lines=15> */
[----:B------:R-:W4:Y:S04]  /*16780*/  LDL.LU R16, [R1+0x380] ;  /* 0x0003800001107983 */ /* 0x000f280000300800 */
[----:B----4-:R0:W-:Y:S04]  /*16790*/  STL [R1+0x1014], R16 ;  /* 0x0010141001007387 */ /* 0x0101e80000100800 */
[----:B0-----:R-:W4:Y:S04]  /*167a0*/  LDL.LU R16, [R1+0x374] ;  /* 0x0003740001107983 */ /* 0x001f280000300800 */
[----:B------:R-:W4:Y:S04]  /*167b0*/  LDL.LU R17, [R1+0x388] ;  /* 0x0003880001117983 */ /* 0x000f280000300800 */
[----:B------:R-:W-:Y:S01]  /*167c0*/  STL.64 [R1+0x1080], R18 ;  /* 0x0010801201007387 */ /* 0x000fe20000100a00 */
[----:B------:R-:W-:-:S03]  /*167d0*/  IMAD R29, R29, 0x100, R0 ;  /* 0x000001001d1d7824 */ /* 0x000fc600078e0200 */
[----:B----4-:R-:W-:Y:S04]  /*167e0*/  STL.64 [R1+0x1078], R16 ;  /* 0x0010781001007387 */ /* 0x010fe80000100a00 */
[----:B------:R-:W4:Y:S04]  /*167f0*/  LDL.LU R0, [R1+0x390] ;  /* 0x0003900001007983 */ /* 0x000f280000300800 */
        /* <DEDUP_REMOVED lines=20> */
[----:B--2---:R-:W-:Y:S04]  /*16940*/  STL.64 [R1+0x1070], R6 ;  /* 0x0010700601007387 */ /* 0x004fe80000100a00 */
[----:B------:R0:W-:Y:S04]  /*16950*/  STL.64 [R1+0x1068], R4 ;  /* 0x0010680401007387 */ /* 0x0001e80000100a00 */
[----:B0-----:R-:W2:Y:S04]  /*16960*/  LDL.LU R4, [R1+0x1c0] ;  /* 0x0001c00001047983 */ /* 0x001ea80000300800 */
[----:B------:R-:W2:Y:S04]  /*16970*/  LDL.LU R5, [R1+0x1c4] ;  /* 0x0001c40001057983 */ /* 0x000ea80000300800 */
[----:B------:R-:W2:Y:S04]  /*16980*/  LDL.LU R6, [R1+0x1c8] ;  /* 0x0001c80001067983 */ /* 0x000ea80000300800 */
[----:B------:R-:W2:Y:S04]  /*16990*/  LDL.LU R7, [R1+0x1cc] ;  /* 0x0001cc0001077983 */ /* 0x000ea80000300800 */
[----:B------:R-:W2:Y:S04]  /*169a0*/  LDL.LU R16, [R1+0x1d0] ;  /* 0x0001d00001107983 */ /* 0x000ea80000300800 */
[----:B------:R-:W2:Y:S04]  /*169b0*/  LDL.LU R17, [R1+0x1d4] ;  /* 0x0001d40001117983 */ /* 0x000ea80000300800 */
[----:B------:R-:W2:Y:S04]  /*169c0*/  LDL.LU R18, [R1+0x1d8] ;  /* 0x0001d80001127983 */ /* 0x000ea80000300800 */
[----:B------:R-:W2:Y:S04]  /*169d0*/  LDL.LU R19, [R1+0x1dc] ;  /* 0x0001dc0001137983 */ /* 0x000ea80000300800 */
[----:B------:R-:W-:Y:S04]  /*169e0*/  STL.64 [R1+0x1050], R10 ;  /* 0x0010500a01007387 */ /* 0x000fe80000100a00 */
[----:B------:R0:W-:Y:S04]  /*169f0*/  STL.64 [R1+0x1048], R8 ;  /* 0x0010480801007387 */ /* 0x0001e80000100a00 */
[----:B0-----:R-:W2:Y:S04]  /*16a00*/  LDL.LU R8, [R1+0x1a0] ;  /* 0x0001a00001087983 */ /* 0x001ea80000300800 */
[----:B------:R-:W2:Y:S04]  /*16a10*/  LDL.LU R9, [R1+0x1a4] ;  /* 0x0001a40001097983 */ /* 0x000ea80000300800 */
[----:B------:R-:W2:Y:S04]  /*16a20*/  LDL.LU R10, [R1+0x1a8] ;  /* 0x0001a800010a7983 */ /* 0x000ea80000300800 */
[----:B------:R-:W2:Y:S04]  /*16a30*/  LDL.LU R11, [R1+0x1ac] ;  /* 0x0001ac00010b7983 */ /* 0x000ea80000300800 */
[----:B---3--:R-:W-:Y:S04]  /*16a40*/  STL.64 [R1+0x1000], R26 ;  /* 0x0010001a01007387 */ /* 0x008fe80000100a00 */
[----:B------:R0:W-:Y:S04]  /*16a50*/  STL.64 [R1+0xff8], R24 ;  /* 0x000ff81801007387 */ /* 0x0001e80000100a00 */
[----:B0-----:R-:W3:Y:S04]  /*16a60*/  LDL.LU R24, [R1+0xd0] ;  /* 0x0000d00001187983 */ /* 0x001ee80000300800 */
[----:B------:R-:W3:Y:S04]  /*16a70*/  LDL.LU R25, [R1+0xd4] ;  /* 0x0000d40001197983 */ /* 0x000ee80000300800 */
[----:B------:R-:W2:Y:S04]  /*16a80*/  LDL.LU R26, [R1+0xd8] ;  /* 0x0000d800011a7983 */ /* 0x000ea80000300800 */
[----:B------:R-:W2:Y:S01]  /*16a90*/  LDL.LU R27, [R1+0xdc] ;  /* 0x0000dc00011b7983 */ /* 0x000ea20000300800 */
[----:B------:R-:W-:-:S02]  /*16aa0*/  F2FP.F16.E5M2.UNPACK_B R12, R22 ;  /* 0x00000016ff0c723e */ /* 0x000fc400020004ff */
[----:B------:R-:W-:Y:S02]  /*16ab0*/  F2FP.F16.E5M2.UNPACK_B R13, R23 ;  /* 0x00000017ff0d723e */ /* 0x000fe400020004ff */
[----:B------:R-:W-:Y:S02]  /*16ac0*/  F2FP.F16.E5M2.UNPACK_B R14, R28 ;  /* 0x0000001cff0e723e */ /* 0x000fe400020004ff */
[----:B------:R-:W-:Y:S01]  /*16ad0*/  F2FP.F16.E5M2.UNPACK_B R15, R29 ;  /* 0x0000001dff0f723e */ /* 0x000fe200020004ff */
[----:B--2---:R-:W-:Y:S04]  /*16ae0*/  STL.64 [R1+0x1020], R26 ;  /* 0x0010201a01007387 */ /* 0x004fe80000100a00 */
[----:B---3--:R0:W-:Y:S04]  /*16af0*/  STL.64 [R1+0x1018], R24 ;  /* 0x0010181801007387 */ /* 0x0081e80000100a00 */
[----:B0-----:R-:W2:Y:S04]  /*16b00*/  LDL.LU R24, [R1+0x170] ;  /* 0x0001700001187983 */ /* 0x001ea80000300800 */
[----:B------:R-:W2:Y:S04]  /*16b10*/  LDL.LU R25, [R1+0x174] ;  /* 0x0001740001197983 */ /* 0x000ea80000300800 */
[----:B------:R-:W3:Y:S04]  /*16b20*/  LDL.LU R26, [R1+0x178] ;  /* 0x00017800011a7983 */ /* 0x000ee80000300800 */
[----:B------:R-:W3:Y:S01]  /*16b30*/  LDL.LU R27, [R1+0x17c] ;  /* 0x00017c00011b7983 */ /* 0x000ee20000300800 */
[C---:B------:R-:W-:Y:S03]  /*16b40*/  HMMA.16816.F32 R16, R12.reuse, R20, R16 ;  /* 0x000000140c10723c */ /* 0x040fe60000001810 */
[----:B---3--:R-:W-:Y:S04]  /*16b50*/  STL.64 [R1+0x1030], R26 ;  /* 0x0010301a01007387 */ /* 0x008fe80000100a00 */
[----:B--2---:R0:W-:Y:S04]  /*16b60*/  STL.64 [R1+0x1028], R24 ;  /* 0x0010281801007387 */ /* 0x0041e80000100a00 */
[----:B0-----:R-:W2:Y:S04]  /*16b70*/  LDL.LU R24, [R1+0x180] ;  /* 0x0001800001187983 */ /* 0x001ea80000300800 */
[----:B------:R-:W2:Y:S04]  /*16b80*/  LDL.LU R25, [R1+0x184] ;  /* 0x0001840001197983 */ /* 0x000ea80000300800 */
[----:B------:R-:W2:Y:S04]  /*16b90*/  LDL.LU R26, [R1+0x188] ;  /* 0x00018800011a7983 */ /* 0x000ea80000300800 */
[----:B------:R-:W2:Y:S04]  /*16ba0*/  LDL.LU R27, [R1+0x18c] ;  /* 0x00018c00011b7983 */ /* 0x000ea80000300800 */
[----:B------:R-:W3:Y:S04]  /*16bb0*/  LDL.LU R22, [R1+0x370] ;  /* 0x0003700001167983 */ /* 0x000ee80000300800 */
[----:B------:R-:W2:Y:S04]  /*16bc0*/  LDL.LU R23, [R1+0x37c] ;  /* 0x00037c0001177983 */ /* 0x000ea80000300800 */
[----:B------:R-:W2:Y:S04]  /*16bd0*/  LDL.LU R28, [R1+0x384] ;  /* 0x00038400011c7983 */ /* 0x000ea80000300800 */
[----:B------:R-:W4:Y:S04]  /*16be0*/  LDL.LU R29, [R1+0x38c] ;  /* 0x00038c00011d7983 */ /* 0x000f280000300800 */
        /* <DEDUP_REMOVED lines=33> */
[----:B------:R-:W2:Y:S01]  /*16e00*/  LDL.LU.64 R24, [R1+0x1028] ;  /* 0x0010280001187983 */ /* 0x000ea20000300a00 */
[----:B---3--:R-:W-:Y:S01]  /*16e10*/  IMAD R22, R22, 0x100, R16 ;  /* 0x0000010016167824 */ /* 0x008fe200078e0210 */
[----:B--2---:R-:W-:-:S15]  /*16e20*/  HMMA.16816.F32 R24, R12, R10, R24 ;  /* 0x0000000a0c18723c */ /* 0x004fde0000001818 */
[----:B------:R-:W-:-:S04]  /*16e30*/  NOP ;  /* 0x0000000000007918 */ /* 0x000fc80000000000 */
[----:B------:R-:W-:Y:S04]  /*16e40*/  STL.64 [R1+0x170], R24 ;  /* 0x0001701801007387 */ /* 0x000fe80000100a00 */
[----:B------:R0:W-:Y:S04]  /*16e50*/  STL.64 [R1+0x178], R26 ;  /* 0x0001781a01007387 */ /* 0x0001e80000100a00 */
[----:B0-----:R-:W2:Y:S04]  /*16e60*/  LDL.LU.64 R26, [R1+0x1020] ;  /* 0x00102000011a7983 */ /* 0x001ea80000300a00 */
[----:B------:R-:W2:Y:S04]  /*16e70*/  LDL.LU.64 R24, [R1+0x1018] ;  /* 0x0010180001187983 */ /* 0x000ea80000300a00 */
[----:B------:R-:W3:Y:S01]  /*16e80*/  LDL.LU R16, [R1+0x1014] ;  /* 0x0010140001107983 */ /* 0x000ee20000300800 */
[----:B------:R-:W-:-:S02]  /*16e90*/  IMAD R28, R28, 0x100, R17 ;  /* 0x000001001c1c7824 */ /* 0x000fc400078e0211 */
[----:B---3--:R-:W-:Y:S02]  /*16ea0*/  IMAD R23, R23, 0x100, R16 ;  /* 0x0000010017177824 */ /* 0x008fe400078e0210 */
[----:B------:R-:W2:Y:S04]  /*16eb0*/  LDL.LU R16, [R1+0x1010] ;  /* 0x0010100001107983 */ /* 0x000ea80000300800 */
[----:B------:R-:W2:Y:S01]  /*16ec0*/  LDL.LU R17, [R1+0x100c] ;  /* 0x00100c0001117983 */ /* 0x000ea20000300800 */
[----:B----4-:R-:W-:-:S03]  /*16ed0*/  IMAD R29, R29, 0x100, R0 ;  /* 0x000001001d1d7824 */ /* 0x010fc600078e0200 */
[----:B------:R-:W3:Y:S01]  /*16ee0*/  LDL.LU R0, [R1+0x1008] ;  /* 0x0010080001007983 */ /* 0x000ee20000300800 */
[----:B--2---:R-:W-:Y:S03]  /*16ef0*/  HMMA.16816.F32 R12, R12, R16, R24 ;  /* 0x000000100c0c723c */ /* 0x004fe60000001818 */
[----:B------:R-:W2:Y:S04]  /*16f00*/  LDL.LU.64 R26, [R1+0x1000] ;  /* 0x00100000011a7983 */ /* 0x000ea80000300a00 */
[----:B------:R-:W2:Y:S04]  /*16f10*/  LDL.LU.64 R24, [R1+0xff8] ;  /* 0x000ff80001187983 */ /* 0x000ea80000300a00 */
[----:B------:R-:W-:Y:S04]  /*16f20*/  STL [R1+0xfa0], R16 ;  /* 0x000fa01001007387 */ /* 0x000fe80000100800 */
[----:B------:R-:W-:Y:S04]  /*16f30*/  STL [R1+0xf9c], R17 ;  /* 0x000f9c1101007387 */ /* 0x000fe80000100800 */
[----:B------:R0:W-:Y:S04]  /*16f40*/  STL.64 [R1+0xd0], R12 ;  /* 0x0000d00c01007387 */ /* 0x0001e80000100a00 */
[----:B------:R1:W-:Y:S01]  /*16f50*/  STL.64 [R1+0xd8], R14 ;  /* 0x0000d80e01007387 */ /* 0x0003e20000100a00 */
[----:B0-----:R-:W-:-:S02]  /*16f60*/  F2FP.F16.E5M2.UNPACK_B R12, R22 ;  /* 0x00000016ff0c723e */ /* 0x001fc400020004ff */
[----:B------:R-:W-:Y:S02]  /*16f70*/  F2FP.F16.E5M2.UNPACK_B R13, R23 ;  /* 0x00000017ff0d723e */ /* 0x000fe400020004ff */
[----:B-1----:R-:W-:Y:S02]  /*16f80*/  F2FP.F16.E5M2.UNPACK_B R14, R28 ;  /* 0x0000001cff0e723e */ /* 0x002fe400020004ff */
[----:B------:R-:W-:-:S07]  /*16f90*/  F2FP.F16.E5M2.UNPACK_B R15, R29 ;  /* 0x0000001dff0f723e */ /* 0x000fce00020004ff */
        /* <DEDUP_REMOVED lines=32> */
[----:B0-----:R-:W4:Y:S04]  /*171a0*/  LDL.LU R4, [R1+0x110] ;  /* 0x0001100001047983 */ /* 0x001f280000300800 */
[----:B------:R-:W4:Y:S04]  /*171b0*/  LDL.LU R5, [R1+0x114] ;  /* 0x0001140001057983 */ /* 0x000f280000300800 */
[----:B------:R-:W4:Y:S04]  /*171c0*/  LDL.LU R6, [R1+0x118] ;  /* 0x0001180001067983 */ /* 0x000f280000300800 */
[----:B------:R-:W4:Y:S01]  /*171d0*/  LDL.LU R7, [R1+0x11c] ;  /* 0x00011c0001077983 */ /* 0x000f220000300800 */
[C---:B--2---:R-:W-:Y:S08]  /*171e0*/  HMMA.16816.F32 R24, R12.reuse, R10, R24 ;  /* 0x0000000a0c18723c */ /* 0x044ff00000001818 */
[----:B----4-:R-:W-:-:S15]  /*171f0*/  HMMA.16816.F32 R4, R12, R8, R4 ;  /* 0x000000080c04723c */ /* 0x010fde0000001804 */
[----:B------:R-:W-:-:S04]  /*17200*/  NOP ;  /* 0x0000000000007918 */ /* 0x000fc80000000000 */
[----:B------:R0:W-:Y:S04]  /*17210*/  STL.64 [R1+0x110], R4 ;  /* 0x0001100401007387 */ /* 0x0001e80000100a00 */
[----:B------:R1:W-:Y:S04]  /*17220*/  STL.64 [R1+0x118], R6 ;  /* 0x0001180601007387 */ /* 0x0003e80000100a00 */
[----:B0-----:R-:W2:Y:S04]  /*17230*/  LDL.LU R4, [R1+0x70] ;  /* 0x0000700001047983 */ /* 0x001ea80000300800 */
[----:B------:R-:W-:Y:S04]  /*17240*/  STL.64 [R1+0x100], R24 ;  /* 0x0001001801007387 */ /* 0x000fe80000100a00 */
[----:B------:R-:W-:Y:S04]  /*17250*/  STL.64 [R1+0x108], R26 ;  /* 0x0001081a01007387 */ /* 0x000fe80000100a00 */
[----:B------:R-:W2:Y:S04]  /*17260*/  LDL.LU R5, [R1+0x74] ;  /* 0x0000740001057983 */ /* 0x000ea80000300800 */
[----:B-1----:R-:W4:Y:S04]  /*17270*/  LDL.LU R6, [R1+0x78] ;  /* 0x0000780001067983 */ /* 0x002f280000300800 */
[----:B------:R-:W4:Y:S04]  /*17280*/  LDL.LU R7, [R1+0x7c] ;  /* 0x00007c0001077983 */ /* 0x000f280000300800 */
[----:B----4-:R-:W-:Y:S04]  /*17290*/  STL.64 [R1+0xf70], R6 ;  /* 0x000f700601007387 */ /* 0x010fe80000100a00 */
[----:B--2---:R0:W-:Y:S04]  /*172a0*/  STL.64 [R1+0xf68], R4 ;  /* 0x000f680401007387 */ /* 0x0041e80000100a00 */
[----:B0-----:R-:W2:Y:S04]  /*172b0*/  LDL.LU R4, [R1+0x90] ;  /* 0x0000900001047983 */ /* 0x001ea80000300800 */
[----:B------:R-:W2:Y:S04]  /*172c0*/  LDL.LU R5, [R1+0x94] ;  /* 0x0000940001057983 */ /* 0x000ea80000300800 */
[----:B------:R-:W4:Y:S04]  /*172d0*/  LDL.LU R6, [R1+0x98] ;  /* 0x0000980001067983 */ /* 0x000f280000300800 */
[----:B------:R-:W2:Y:S04]  /*172e0*/  LDL.LU R16, [R1+0x398] ;  /* 0x0003980001107983 */ /* 0x000ea80000300800 */
[----:B------:R-:W2:Y:S01]  /*172f0*/  LDL.LU R22, [R1+0x394] ;  /* 0x0003940001167983 */ /* 0x000ea20000300800 */
[----:B---3--:R-:W-:-:S03]  /*17300*/  IMAD.MOV.U32 R7, RZ, RZ, R0 ;  /* 0x000000ffff077224 */ /* 0x008fc600078e0000 */
[----:B------:R-:W3:Y:S04]  /*17310*/  LDL.LU R17, [R1+0x3b4] ;  /* 0x0003b40001117983 */ /* 0x000ee80000300800 */
[----:B------:R-:W3:Y:S04]  /*17320*/  LDL.LU R23, [R1+0x39c] ;  /* 0x00039c0001177983 */ /* 0x000ee80000300800 */
[----:B------:R-:W3:Y:S04]  /*17330*/  LDL.LU R0, [R1+0x3bc] ;  /* 0x0003bc0001007983 */ /* 0x000ee80000300800 */
[----:B------:R-:W3:Y:S04]  /*17340*/  LDL.LU R28, [R1+0x3b8] ;  /* 0x0003b800011c7983 */ /* 0x000ee80000300800 */
[----:B------:R-:W3:Y:S04]  /*17350*/  LDL.LU R29, [R1+0x3c4] ;  /* 0x0003c400011d7983 */ /* 0x000ee80000300800 */
[----:B----4-:R-:W-:Y:S04]  /*17360*/  STL.64 [R1+0xf80], R6 ;  /* 0x000f800601007387 */ /* 0x010fe80000100a00 */
[----:B--2---:R0:W-:Y:S04]  /*17370*/  STL.64 [R1+0xf78], R4 ;  /* 0x000f780401007387 */ /* 0x0041e80000100a00 */
[----:B0-----:R-:W2:Y:S04]  /*17380*/  LDL.LU R4, [R1+0xb0] ;  /* 0x0000b00001047983 */ /* 0x001ea80000300800 */
[----:B------:R-:W2:Y:S04]  /*17390*/  LDL.LU R5, [R1+0xb4] ;  /* 0x0000b40001057983 */ /* 0x000ea80000300800 */
[----:B------:R-:W4:Y:S04]  /*173a0*/  LDL.LU R6, [R1+0xb8] ;  /* 0x0000b80001067983 */ /* 0x000f280000300800 */
[----:B------:R-:W4:Y:S04]  /*173b0*/  LDL.LU R7, [R1+0xbc] ;  /* 0x0000bc0001077983 */ /* 0x000f280000300800 */
[----:B----4-:R-:W-:Y:S04]  /*173c0*/  STL.64 [R1+0xf90], R6 ;  /* 0x000f900601007387 */ /* 0x010fe80000100a00 */
[----:B--2---:R0:W-:Y:S04]  /*173d0*/  STL.64 [R1+0xf88], R4 ;  /* 0x000f880401007387 */ /* 0x0041e80000100a00 */
[----:B0-----:R-:W2:Y:S04]  /*173e0*/  LDL.LU R4, [R1+0xc0] ;  /* 0x0000c00001047983 */ /* 0x001ea80000300800 */
[----:B------:R-:W2:Y:S04]  /*173f0*/  LDL.LU R5, [R1+0xc4] ;  /* 0x0000c40001057983 */ /* 0x000ea80000300800 */
[----:B------:R-:W2:Y:S04]  /*17400*/  LDL.LU R6, [R1+0xc8] ;  /* 0x0000c80001067983 */ /* 0x000ea80000300800 */
[----:B------:R-:W2:Y:S04]  /*17410*/  LDL.LU R7, [R1+0xcc] ;  /* 0x0000cc0001077983 */ /* 0x000ea80000300800 */
[----:B------:R-:W-:Y:S04]  /*17420*/  STL.64 [R1+0xf40], R10 ;  /* 0x000f400a01007387 */ /* 0x000fe80000100a00 */
[----:B------:R0:W-:Y:S04]  /*17430*/  STL.64 [R1+0xf38], R8 ;  /* 0x000f380801007387 */ /* 0x0001e80000100a00 */
[----:B0-----:R-:W4:Y:S04]  /*17440*/  LDL.LU R8, [R1+0x30] ;  /* 0x0000300001087983 */ /* 0x001f280000300800 */
[----:B------:R-:W4:Y:S04]  /*17450*/  LDL.LU R9, [R1+0x34] ;  /* 0x0000340001097983 */ /* 0x000f280000300800 */
[----:B------:R-:W2:Y:S04]  /*17460*/  LDL.LU R10, [R1+0x38] ;  /* 0x00003800010a7983 */ /* 0x000ea80000300800 */
[----:B------:R-:W2:Y:S01]  /*17470*/  LDL.LU R11, [R1+0x3c] ;  /* 0x00003c00010b7983 */ /* 0x000ea20000300800 */
[----:B------:R-:W-:-:S02]  /*17480*/  IMAD R22, R22, 0x100, R16 ;  /* 0x0000010016167824 */ /* 0x000fc400078e0210 */
[----:B---3--:R-:W-:Y:S01]  /*17490*/  IMAD R23, R23, 0x100, R17 ;  /* 0x0000010017177824 */ /* 0x008fe200078e0211 */
[----:B--2---:R-:W-:Y:S04]  /*174a0*/  STL.64 [R1+0xf50], R10 ;  /* 0x000f500a01007387 */ /* 0x004fe80000100a00 */
[----:B----4-:R0:W-:Y:S04]  /*174b0*/  STL.64 [R1+0xf48], R8 ;  /* 0x000f480801007387 */ /* 0x0101e80000100a00 */
[----:B0-----:R-:W2:Y:S04]  /*174c0*/  LDL.LU R8, [R1+0x50] ;  /* 0x0000500001087983 */ /* 0x001ea80000300800 */
[----:B------:R-:W2:Y:S04]  /*174d0*/  LDL.LU R9, [R1+0x54] ;  /* 0x0000540001097983 */ /* 0x000ea80000300800 */
[----:B------:R-:W2:Y:S04]  /*174e0*/  LDL.LU R10, [R1+0x58] ;  /* 0x00005800010a7983 */ /* 0x000ea80000300800 */
[----:B------:R-:W2:Y:S04]  /*174f0*/  LDL.LU R11, [R1+0x5c] ;  /* 0x00005c00010b7983 */ /* 0x000ea80000300800 */
[----:B------:R-:W3:Y:S04]  /*17500*/  LDL.LU R24, [R1+0x10] ;  /* 0x0000100001187983 */ /* 0x000ee80000300800 */
[----:B------:R-:W3:Y:S04]  /*17510*/  LDL.LU R25, [R1+0x14] ;  /* 0x0000140001197983 */ /* 0x000ee80000300800 */
[----:B------:R-:W3:Y:S04]  /*17520*/  LDL.LU R26, [R1+0x18] ;  /* 0x00001800011a7983 */ /* 0x000ee80000300800 */
[----:B------:R-:W3:Y:S04]  /*17530*/  LDL.LU R27, [R1+0x1c] ;  /* 0x00001c00011b7983 */ /* 0x000ee80000300800 */
[----:B------:R-:W4:Y:S04]  /*17540*/  LDL.LU R16, [R1+0xfa0] ;  /* 0x000fa00001107983 */ /* 0x000f280000300800 */
[----:B------:R-:W4:Y:S01]  /*17550*/  LDL.LU R17, [R1+0xf9c] ;  /* 0x000f9c0001117983 */ /* 0x000f220000300800 */
[----:B------:R-:W-:-:S03]  /*17560*/  IMAD R28, R28, 0x100, R0 ;  /* 0x000001001c1c7824 */ /* 0x000fc600078e0200 */
[----:B------:R-:W2:Y:S01]  /*17570*/  LDL.LU R0, [R1+0xf98] ;  /* 0x000f980001007983 */ /* 0x000ea20000300800 */
[----:B----4-:R-:W-:Y:S03]  /*17580*/  HMMA.16816.F32 R12, R12, R16, R4 ;  /* 0x000000100c0c723c */ /* 0x010fe60000001804 */
[----:B------:R-:W4:Y:S04]  /*17590*/  LDL.LU.64 R6, [R1+0xf90] ;  /* 0x000f900001067983 */ /* 0x000f280000300a00 */
[----:B------:R-:W4:Y:S01]  /*175a0*/  LDL.LU.64 R4, [R1+0xf88] ;  /* 0x000f880001047983 */ /* 0x000f220000300a00 */
[----:B--2---:R-:W-:-:S11]  /*175b0*/  IMAD R29, R0, 0x100, R29 ;  /* 0x00000100001d7824 */ /* 0x004fd600078e021d */
[----:B------:R0:W-:Y:S04]  /*175c0*/  STL.64 [R1+0xc0], R12 ;  /* 0x0000c00c01007387 */ /* 0x0001e80000100a00 */
[----:B------:R1:W-:Y:S01]  /*175d0*/  STL.64 [R1+0xc8], R14 ;  /* 0x0000c80e01007387 */ /* 0x0003e20000100a00 */
[----:B0-----:R-:W-:Y:S02]  /*175e0*/  F2FP.F16.E5M2.UNPACK_B R12, R22 ;  /* 0x00000016ff0c723e */ /* 0x001fe400020004ff */
[----:B------:R-:W-:Y:S02]  /*175f0*/  F2FP.F16.E5M2.UNPACK_B R13, R23 ;  /* 0x00000017ff0d723e */ /* 0x000fe400020004ff */
[----:B-1----:R-:W-:Y:S02]  /*17600*/  F2FP.F16.E5M2.UNPACK_B R14, R28 ;  /* 0x0000001cff0e723e */ /* 0x002fe400020004ff */
[----:B------:R-:W-:Y:S01]  /*17610*/  F2FP.F16.E5M2.UNPACK_B R15, R29 ;  /* 0x0000001dff0f723e */ /* 0x000fe200020004ff */
        /* <DEDUP_REMOVED lines=9> */
[----:B------:R-:W4:Y:S04]  /*176b0*/  LDL.LU.64 R4, [R1+0xf78] ;  /* 0x000f780001047983 */ /* 0x000f280000300a00 */
        /* <DEDUP_REMOVED lines=13> */
[----:B------:R0:W-:Y:S01]  /*17790*/  STL [R1+0x78], R6 ;  /* 0x0000780601007387 */ /* 0x0001e20000100800 */
[----:B------:R-:W-:-:S03]  /*177a0*/  IMAD.MOV.U32 R0, RZ, RZ, R7 ;  /* 0x000000ffff007224 */ /* 0x000fc600078e0007 */
[----:B0-----:R-:W4:Y:S04]  /*177b0*/  LDL.LU.64 R6, [R1+0xf60] ;  /* 0x000f600001067983 */ /* 0x001f280000300a00 */
[----:B------:R-:W2:Y:S04]  /*177c0*/  LDL.LU.64 R4, [R1+0xf58] ;  /* 0x000f580001047983 */ /* 0x000ea80000300a00 */
[----:B------:R-:W-:Y:S01]  /*177d0*/  STL [R1+0xdc8], R0 ;  /* 0x000dc80001007387 */ /* 0x000fe20000100800 */
[----:B--2---:R-:W-:-:S15]  /*177e0*/  HMMA.16816.F32 R8, R12, R4, R8 ;  /* 0x000000040c08723c */ /* 0x004fde0000001808 */
[----:B------:R-:W-:-:S04]  /*177f0*/  NOP ;  /* 0x0000000000007918 */ /* 0x000fc80000000000 */
[----:B------:R-:W-:Y:S04]  /*17800*/  STL.64 [R1+0x50], R8 ;  /* 0x0000500801007387 */ /* 0x000fe80000100a00 */
[----:B------:R0:W-:Y:S04]  /*17810*/  STL.64 [R1+0x58], R10 ;  /* 0x0000580a01007387 */ /* 0x0001e80000100a00 */
[----:B0-----:R-:W4:Y:S04]  /*17820*/  LDL.LU.64 R10, [R1+0xf50] ;  /* 0x000f5000010a7983 */ /* 0x001f280000300a00 */
[----:B------:R-:W4:Y:S02]  /*17830*/  LDL.LU.64 R8, [R1+0xf48] ;  /* 0x000f480001087983 */ /* 0x000f240000300a00 */
[----:B----4-:R-:W-:Y:S02]  /*17840*/  HMMA.16816.F32 R4, R12, R6, R8 ;  /* 0x000000060c04723c */ /* 0x010fe40000001808 */
[----:B------:R-:W2:Y:S04]  /*17850*/  LDL.LU.64 R10, [R1+0xf40] ;  /* 0x000f4000010a7983 */ /* 0x000ea80000300a00 */
[----:B------:R-:W3:-:S13]  /*17860*/  LDL.LU.64 R8, [R1+0xf38] ;  /* 0x000f380001087983 */ /* 0x000eda0000300a00 */
[----:B------:R0:W-:Y:S04]  /*17870*/  STL [R1+0x30], R4 ;  /* 0x0000300401007387 */ /* 0x0001e80000100800 */
[----:B------:R1:W-:Y:S01]  /*17880*/  STL.64 [R1+0x38], R6 ;  /* 0x0000380601007387 */ /* 0x0003e20000100a00 */
[----:B------:R-:W-:-:S03]  /*17890*/  IMAD.MOV.U32 R0, RZ, RZ, R5 ;  /* 0x000000ffff007224 */ /* 0x000fc600078e0005 */
[----:B0-----:R-:W2:Y:S04]  /*178a0*/  LDL.LU R4, [R1] ;  /* 0x0000000001047983 */ /* 0x001ea80000300800 */
[----:B------:R-:W2:Y:S04]  /*178b0*/  LDL.LU R5, [R1+0x4] ;  /* 0x0000040001057983 */ /* 0x000ea80000300800 */
[----:B-1----:R-:W2:Y:S04]  /*178c0*/  LDL.LU R6, [R1+0x8] ;  /* 0x0000080001067983 */ /* 0x002ea80000300800 */
[----:B------:R-:W2:Y:S04]  /*178d0*/  LDL.LU R7, [R1+0xc] ;  /* 0x00000c0001077983 */ /* 0x000ea80000300800 */
[----:B------:R-:W-:Y:S01]  /*178e0*/  STL [R1+0xe38], R0 ;  /* 0x000e380001007387 */ /* 0x000fe20000100800 */
[----:B---3--:R-:W-:-:S15]  /*178f0*/  HMMA.16816.F32 R24, R12, R8, R24 ;  /* 0x000000080c18723c */ /* 0x008fde0000001818 */
[----:B------:R-:W-:-:S04]  /*17900*/  NOP ;  /* 0x0000000000007918 */ /* 0x000fc80000000000 */
[----:B------:R-:W-:Y:S04]  /*17910*/  STL.64 [R1+0x10], R24 ;  /* 0x0000101801007387 */ /* 0x000fe80000100a00 */
[----:B------:R0:W-:Y:S04]  /*17920*/  STL.64 [R1+0x18], R26 ;  /* 0x0000181a01007387 */ /* 0x0001e80000100a00 */
[----:B0-----:R-:W3:Y:S04]  /*17930*/  LDL.LU.64 R26, [R1+0xf30] ;  /* 0x000f3000011a7983 */ /* 0x001ee80000300a00 */
[----:B------:R-:W3:Y:S01]  /*17940*/  LDL.LU.64 R24, [R1+0xf28] ;  /* 0x000f280001187983 */ /* 0x000ee20000300a00 */
[----:B--2---:R-:W-:-:S15]  /*17950*/  HMMA.16816.F32 R4, R12, R10, R4 ;  /* 0x0000000a0c04723c */ /* 0x004fde0000001804 */
[----:B------:R-:W-:-:S04]  /*17960*/  NOP ;  /* 0x0000000000007918 */ /* 0x000fc80000000000 */
[----:B------:R-:W-:Y:S04]  /*17970*/  STL.64 [R1], R4 ;  /* 0x0000000401007387 */ /* 0x000fe80000100a00 */
[----:B------:R-:W-:Y:S01]  /*17980*/  STL.64 [R1+0x8], R6 ;  /* 0x0000080601007387 */ /* 0x000fe20000100a00 */
[----:B---3--:R-:W-:-:S15]  /*17990*/  HMMA.16816.F32 R24, R12, R16, R24 ;  /* 0x000000100c18723c */ /* 0x008fde0000001818 */
[----:B------:R-:W-:-:S04]  /*179a0*/  NOP ;  /* 0x0000000000007918 */ /* 0x000fc80000000000 */
[----:B------:R-:W-:Y:S04]  /*179b0*/  STL.64 [R1+0xd48], R26 ;  /* 0x000d481a01007387 */ /* 0x000fe80000100a00 */
[----:B------:R0:W-:Y:S04]  /*179c0*/  STL.64 [R1+0xd40], R24 ;  /* 0x000d401801007387 */ /* 0x0001e80000100a00 */
        /* <DEDUP_REMOVED lines=16> */
[----:B------:R-:W4:Y:S04]  /*17ad0*/  LDL R7, [R1+0x23c] ;  /* 0x00023c0001077983 */ /* 0x000f280000100800 */
[----:B------:R-:W4:Y:S04]  /*17ae0*/  LDL R8, [R1+0x248] ;  /* 0x0002480001087983 */ /* 0x000f280000100800 */
[----:B---3--:R-:W-:Y:S04]  /*17af0*/  STL.64 [R1+0xee0], R26 ;  /* 0x000ee01a01007387 */ /* 0x008fe80000100a00 */
[----:B--2---:R0:W-:Y:S04]  /*17b00*/  STL.64 [R1+0xed8], R24 ;  /* 0x000ed81801007387 */ /* 0x0041e80000100a00 */
[----:B0-----:R-:W2:Y:S04]  /*17b10*/  LDL.LU R24, [R1+0xa0] ;  /* 0x0000a00001187983 */ /* 0x001ea80000300800 */
[----:B------:R-:W2:Y:S04]  /*17b20*/  LDL.LU R25, [R1+0xa4] ;  /* 0x0000a40001197983 */ /* 0x000ea80000300800 */
[----:B------:R-:W3:Y:S04]  /*17b30*/  LDL.LU R26, [R1+0xa8] ;  /* 0x0000a800011a7983 */ /* 0x000ee80000300800 */
[----:B------:R-:W3:Y:S04]  /*17b40*/  LDL.LU R27, [R1+0xac] ;  /* 0x0000ac00011b7983 */ /* 0x000ee80000300800 */
[----:B------:R-:W2:Y:S04]  /*17b50*/  LDL R6, [R1+0x238] ;  /* 0x0002380001067983 */ /* 0x000ea80000100800 */
[----:B---3--:R-:W-:Y:S04]  /*17b60*/  STL.64 [R1+0xef0], R26 ;  /* 0x000ef01a01007387 */ /* 0x008fe80000100a00 */
[----:B--2---:R0:W-:Y:S04]  /*17b70*/  STL.64 [R1+0xee8], R24 ;  /* 0x000ee81801007387 */ /* 0x0041e80000100a00 */
[----:B0-----:R-:W2:Y:S04]  /*17b80*/  LDL.LU R24, [R1+0x80] ;  /* 0x0000800001187983 */ /* 0x001ea80000300800 */
[----:B------:R-:W2:Y:S04]  /*17b90*/  LDL.LU R25, [R1+0x84] ;  /* 0x0000840001197983 */ /* 0x000ea80000300800 */
[----:B------:R-:W3:Y:S04]  /*17ba0*/  LDL.LU R26, [R1+0x88] ;  /* 0x00008800011a7983 */ /* 0x000ee80000300800 */
[----:B------:R-:W3:Y:S01]  /*17bb0*/  LDL.LU R27, [R1+0x8c] ;  /* 0x00008c00011b7983 */ /* 0x000ee20000300800 */
[----:B------:R-:W-:-:S03]  /*17bc0*/  IMAD R2, R19, 0x100, R18 ;  /* 0x0000010013027824 */ /* 0x000fc600078e0212 */
        /* <DEDUP_REMOVED lines=9> */
[----:B------:R-:W4:Y:S04]  /*17c60*/  LDL R20, [R1+0x1f8] ;  /* 0x0001f80001147983 */ /* 0x000f280000100800 */
[----:B------:R-:W4:Y:S04]  /*17c70*/  LDL R21, [R1+0x1fc] ;  /* 0x0001fc0001157983 */ /* 0x000f280000100800 */
[----:B---3--:R-:W-:Y:S04]  /*17c80*/  STL.64 [R1+0xf10], R26 ;  /* 0x000f101a01007387 */ /* 0x008fe80000100a00 */
[----:B--2---:R0:W-:Y:S04]  /*17c90*/  STL.64 [R1+0xf08], R24 ;  /* 0x000f081801007387 */ /* 0x0041e80000100a00 */
[----:B0-----:R-:W2:Y:S04]  /*17ca0*/  LDL.LU R24, [R1+0x40] ;  /* 0x0000400001187983 */ /* 0x001ea80000300800 */
[----:B------:R-:W2:Y:S04]  /*17cb0*/  LDL.LU R25, [R1+0x44] ;  /* 0x0000440001197983 */ /* 0x000ea80000300800 */
[----:B------:R-:W3:Y:S04]  /*17cc0*/  LDL.LU R26, [R1+0x48] ;  /* 0x00004800011a7983 */ /* 0x000ee80000300800 */
[----:B------:R-:W3:Y:S01]  /*17cd0*/  LDL.LU R27, [R1+0x4c] ;  /* 0x00004c00011b7983 */ /* 0x000ee20000300800 */
[----:B------:R-:W-:-:S02]  /*17ce0*/  IMAD R4, R28, 0x100, R29 ;  /* 0x000001001c047824 */ /* 0x000fc400078e021d */
[----:B------:R-:W-:Y:S01]  /*17cf0*/  IMAD R5, R22, 0x100, R23 ;  /* 0x0000010016057824 */ /* 0x000fe200078e0217 */
[----:B---3--:R-:W-:Y:S04]  /*17d00*/  STL.64 [R1+0xf20], R26 ;  /* 0x000f201a01007387 */ /* 0x008fe80000100a00 */
[----:B--2---:R0:W-:Y:S04]  /*17d10*/  STL.64 [R1+0xf18], R24 ;  /* 0x000f181801007387 */ /* 0x0041e80000100a00 */
[----:B0-----:R-:W2:Y:S04]  /*17d20*/  LDL.LU R24, [R1+0x20] ;  /* 0x0000200001187983 */ /* 0x001ea80000300800 */
[----:B------:R-:W2:Y:S04]  /*17d30*/  LDL.LU R25, [R1+0x24] ;  /* 0x0000240001197983 */ /* 0x000ea80000300800 */
[----:B------:R-:W2:Y:S04]  /*17d40*/  LDL.LU R26, [R1+0x28] ;  /* 0x00002800011a7983 */ /* 0x000ea80000300800 */
[----:B------:R-:W2:Y:S01]  /*17d50*/  LDL.LU R27, [R1+0x2c] ;  /* 0x00002c00011b7983 */ /* 0x000ea20000300800 */
[----:B------:R-:W-:-:S02]  /*17d60*/  F2FP.F16.E5M2.UNPACK_B R12, R2 ;  /* 0x00000002ff0c723e */ /* 0x000fc400020004ff */
[----:B------:R-:W-:Y:S02]  /*17d70*/  F2FP.F16.E5M2.UNPACK_B R13, R3 ;  /* 0x00000003ff0d723e */ /* 0x000fe400020004ff */
[----:B------:R-:W-:Y:S02]  /*17d80*/  F2FP.F16.E5M2.UNPACK_B R14, R4 ;  /* 0x00000004ff0e723e */ /* 0x000fe400020004ff */
[----:B------:R-:W-:Y:S02]  /*17d90*/  F2FP.F16.E5M2.UNPACK_B R15, R5 ;  /* 0x00000005ff0f723e */ /* 0x000fe400020004ff */
[----:B----4-:R-:W-:Y:S02]  /*17da0*/  F2FP.F16.E5M2.UNPACK_B R20, R20 ;  /* 0x00000014ff14723e */ /* 0x010fe400020004ff */
[----:B------:R-:W-:Y:S01]  /*17db0*/  F2FP.F16.E5M2.UNPACK_B R21, R21 ;  /* 0x00000015ff15723e */ /* 0x000fe200020004ff */
[----:B------:R-:W3:Y:S04]  /*17dc0*/  LDL R9, [R1+0x24c] ;  /* 0x00024c0001097983 */ /* 0x000ee80000100800 */
[----:B------:R-:W4:Y:S04]  /*17dd0*/  LDL R10, [R1+0x258] ;  /* 0x00025800010a7983 */ /* 0x000f280000100800 */
[----:B------:R-:W3:Y:S04]  /*17de0*/  LDL R11, [R1+0x25c] ;  /* 0x00025c00010b7983 */ /* 0x000ee80000100800 */
[----:B------:R-:W3:Y:S04]  /*17df0*/  LDL R16, [R1+0x268] ;  /* 0x0002680001107983 */ /* 0x000ee80000100800 */
[----:B------:R-:W3:Y:S04]  /*17e00*/  LDL R17, [R1+0x26c] ;  /* 0x00026c0001117983 */ /* 0x000ee80000100800 */
[----:B------:R-:W3:Y:S04]  /*17e10*/  LDL.LU R22, [R1+0x3ec] ;  /* 0x0003ec0001167983 */ /* 0x000ee80000300800 */
[----:B------:R-:W3:Y:S04]  /*17e20*/  LDL.LU R23, [R1+0x3f4] ;  /* 0x0003f40001177983 */ /* 0x000ee80000300800 */
[----:B------:R-:W3:Y:S04]  /*17e30*/  LDL.LU R28, [R1+0x3fc] ;  /* 0x0003fc00011c7983 */ /* 0x000ee80000300800 */
[----:B------:R-:W3:Y:S04]  /*17e40*/  LDL.LU R0, [R1+0x408] ;  /* 0x0004080001007983 */ /* 0x000ee80000300800 */
[----:B------:R-:W3:Y:S04]  /*17e50*/  LDL.LU R29, [R1+0x404] ;  /* 0x00040400011d7983 */ /* 0x000ee80000300800 */
[----:B------:R-:W3:Y:S04]  /*17e60*/  LDL R2, [R1+0x218] ;  /* 0x0002180001027983 */ /* 0x000ee80000100800 */
[----:B------:R-:W3:Y:S04]  /*17e70*/  LDL R3, [R1+0x21c] ;  /* 0x00021c0001037983 */ /* 0x000ee80000100800 */
[----:B------:R-:W3:Y:S04]  /*17e80*/  LDL R4, [R1+0x228] ;  /* 0x0002280001047983 */ /* 0x000ee80000100800 */
[----:B------:R-:W3:Y:S01]  /*17e90*/  LDL R5, [R1+0x22c] ;  /* 0x00022c0001057983 */ /* 0x000ee20000100800 */
[----:B--2---:R-:W-:-:S15]  /*17ea0*/  HMMA.16816.F32 R24, R12, R20, R24 ;  /* 0x000000140c18723c */ /* 0x004fde0000001818 */
[----:B------:R-:W-:-:S04]  /*17eb0*/  NOP ;  /* 0x0000000000007918 */ /* 0x000fc80000000000 */
[----:B------:R-:W-:Y:S04]  /*17ec0*/  STL.64 [R1+0x20], R24 ;  /* 0x0000201801007387 */ /* 0x000fe80000100a00 */
[----:B------:R0:W-:Y:S04]  /*17ed0*/  STL.64 [R1+0x28], R26 ;  /* 0x0000281a01007387 */ /* 0x0001e80000100a00 */
[----:B0-----:R-:W2:Y:S04]  /*17ee0*/  LDL.LU.64 R26, [R1+0xf20] ;  /* 0x000f2000011a7983 */ /* 0x001ea80000300a00 */
[----:B------:R-:W2:Y:S01]  /*17ef0*/  LDL.LU.64 R24, [R1+0xf18] ;  /* 0x000f180001187983 */ /* 0x000ea20000300a00 */
[----:B------:R-:W-:-:S02]  /*17f00*/  F2FP.F16.E5M2.UNPACK_B R18, R18 ;  /* 0x00000012ff12723e */ /* 0x000fc400020004ff */
[----:B------:R-:W-:-:S07]  /*17f10*/  F2FP.F16.E5M2.UNPACK_B R19, R19 ;  /* 0x00000013ff13723e */ /* 0x000fce00020004ff */
[----:B--2---:R-:W-:-:S15]  /*17f20*/  HMMA.16816.F32 R24, R12, R18, R24 ;  /* 0x000000120c18723c */ /* 0x004fde0000001818 */
[----:B------:R-:W-:-:S04]  /*17f30*/  NOP ;  /* 0x0000000000007918 */ /* 0x000fc80000000000 */
[----:B------:R-:W-:Y:S04]  /*17f40*/  STL.64 [R1+0x40], R24 ;  /* 0x0000401801007387 */ /* 0x000fe80000100a00 */
[----:B------:R0:W-:Y:S04]  /*17f50*/  STL.64 [R1+0x48], R26 ;  /* 0x0000481a01007387 */ /* 0x0001e80000100a00 */
[----:B0-----:R-:W2:Y:S04]  /*17f60*/  LDL.LU.64 R26, [R1+0xf10] ;  /* 0x000f1000011a7983 */ /* 0x001ea80000300a00 */
[----:B------:R-:W2:Y:S01]  /*17f70*/  LDL.LU.64 R24, [R1+0xf08] ;  /* 0x000f080001187983 */ /* 0x000ea20000300a00 */
[----:B---3--:R-:W-:-:S02]  /*17f80*/  F2FP.F16.E5M2.UNPACK_B R2, R2 ;  /* 0x00000002ff02723e */ /* 0x008fc400020004ff */
[----:B------:R-:W-:-:S07]  /*17f90*/  F2FP.F16.E5M2.UNPACK_B R3, R3 ;  /* 0x00000003ff03723e */ /* 0x000fce00020004ff */
        /* <DEDUP_REMOVED lines=23> */
[----:B------:R-:W-:Y:S01]  /*18110*/  F2FP.F16.E5M2.UNPACK_B R9, R9 ;  /* 0x00000009ff09723e */ /* 0x000fe200020004ff */
[----:B------:R0:W-:Y:S04]  /*18120*/  STL.64 [R1+0xe90], R6 ;  /* 0x000e900601007387 */ /* 0x0001e80000100a00 */
[----:B0-----:R-:W3:Y:S04]  /*18130*/  LDL.LU R6, [R1+0x3f8] ;  /* 0x0003f80001067983 */ /* 0x001ee80000300800 */
        /* <DEDUP_REMOVED lines=9> */
[----:B----4-:R-:W-:-:S02]  /*181d0*/  F2FP.F16.E5M2.UNPACK_B R10, R10 ;  /* 0x0000000aff0a723e */ /* 0x010fc400020004ff */
        /* <DEDUP_REMOVED lines=9> */
[----:B---3--:R-:W-:Y:S02]  /*18270*/  IMAD R22, R22, 0x100, R5 ;  /* 0x0000010016167824 */ /* 0x008fe400078e0205 */
[----:B------:R-:W-:Y:S02]  /*18280*/  IMAD R23, R23, 0x100, R6 ;  /* 0x0000010017177824 */ /* 0x000fe400078e0206 */
        /* <DEDUP_REMOVED lines=11> */
[----:B--2---:R0:W-:Y:S04]  /*18340*/  STL.64 [R1+0xdd0], R26 ;  /* 0x000dd01a01007387 */ /* 0x0041e80000100a00 */
[----:B------:R-:W2:Y:S04]  /*18350*/  LDL.LU R24, [R1+0x110] ;  /* 0x0001100001187983 */ /* 0x000ea80000300800 */
[----:B------:R-:W2:Y:S04]  /*18360*/  LDL.LU R25, [R1+0x114] ;  /* 0x0001140001197983 */ /* 0x000ea80000300800 */
[----:B0-----:R-:W3:Y:S04]  /*18370*/  LDL.LU R26, [R1+0x118] ;  /* 0x00011800011a7983 */ /* 0x001ee80000300800 */
        /* <DEDUP_REMOVED lines=141> */
[----:B------:R-:W-:Y:S08]  /*18c50*/  STL [R1+0xdc4], R17 ;  /* 0x000dc41101007387 */ /* 0x000ff00000100800 */
        /* <DEDUP_REMOVED lines=42> */
[----:B--2---:R-:W-:-:S15]  /*18f00*/  HMMA.16816.F32 R24, R12, R8, R24 ;  /* 0x000000080c18723c */ /* 0x004fde0000001818 */
[----:B------:R-:W-:-:S04]  /*18f10*/  NOP ;  /* 0x0000000000007918 */ /* 0x000fc80000000000 */
[----:B------:R-:W-:Y:S04]  /*18f20*/  STL.64 [R1+0x110], R24 ;  /* 0x0001101801007387 */ /* 0x000fe80000100a00 */
[----:B------:R0:W-:Y:S04]  /*18f30*/  STL.64 [R1+0x118], R26 ;  /* 0x0001181a01007387 */ /* 0x0001e80000100a00 */
[----:B0-----:R-:W2:Y:S01]  /*18f40*/  LDL.LU.64 R26, [R1+0xdd0] ;  /* 0x000dd000011a7983 */ /* 0x001ea20000300a00 */
[----:B----4-:R-:W-:Y:S03]  /*18f50*/  HMMA.16816.F32 R4, R12, R10, R4 ;  /* 0x0000000a0c04723c */ /* 0x010fe60000001804 */
[----:B------:R-:W-:Y:S04]  /*18f60*/  STL.64 [R1+0xd68], R10 ;  /* 0x000d680a01007387 */ /* 0x000fe80000100a00 */
[----:B------:R3:W-:-:S12]  /*18f70*/  STL.64 [R1+0xd60], R8 ;  /* 0x000d600801007387 */ /* 0x0007d80000100a00 */
[----:B------:R0:W-:Y:S04]  /*18f80*/  STL.64 [R1+0x100], R4 ;  /* 0x0001000401007387 */ /* 0x0001e80000100a00 */
[----:B------:R1:W-:Y:S04]  /*18f90*/  STL.64 [R1+0x108], R6 ;  /* 0x0001080601007387 */ /* 0x0003e80000100a00 */
[----:B------:R-:W4:Y:S04]  /*18fa0*/  LDL.LU R24, [R1] ;  /* 0x0000000001187983 */ /* 0x000f280000300800 */
[----:B------:R-:W4:Y:S01]  /*18fb0*/  LDL.LU R25, [R1+0x4] ;  /* 0x0000040001197983 */ /* 0x000f220000300800 */
[----:B---3--:R-:W-:-:S02]  /*18fc0*/  IMAD.MOV.U32 R9, RZ, RZ, R0 ;  /* 0x000000ffff097224 */ /* 0x008fc400078e0000 */
[----:B--2---:R-:W-:Y:S02]  /*18fd0*/  IMAD R22, R27, 0x100, R26 ;  /* 0x000001001b167824 */ /* 0x004fe400078e021a */
[----:B------:R-:W2:Y:S04]  /*18fe0*/  LDL.LU R26, [R1+0x8] ;  /* 0x00000800011a7983 */ /* 0x000ea80000300800 */
[----:B------:R-:W2:Y:S04]  /*18ff0*/  LDL.LU R27, [R1+0xc] ;  /* 0x00000c00011b7983 */ /* 0x000ea80000300800 */
[----:B------:R-:W3:Y:S04]  /*19000*/  LDL.LU R8, [R1+0x30] ;  /* 0x0000300001087983 */ /* 0x000ee80000300800 */
[----:B------:R-:W2:Y:S04]  /*19010*/  LDL.LU R0, [R1+0xdc8] ;  /* 0x000dc80001007983 */ /* 0x000ea80000300800 */
[----:B------:R-:W3:Y:S04]  /*19020*/  LDL.LU R10, [R1+0x38] ;  /* 0x00003800010a7983 */ /* 0x000ee80000300800 */
[----:B------:R-:W3:Y:S04]  /*19030*/  LDL.LU R11, [R1+0x3c] ;  /* 0x00003c00010b7983 */ /* 0x000ee80000300800 */
[----:B0-----:R-:W3:Y:S04]  /*19040*/  LDL.LU R4, [R1+0x70] ;  /* 0x0000700001047983 */ /* 0x001ee80000300800 */
[----:B------:R-:W3:Y:S04]  /*19050*/  LDL.LU R5, [R1+0x74] ;  /* 0x0000740001057983 */ /* 0x000ee80000300800 */
[----:B-1----:R-:W3:Y:S04]  /*19060*/  LDL.LU R6, [R1+0x78] ;  /* 0x0000780001067983 */ /* 0x002ee80000300800 */
[----:B------:R-:W4:Y:S04]  /*19070*/  LDL.LU R17, [R1+0xa3c] ;  /* 0x000a3c0001117983 */ /* 0x000f280000300800 */
[----:B------:R-:W4:Y:S01]  /*19080*/  LDL.LU R23, [R1+0xa38] ;  /* 0x000a380001177983 */ /* 0x000f220000300800 */
[----:B--2---:R-:W-:-:S03]  /*19090*/  IMAD.MOV.U32 R7, RZ, RZ, R0 ;  /* 0x000000ffff077224 */ /* 0x004fc600078e0000 */
        /* <DEDUP_REMOVED lines=8> */
[----:B------:R-:W2:Y:S04]  /*19120*/  LDL.LU R7, [R1+0x9c] ;  /* 0x00009c0001077983 */ /* 0x000ea80000300800 */
[----:B--2---:R-:W-:Y:S04]  /*19130*/  STL.64 [R1+0xda8], R6 ;  /* 0x000da80601007387 */ /* 0x004fe80000100a00 */
[----:B---3--:R0:W-:Y:S04]  /*19140*/  STL.64 [R1+0xda0], R4 ;  /* 0x000da00401007387 */ /* 0x0081e80000100a00 */
[----:B0-----:R-:W2:Y:S04]  /*19150*/  LDL.LU R4, [R1+0xb0] ;  /* 0x0000b00001047983 */ /* 0x001ea80000300800 */
[----:B------:R-:W2:Y:S04]  /*19160*/  LDL.LU R5, [R1+0xb4] ;  /* 0x0000b40001057983 */ /* 0x000ea80000300800 */
[----:B------:R-:W3:Y:S04]  /*19170*/  LDL.LU R6, [R1+0xb8] ;  /* 0x0000b80001067983 */ /* 0x000ee80000300800 */
[----:B------:R-:W3:Y:S01]  /*19180*/  LDL.LU R7, [R1+0xbc] ;  /* 0x0000bc0001077983 */ /* 0x000ee20000300800 */
[----:B----4-:R-:W-:-:S03]  /*19190*/  IMAD R23, R23, 0x100, R17 ;  /* 0x0000010017177824 */ /* 0x010fc600078e0211 */
[----:B---3--:R-:W-:Y:S04]  /*191a0*/  STL.64 [R1+0xdb8], R6 ;  /* 0x000db80601007387 */ /* 0x008fe80000100a00 */
[----:B--2---:R0:W-:Y:S04]  /*191b0*/  STL.64 [R1+0xdb0], R4 ;  /* 0x000db00401007387 */ /* 0x0041e80000100a00 */
[----:B0-----:R-:W2:Y:S04]  /*191c0*/  LDL.LU R4, [R1+0xc0] ;  /* 0x0000c00001047983 */ /* 0x001ea80000300800 */
[----:B------:R-:W2:Y:S04]  /*191d0*/  LDL.LU R5, [R1+0xc4] ;  /* 0x0000c40001057983 */ /* 0x000ea80000300800 */
[----:B------:R-:W2:Y:S04]  /*191e0*/  LDL.LU R6, [R1+0xc8] ;  /* 0x0000c80001067983 */ /* 0x000ea80000300800 */
[----:B------:R-:W2:Y:S04]  /*191f0*/  LDL.LU R7, [R1+0xcc] ;  /* 0x0000cc0001077983 */ /* 0x000ea80000300800 */
[----:B------:R-:W-:Y:S04]  /*19200*/  STL.64 [R1+0xd78], R10 ;  /* 0x000d780a01007387 */ /* 0x000fe80000100a00 */
[----:B------:R0:W-:Y:S04]  /*19210*/  STL.64 [R1+0xd70], R8 ;  /* 0x000d700801007387 */ /* 0x0001e80000100a00 */
[----:B0-----:R-:W3:Y:S04]  /*19220*/  LDL.LU R8, [R1+0x50] ;  /* 0x0000500001087983 */ /* 0x001ee80000300800 */
[----:B------:R-:W3:Y:S04]  /*19230*/  LDL.LU R9, [R1+0x54] ;  /* 0x0000540001097983 */ /* 0x000ee80000300800 */
[----:B------:R-:W3:Y:S04]  /*19240*/  LDL.LU R10, [R1+0x58] ;  /* 0x00005800010a7983 */ /* 0x000ee80000300800 */
[----:B------:R-:W3:Y:S04]  /*19250*/  LDL.LU R11, [R1+0x5c] ;  /* 0x00005c00010b7983 */ /* 0x000ee80000300800 */
[----:B------:R-:W-:Y:S04]  /*19260*/  STL.64 [R1+0xd58], R26 ;  /* 0x000d581a01007387 */ /* 0x000fe80000100a00 */
[----:B------:R0:W-:Y:S04]  /*19270*/  STL.64 [R1+0xd50], R24 ;  /* 0x000d501801007387 */ /* 0x0001e80000100a00 */
[----:B0-----:R-:W4:Y:S04]  /*19280*/  LDL.LU R24, [R1+0x10] ;  /* 0x0000100001187983 */ /* 0x001f280000300800 */
[----:B------:R-:W4:Y:S04]  /*19290*/  LDL.LU R25, [R1+0x14] ;  /* 0x0000140001197983 */ /* 0x000f280000300800 */
[----:B------:R-:W4:Y:S04]  /*192a0*/  LDL.LU R26, [R1+0x18] ;  /* 0x00001800011a7983 */ /* 0x000f280000300800 */
[----:B------:R-:W4:Y:S04]  /*192b0*/  LDL.LU R27, [R1+0x1c] ;  /* 0x00001c00011b7983 */ /* 0x000f280000300800 */
[----:B------:R-:W2:Y:S01]  /*192c0*/  LDL.LU R17, [R1+0xdc4] ;  /* 0x000dc40001117983 */ /* 0x000ea20000300800 */
[----:B------:R-:W-:-:S03]  /*192d0*/  IMAD R28, R28, 0x100, R0 ;  /* 0x000001001c1c7824 */ /* 0x000fc600078e0200 */
[----:B------:R-:W3:Y:S01]  /*192e0*/  LDL.LU R0, [R1+0xdc0] ;  /* 0x000dc00001007983 */ /* 0x000ee20000300800 */
[----:B--2---:R-:W-:Y:S03]  /*192f0*/  HMMA.16816.F32 R12, R12, R16, R4 ;  /* 0x000000100c0c723c */ /* 0x004fe60000001804 */
[----:B------:R-:W2:Y:S04]  /*19300*/  LDL.LU.64 R6, [R1+0xdb8] ;  /* 0x000db80001067983 */ /* 0x000ea80000300a00 */
[----:B------:R-:W2:Y:S01]  /*19310*/  LDL.LU.64 R4, [R1+0xdb0] ;  /* 0x000db00001047983 */ /* 0x000ea20000300a00 */
[----:B---3--:R-:W-:-:S11]  /*19320*/  IMAD R29, R0, 0x100, R29 ;  /* 0x00000100001d7824 */ /* 0x008fd600078e021d */
[----:B------:R0:W-:Y:S04]  /*19330*/  STL.64 [R1+0xc0], R12 ;  /* 0x0000c00c01007387 */ /* 0x0001e80000100a00 */
[----:B------:R1:W-:Y:S01]  /*19340*/  STL.64 [R1+0xc8], R14 ;  /* 0x0000c80e01007387 */ /* 0x0003e20000100a00 */
[----:B0-----:R-:W-:Y:S02]  /*19350*/  F2FP.F16.E5M2.UNPACK_B R12, R22 ;  /* 0x00000016ff0c723e */ /* 0x001fe400020004ff */
[----:B------:R-:W-:Y:S02]  /*19360*/  F2FP.F16.E5M2.UNPACK_B R13, R23 ;  /* 0x00000017ff0d723e */ /* 0x000fe400020004ff */
[----:B-1----:R-:W-:Y:S02]  /*19370*/  F2FP.F16.E5M2.UNPACK_B R14, R28 ;  /* 0x0000001cff0e723e */ /* 0x002fe400020004ff */
[----:B------:R-:W-:Y:S01]  /*19380*/  F2FP.F16.E5M2.UNPACK_B R15, R29 ;  /* 0x0000001dff0f723e */ /* 0x000fe200020004ff */
[----:B------:R-:W3:Y:S04]  /*19390*/  LDL.LU R22, [R1+0x20c] ;  /* 0x00020c0001167983 */ /* 0x000ee80000300800 */
[----:B------:R-:W3:Y:S04]  /*193a0*/  LDL.LU R23, [R1+0x208] ;  /* 0x0002080001177983 */ /* 0x000ee80000300800 */
[----:B------:R-:W3:Y:S04]  /*193b0*/  LDL.LU R28, [R1+0x1fc] ;  /* 0x0001fc00011c7983 */ /* 0x000ee80000300800 */
[----:B------:R-:W3:Y:S01]  /*193c0*/  LDL.LU R29, [R1+0x1f8] ;  /* 0x0001f800011d7983 */ /* 0x000ee20000300800 */
        /* <DEDUP_REMOVED lines=33> */
[----:B------:R-:W-:Y:S01]  /*195e0*/  STL [R1+0xc18], R0 ;  /* 0x000c180001007387 */ /* 0x000fe20000100800 */
[----:B--2---:R-:W-:-:S15]  /*195f0*/  HMMA.16816.F32 R8, R12, R6, R8 ;  /* 0x000000060c08723c */ /* 0x004fde0000001808 */
[----:B------:R-:W-:-:S04]  /*19600*/  NOP ;  /* 0x0000000000007918 */ /* 0x000fc80000000000 */
[----:B------:R-:W-:Y:S04]  /*19610*/  STL.64 [R1+0x30], R8 ;  /* 0x0000300801007387 */ /* 0x000fe80000100a00 */
[----:B------:R0:W-:Y:S04]  /*19620*/  STL.64 [R1+0x38], R10 ;  /* 0x0000380a01007387 */ /* 0x0001e80000100a00 */
[----:B0-----:R-:W2:Y:S04]  /*19630*/  LDL.LU.64 R10, [R1+0xd68] ;  /* 0x000d6800010a7983 */ /* 0x001ea80000300a00 */
[----:B------:R-:W4:Y:S02]  /*19640*/  LDL.LU.64 R8, [R1+0xd60] ;  /* 0x000d600001087983 */ /* 0x000f240000300a00 */
[----:B----4-:R-:W-:-:S15]  /*19650*/  HMMA.16816.F32 R24, R12, R8, R24 ;  /* 0x000000080c18723c */ /* 0x010fde0000001818 */
[----:B------:R-:W-:-:S04]  /*19660*/  NOP ;  /* 0x0000000000007918 */ /* 0x000fc80000000000 */
[----:B------:R-:W-:Y:S04]  /*19670*/  STL.64 [R1+0x10], R24 ;  /* 0x0000101801007387 */ /* 0x000fe80000100a00 */
[----:B------:R0:W-:Y:S01]  /*19680*/  STL [R1+0x18], R26 ;  /* 0x0000181a01007387 */ /* 0x0001e20000100800 */
[----:B------:R-:W-:-:S03]  /*19690*/  IMAD.MOV.U32 R0, RZ, RZ, R27 ;  /* 0x000000ffff007224 */ /* 0x000fc600078e001b */
[----:B0-----:R-:W2:Y:S04]  /*196a0*/  LDL.LU.64 R26, [R1+0xd58] ;  /* 0x000d5800011a7983 */ /* 0x001ea80000300a00 */
[----:B------:R-:W2:Y:S04]  /*196b0*/  LDL.LU.64 R24, [R1+0xd50] ;  /* 0x000d500001187983 */ /* 0x000ea80000300a00 */
[----:B------:R-:W-:Y:S01]  /*196c0*/  STL [R1+0xc60], R0 ;  /* 0x000c600001007387 */ /* 0x000fe20000100800 */
[----:B--2---:R-:W-:Y:S03]  /*196d0*/  HMMA.16816.F32 R8, R12, R10, R24 ;  /* 0x0000000a0c08723c */ /* 0x004fe60000001818 */
[----:B------:R-:W2:Y:S04]  /*196e0*/  LDL.LU.64 R26, [R1+0xd48] ;  /* 0x000d4800011a7983 */ /* 0x000ea80000300a00 */
[----:B------:R-:W2:-:S12]  /*196f0*/  LDL.LU.64 R24, [R1+0xd40] ;  /* 0x000d400001187983 */ /* 0x000e980000300a00 */
[----:B------:R0:W-:Y:S04]  /*19700*/  STL.64 [R1], R8 ;  /* 0x0000000801007387 */ /* 0x0001e80000100a00 */
[----:B------:R1:W-:Y:S04]  /*19710*/  STL.64 [R1+0x8], R10 ;  /* 0x0000080a01007387 */ /* 0x0003e80000100a00 */
[----:B0-----:R-:W4:Y:S04]  /*19720*/  LDL.LU R8, [R1+0x20] ;  /* 0x0000200001087983 */ /* 0x001f280000300800 */
[----:B------:R-:W4:Y:S04]  /*19730*/  LDL.LU R9, [R1+0x24] ;  /* 0x0000240001097983 */ /* 0x000f280000300800 */
[----:B-1----:R-:W4:Y:S04]  /*19740*/  LDL.LU R10, [R1+0x28] ;  /* 0x00002800010a7983 */ /* 0x002f280000300800 */
[----:B------:R-:W4:Y:S01]  /*19750*/  LDL.LU R11, [R1+0x2c] ;  /* 0x00002c00010b7983 */ /* 0x000f220000300800 */
[----:B---3--:R-:W-:-:S02]  /*19760*/  IMAD R2, R2, 0x100, R4 ;  /* 0x0000010002027824 */ /* 0x008fc400078e0204 */
[----:B------:R-:W-:Y:S02]  /*19770*/  IMAD R3, R3, 0x100, R5 ;  /* 0x0000010003037824 */ /* 0x000fe400078e0205 */
[----:B------:R-:W-:Y:S02]  /*19780*/  IMAD R4, R19, 0x100, R18 ;  /* 0x0000010013047824 */ /* 0x000fe400078e0212 */
[----:B------:R-:W-:Y:S01]  /*19790*/  IMAD R5, R21, 0x100, R20 ;  /* 0x0000010015057824 */ /* 0x000fe200078e0214 */
[----:B------:R-:W-:Y:S02]  /*197a0*/  F2FP.F16.E5M2.UNPACK_B R20, R29.H1 ;  /* 0x0000001dff14723e */ /* 0x000fe400030004ff */
[----:B------:R-:W-:Y:S01]  /*197b0*/  F2FP.F16.E5M2.UNPACK_B R21, R28.H1 ;  /* 0x0000001cff15723e */ /* 0x000fe200030004ff */
[----:B--2---:R-:W-:Y:S01]  /*197c0*/  HMMA.16816.F32 R24, R12, R16, R24 ;  /* 0x000000100c18723c */ /* 0x004fe20000001818 */
[----:B------:R-:W-:Y:S02]  /*197d0*/  F2FP.F16.E5M2.UNPACK_B R12, R2 ;  /* 0x00000002ff0c723e */ /* 0x000fe400020004ff */
[----:B------:R-:W-:-:S02]  /*197e0*/  F2FP.F16.E5M2.UNPACK_B R13, R3 ;  /* 0x00000003ff0d723e */ /* 0x000fc400020004ff */
[----:B------:R-:W-:Y:S02]  /*197f0*/  F2FP.F16.E5M2.UNPACK_B R14, R4 ;  /* 0x00000004ff0e723e */ /* 0x000fe400020004ff */
[----:B------:R-:W-:-:S07]  /*19800*/  F2FP.F16.E5M2.UNPACK_B R15, R5 ;  /* 0x00000005ff0f723e */ /* 0x000fce00020004ff */
[----:B----4-:R-:W-:Y:S05]  /*19810*/  HMMA.16816.F32 R8, R12, R20, R8 ;  /* 0x000000140c08723c */ /* 0x010fea0000001808 */
[----:B------:R-:W-:Y:S04]  /*19820*/  STL.64 [R1+0xb70], R26 ;  /* 0x000b701a01007387 */ /* 0x000fe80000100a00 */
[----:B------:R-:W-:Y:S04]  /*19830*/  STL.64 [R1+0xb68], R24 ;  /* 0x000b681801007387 */ /* 0x000fe80000100a00 */
[----:B------:R-:W2:Y:S06]  /*19840*/  LDL.LU R7, [R1+0x23c] ;  /* 0x00023c0001077983 */ /* 0x000eac0000300800 */
[----:B------:R0:W-:Y:S04]  /*19850*/  STL.64 [R1+0x2c0], R8 ;  /* 0x0002c00801007387 */ /* 0x0001e80000100a00 */
[----:B------:R1:W-:Y:S04]  /*19860*/  STL.64 [R1+0x2c8], R10 ;  /* 0x0002c80a01007387 */ /* 0x0003e80000100a00 */
[----:B0-----:R-:W3:Y:S04]  /*19870*/  LDL.LU R8, [R1+0x248] ;  /* 0x0002480001087983 */ /* 0x001ee80000300800 */
[----:B------:R-:W3:Y:S04]  /*19880*/  LDL.LU R9, [R1+0x24c] ;  /* 0x00024c0001097983 */ /* 0x000ee80000300800 */
[----:B-1----:R-:W4:Y:S04]  /*19890*/  LDL.LU R10, [R1+0x258] ;  /* 0x00025800010a7983 */ /* 0x002f280000300800 */
[----:B------:R-:W4:Y:S04]  /*198a0*/  LDL.LU R11, [R1+0x25c] ;  /* 0x00025c00010b7983 */ /* 0x000f280000300800 */
[----:B----4-:R-:W-:Y:S04]  /*198b0*/  STL.64 [R1+0xd18], R10 ;  /* 0x000d180a01007387 */ /* 0x010fe80000100a00 */
[----:B---3--:R0:W-:Y:S04]  /*198c0*/  STL.64 [R1+0xd10], R8 ;  /* 0x000d100801007387 */ /* 0x0081e80000100a00 */
[----:B0-----:R-:W3:Y:S04]  /*198d0*/  LDL.LU R8, [R1+0x80] ;  /* 0x0000800001087983 */ /* 0x001ee80000300800 */
[----:B------:R-:W3:Y:S04]  /*198e0*/  LDL.LU R9, [R1+0x84] ;  /* 0x0000840001097983 */ /* 0x000ee80000300800 */
[----:B------:R-:W4:Y:S04]  /*198f0*/  LDL.LU R10, [R1+0x88] ;  /* 0x00008800010a7983 */ /* 0x000f280000300800 */
[----:B------:R-:W4:Y:S04]  /*19900*/  LDL.LU R11, [R1+0x8c] ;  /* 0x00008c00010b7983 */ /* 0x000f280000300800 */
[----:B----4-:R-:W-:Y:S04]  /*19910*/  STL.64 [R1+0xd28], R10 ;  /* 0x000d280a01007387 */ /* 0x010fe80000100a00 */
[----:B---3--:R0:W-:Y:S04]  /*19920*/  STL.64 [R1+0xd20], R8 ;  /* 0x000d200801007387 */ /* 0x0081e80000100a00 */
[----:B0-----:R-:W3:Y:S04]  /*19930*/  LDL.LU R8, [R1+0x60] ;  /* 0x0000600001087983 */ /* 0x001ee80000300800 */
[----:B------:R-:W3:Y:S04]  /*19940*/  LDL.LU R9, [R1+0x64] ;  /* 0x0000640001097983 */ /* 0x000ee80000300800 */
[----:B------:R-:W4:Y:S04]  /*19950*/  LDL.LU R10, [R1+0x68] ;  /* 0x00006800010a7983 */ /* 0x000f280000300800 */
[----:B------:R-:W4:Y:S01]  /*19960*/  LDL.LU R11, [R1+0x6c] ;  /* 0x00006c00010b7983 */ /* 0x000f220000300800 */
[----:B------:R-:W-:-:S02]  /*19970*/  F2FP.F16.E5M2.UNPACK_B R19, R22.H1 ;  /* 0x00000016ff13723e */ /* 0x000fc400030004ff */
[----:B------:R-:W-:Y:S01]  /*19980*/  F2FP.F16.E5M2.UNPACK_B R18, R23.H1 ;  /* 0x00000017ff12723e */ /* 0x000fe200030004ff */
[----:B----4-:R-:W-:Y:S04]  /*19990*/  STL.64 [R1+0xd38], R10 ;  /* 0x000d380a01007387 */ /* 0x010fe80000100a00 */
[----:B---3--:R0:W-:Y:S04]  /*199a0*/  STL.64 [R1+0xd30], R8 ;  /* 0x000d300801007387 */ /* 0x0081e80000100a00 */
[----:B0-----:R-:W3:Y:S04]  /*199b0*/  LDL.LU R8, [R1+0x40] ;  /* 0x0000400001087983 */ /* 0x001ee80000300800 */
[----:B------:R-:W3:Y:S04]  /*199c0*/  LDL.LU R9, [R1+0x44] ;  /* 0x0000440001097983 */ /* 0x000ee80000300800 */
[----:B------:R-:W3:Y:S04]  /*199d0*/  LDL.LU R10, [R1+0x48] ;  /* 0x00004800010a7983 */ /* 0x000ee80000300800 */
[----:B------:R-:W3:Y:S04]  /*199e0*/  LDL.LU R11, [R1+0x4c] ;  /* 0x00004c00010b7983 */ /* 0x000ee80000300800 */
[----:B------:R-:W4:Y:S04]  /*199f0*/  LDL.LU R2, [R1+0x218] ;  /* 0x0002180001027983 */ /* 0x000f280000300800 */
        /* <DEDUP_REMOVED lines=15> */
[----:B------:R-:W2:Y:S01]  /*19af0*/  LDL.LU R23, [R1+0x1ec] ;  /* 0x0001ec0001177983 */ /* 0x000ea20000300800 */
[----:B---3--:R-:W-:Y:S03]  /*19b00*/  HMMA.16816.F32 R8, R12, R18, R8 ;  /* 0x000000120c08723c */ /* 0x008fe60000001808 */
[----:B--2---:R-:W-:Y:S04]  /*19b10*/  STL.64 [R1+0xcf8], R22 ;  /* 0x000cf81601007387 */ /* 0x004fe80000100a00 */
        /* <DEDUP_REMOVED lines=9> */
[----:B------:R-:W2:Y:S04]  /*19bb0*/  LDL.LU R22, [R1+0xa8] ;  /* 0x0000a80001167983 */ /* 0x000ea80000300800 */
[----:B------:R-:W2:Y:S04]  /*19bc0*/  LDL.LU R23, [R1+0xac] ;  /* 0x0000ac0001177983 */ /* 0x000ea80000300800 */
[----:B------:R-:W3:Y:S04]  /*19bd0*/  LDL.LU R27, [R1+0xa84] ;  /* 0x000a8400011b7983 */ /* 0x000ee80000300800 */
[----:B------:R-:W3:Y:S04]  /*19be0*/  LDL.LU R28, [R1+0xa80] ;  /* 0x000a8000011c7983 */ /* 0x000ee80000300800 */
[----:B------:R-:W-:Y:S04]  /*19bf0*/  STL.64 [R1+0x2b0], R8 ;  /* 0x0002b00801007387 */ /* 0x000fe80000100a00 */
[----:B------:R0:W-:Y:S04]  /*19c00*/  STL.64 [R1+0x2b8], R10 ;  /* 0x0002b80a01007387 */ /* 0x0001e80000100a00 */
[----:B0-----:R-:W2:Y:S04]  /*19c10*/  LDL.LU.64 R10, [R1+0xd38] ;  /* 0x000d3800010a7983 */ /* 0x001ea80000300a00 */
[----:B------:R-:W2:Y:S01]  /*19c20*/  LDL.LU.64 R8, [R1+0xd30] ;  /* 0x000d300001087983 */ /* 0x000ea20000300a00 */
[----:B----4-:R-:W-:-:S02]  /*19c30*/  F2FP.F16.E5M2.UNPACK_B R2, R2.H1 ;  /* 0x00000002ff02723e */ /* 0x010fc400030004ff */
        /* <DEDUP_REMOVED lines=8> */
[----:B------:R-:W-:Y:S02]  /*19cc0*/  F2FP.F16.E5M2.UNPACK_B R5, R24.H1 ;  /* 0x00000018ff05723e */ /* 0x000fe400030004ff */
[----:B------:R-:W-:Y:S02]  /*19cd0*/  F2FP.F16.E5M2.UNPACK_B R6, R6.H1 ;  /* 0x00000006ff06723e */ /* 0x000fe400030004ff */
[----:B------:R-:W-:Y:S01]  /*19ce0*/  F2FP.F16.E5M2.UNPACK_B R7, R7.H1 ;  /* 0x00000007ff07723e */ /* 0x000fe200030004ff */
[----:B------:R-:W4:Y:S04]  /*19cf0*/  LDL.LU R0, [R1+0xa8c] ;  /* 0x000a8c0001007983 */ /* 0x000f280000300800 */
[----:B------:R-:W4:Y:S02]  /*19d00*/  LDL.LU R29, [R1+0xa88] ;  /* 0x000a8800011d7983 */ /* 0x000f240000300800 */
[C---:B------:R-:W-:Y:S08]  /*19d10*/  HMMA.16816.F32 R20, R12.reuse, R6, R20 ;  /* 0x000000060c14723c */ /* 0x040ff00000001814 */
        /* <DEDUP_REMOVED lines=9> */
[----:B------:R-:W3:Y:S04]  /*19db0*/  LDL.LU.64 R20, [R1+0xd00] ;  /* 0x000d000001147983 */ /* 0x000ee80000300a00 */
[----:B------:R-:W-:Y:S04]  /*19dc0*/  STL.64 [R1+0xcb8], R6 ;  /* 0x000cb80601007387 */ /* 0x000fe80000100a00 */
[----:B------:R0:W-:Y:S04]  /*19dd0*/  STL.64 [R1+0xcb0], R4 ;  /* 0x000cb00401007387 */ /* 0x0001e80000100a00 */
[----:B0-----:R-:W4:Y:S04]  /*19de0*/  LDL.LU R4, [R1+0xe0] ;  /* 0x0000e00001047983 */ /* 0x001f280000300800 */
[----:B------:R-:W4:Y:S04]  /*19df0*/  LDL.LU R5, [R1+0xe4] ;  /* 0x0000e40001057983 */ /* 0x000f280000300800 */
[----:B------:R-:W4:Y:S04]  /*19e00*/  LDL.LU R6, [R1+0xe8] ;  /* 0x0000e80001067983 */ /* 0x000f280000300800 */
[----:B------:R-:W4:Y:S01]  /*19e10*/  LDL.LU R7, [R1+0xec] ;  /* 0x0000ec0001077983 */ /* 0x000f220000300800 */
[----:B--2---:R-:W-:-:S02]  /*19e20*/  F2FP.F16.E5M2.UNPACK_B R8, R8.H1 ;  /* 0x00000008ff08723e */ /* 0x004fc400030004ff */
[----:B------:R-:W-:-:S07]  /*19e30*/  F2FP.F16.E5M2.UNPACK_B R9, R9.H1 ;  /* 0x00000009ff09723e */ /* 0x000fce00030004ff */
[----:B---3--:R-:W-:-:S15]  /*19e40*/  HMMA.16816.F32 R20, R12, R8, R20 ;  /* 0x000000080c14723c */ /* 0x008fde0000001814 */
        /* <DEDUP_REMOVED lines=12> */
[----:B------:R-:W3:Y:S04]  /*19f10*/  LDL.LU.64 R20, [R1+0xce0] ;  /* 0x000ce00001147983 */ /* 0x000ee80000300a00 */
[----:B------:R-:W-:Y:S04]  /*19f20*/  STL.64 [R1+0xc98], R10 ;  /* 0x000c980a01007387 */ /* 0x000fe80000100a00 */
[----:B------:R-:W-:Y:S04]  /*19f30*/  STL.64 [R1+0xc90], R8 ;  /* 0x000c900801007387 */ /* 0x000fe80000100a00 */
[----:B------:R-:W3:Y:S01]  /*19f40*/  LDL.LU R24, [R1+0x120] ;  /* 0x0001200001187983 */ /* 0x000ee20000300800 */
[----:B------:R-:W-:Y:S01]  /*19f50*/  IMAD R28, R28, 0x100, R27 ;  /* 0x000001001c1c7824 */ /* 0x000fe200078e021b */
[----:B------:R-:W-:-:S02]  /*19f60*/  F2FP.F16.E5M2.UNPACK_B R16, R16.H1 ;  /* 0x00000010ff10723e */ /* 0x000fc400030004ff */
[----:B------:R-:W-:Y:S01]  /*19f70*/  F2FP.F16.E5M2.UNPACK_B R17, R17.H1 ;  /* 0x00000011ff11723e */ /* 0x000fe200030004ff */
[----:B--2---:R-:W-:Y:S02]  /*19f80*/  IMAD R22, R22, 0x100, R25 ;  /* 0x0000010016167824 */ /* 0x004fe400078e0219 */
[----:B------:R-:W-:Y:S01]  /*19f90*/  IMAD R23, R23, 0x100, R26 ;  /* 0x0000010017177824 */ /* 0x000fe200078e021a */
[----:B------:R-:W3:Y:S04]  /*19fa0*/  LDL.LU R25, [R1+0x124] ;  /* 0x0001240001197983 */ /* 0x000ee80000300800 */
[----:B------:R-:W2:Y:S04]  /*19fb0*/  LDL.LU R26, [R1+0x128] ;  /* 0x00012800011a7983 */ /* 0x000ea80000300800 */
[----:B------:R-:W2:Y:S01]  /*19fc0*/  LDL.LU R27, [R1+0x12c] ;  /* 0x00012c00011b7983 */ /* 0x000ea20000300800 */
[----:B----4-:R-:W-:Y:S03]  /*19fd0*/  HMMA.16816.F32 R4, R12, R16, R4 ;  /* 0x000000100c04723c */ /* 0x010fe60000001804 */
[----:B--2---:R-:W-:Y:S04]  /*19fe0*/  STL.64 [R1+0xc28], R26 ;  /* 0x000c281a01007387 */ /* 0x004fe80000100a00 */
[----:B---3--:R0:W-:Y:S04]  /*19ff0*/  STL.64 [R1+0xc20], R24 ;  /* 0x000c201801007387 */ /* 0x0081e80000100a00 */
[----:B------:R1:W-:Y:S04]  /*1a000*/  STL [R1+0xc68], R16 ;  /* 0x000c681001007387 */ /* 0x0003e80000100800 */
[----:B------:R-:W-:Y:S04]  /*1a010*/  STL [R1+0xc64], R17 ;  /* 0x000c641101007387 */ /* 0x000fe80000100800 */
[----:B------:R-:W-:Y:S04]  /*1a020*/  STL.64 [R1+0xe0], R4 ;  /* 0x0000e00401007387 */ /* 0x000fe80000100a00 */
[----:B------:R-:W-:Y:S04]  /*1a030*/  STL.64 [R1+0xe8], R6 ;  /* 0x0000e80601007387 */ /* 0x000fe80000100a00 */
[----:B0-----:R-:W2:Y:S04]  /*1a040*/  LDL.LU R24, [R1+0x140] ;  /* 0x0001400001187983 */ /* 0x001ea80000300800 */
[----:B------:R-:W2:Y:S04]  /*1a050*/  LDL.LU R25, [R1+0x144] ;  /* 0x0001440001197983 */ /* 0x000ea80000300800 */
[----:B------:R-:W3:Y:S04]  /*1a060*/  LDL.LU R26, [R1+0x148] ;  /* 0x00014800011a7983 */ /* 0x000ee80000300800 */
[----:B------:R-:W3:Y:S04]  /*1a070*/  LDL.LU R27, [R1+0x14c] ;  /* 0x00014c00011b7983 */ /* 0x000ee80000300800 */
[----:B-1----:R-:W4:Y:S04]  /*1a080*/  LDL.LU R16, [R1+0xa9c] ;  /* 0x000a9c0001107983 */ /* 0x002f280000300800 */
        /* <DEDUP_REMOVED lines=134> */
[----:B------:R-:W2:Y:S04]  /*1a8f0*/  LDL.LU.64 R24, [R1+0xc40] ;  /* 0x000c400001187983 */ /* 0x000ea80000300a00 */
[----:B------:R0:W-:Y:S04]  /*1a900*/  STL [R1+0xbf4], R20 ;  /* 0x000bf41401007387 */ /* 0x0001e80000100800 */
[----:B------:R1:W-:Y:S04]  /*1a910*/  STL [R1+0xbf0], R21 ;  /* 0x000bf01501007387 */ /* 0x0003e80000100800 */
[----:B0-----:R-:W4:Y:S04]  /*1a920*/  LDL.LU R20, [R1+0x130] ;  /* 0x0001300001147983 */ /* 0x001f280000300800 */
[----:B-1----:R-:W4:Y:S04]  /*1a930*/  LDL.LU R21, [R1+0x134] ;  /* 0x0001340001157983 */ /* 0x002f280000300800 */
[----:B------:R-:W4:Y:S04]  /*1a940*/  LDL.LU R22, [R1+0x138] ;  /* 0x0001380001167983 */ /* 0x000f280000300800 */
[----:B------:R-:W4:Y:S01]  /*1a950*/  LDL.LU R23, [R1+0x13c] ;  /* 0x00013c0001177983 */ /* 0x000f220000300800 */
        /* <DEDUP_REMOVED lines=12> */
[----:B----4-:R-:W-:-:S15]  /*1aa20*/  HMMA.16816.F32 R20, R12, R4, R20 ;  /* 0x000000040c14723c */ /* 0x010fde0000001814 */
[----:B------:R-:W-:-:S04]  /*1aa30*/  NOP ;  /* 0x0000000000007918 */ /* 0x000fc80000000000 */
[----:B------:R-:W-:Y:S04]  /*1aa40*/  STL.64 [R1+0x130], R20 ;  /* 0x0001301401007387 */ /* 0x000fe80000100a00 */
[----:B------:R2:W-:Y:S04]  /*1aa50*/  STL.64 [R1+0x138], R22 ;  /* 0x0001381601007387 */ /* 0x0005e80000100a00 */
[----:B------:R-:W-:Y:S04]  /*1aa60*/  STL.64 [R1+0xbb0], R6 ;  /* 0x000bb00601007387 */ /* 0x000fe80000100a00 */
[----:B------:R-:W-:Y:S01]  /*1aa70*/  STL.64 [R1+0xba8], R4 ;  /* 0x000ba80401007387 */ /* 0x000fe20000100a00 */
[----:B--2---:R-:W-:-:S15]  /*1aa80*/  HMMA.16816.F32 R20, R12, R6, R24 ;  /* 0x000000060c14723c */ /* 0x004fde0000001818 */
[----:B------:R-:W-:-:S04]  /*1aa90*/  NOP ;  /* 0x0000000000007918 */ /* 0x000fc80000000000 */
[----:B------:R-:W-:Y:S04]  /*1aaa0*/  STL.64 [R1+0x120], R20 ;  /* 0x0001201401007387 */ /* 0x000fe80000100a00 */
[----:B------:R-:W-:Y:S04]  /*1aab0*/  STL.64 [R1+0x128], R22 ;  /* 0x0001281601007387 */ /* 0x000fe80000100a00 */
[----:B------:R-:W2:Y:S04]  /*1aac0*/  LDL.LU R24, [R1] ;  /* 0x0000000001187983 */ /* 0x000ea80000300800 */
[----:B------:R-:W2:Y:S04]  /*1aad0*/  LDL.LU R25, [R1+0x4] ;  /* 0x0000040001197983 */ /* 0x000ea80000300800 */
[----:B------:R-:W4:Y:S04]  /*1aae0*/  LDL.LU R26, [R1+0x8] ;  /* 0x00000800011a7983 */ /* 0x000f280000300800 */
[----:B------:R-:W4:Y:S04]  /*1aaf0*/  LDL.LU R27, [R1+0xc] ;  /* 0x00000c00011b7983 */ /* 0x000f280000300800 */
[----:B----4-:R-:W-:Y:S04]  /*1ab00*/  STL.64 [R1+0xb80], R26 ;  /* 0x000b801a01007387 */ /* 0x010fe80000100a00 */
[----:B--2---:R0:W-:Y:S04]  /*1ab10*/  STL.64 [R1+0xb78], R24 ;  /* 0x000b781801007387 */ /* 0x0041e80000100a00 */
[----:B0-----:R-:W2:Y:S04]  /*1ab20*/  LDL.LU R24, [R1+0x10] ;  /* 0x0000100001187983 */ /* 0x001ea80000300800 */
[----:B------:R-:W2:Y:S04]  /*1ab30*/  LDL.LU R25, [R1+0x14] ;  /* 0x0000140001197983 */ /* 0x000ea80000300800 */
[----:B------:R-:W4:Y:S01]  /*1ab40*/  LDL.LU R26, [R1+0x18] ;  /* 0x00001800011a7983 */ /* 0x000f220000300800 */
[----:B---3--:R-:W-:-:S03]  /*1ab50*/  IMAD.MOV.U32 R27, RZ, RZ, R0 ;  /* 0x000000ffff1b7224 */ /* 0x008fc600078e0000 */
[----:B------:R-:W3:Y:S04]  /*1ab60*/  LDL.LU R0, [R1+0xc18] ;  /* 0x000c180001007983 */ /* 0x000ee80000300800 */
        /* <DEDUP_REMOVED lines=42> */
[----:B----4-:R-:W-:Y:S04]  /*1ae10*/  STL.64 [R1+0xb90], R26 ;  /* 0x000b901a01007387 */ /* 0x010fe80000100a00 */
[----:B------:R0:W-:Y:S04]  /*1ae20*/  STL.64 [R1+0xb88], R24 ;  /* 0x000b881801007387 */ /* 0x0001e80000100a00 */
[----:B0-----:R-:W4:Y:S04]  /*1ae30*/  LDL.LU R24, [R1+0x30] ;  /* 0x0000300001187983 */ /* 0x001f280000300800 */
[----:B------:R-:W4:Y:S04]  /*1ae40*/  LDL.LU R25, [R1+0x34] ;  /* 0x0000340001197983 */ /* 0x000f280000300800 */
[----:B------:R-:W2:Y:S04]  /*1ae50*/  LDL.LU R26, [R1+0x38] ;  /* 0x00003800011a7983 */ /* 0x000ea80000300800 */
[----:B------:R-:W2:Y:S01]  /*1ae60*/  LDL.LU R27, [R1+0x3c] ;  /* 0x00003c00011b7983 */ /* 0x000ea20000300800 */
[C---:B------:R-:W-:Y:S03]  /*1ae70*/  HMMA.16816.F32 R20, R12.reuse, R8, R20 ;  /* 0x000000080c14723c */ /* 0x040fe60000001814 */
[----:B--2---:R-:W-:Y:S04]  /*1ae80*/  STL.64 [R1+0xba0], R26 ;  /* 0x000ba01a01007387 */ /* 0x004fe80000100a00 */
[----:B----4-:R0:W-:Y:S04]  /*1ae90*/  STL.64 [R1+0xb98], R24 ;  /* 0x000b981801007387 */ /* 0x0101e80000100a00 */
[----:B0-----:R-:W2:Y:S04]  /*1aea0*/  LDL.LU R24, [R1+0x50] ;  /* 0x0000500001187983 */ /* 0x001ea80000300800 */
[----:B------:R-:W2:Y:S04]  /*1aeb0*/  LDL.LU R25, [R1+0x54] ;  /* 0x0000540001197983 */ /* 0x000ea80000300800 */
[----:B------:R-:W2:Y:S04]  /*1aec0*/  LDL.LU R26, [R1+0x58] ;  /* 0x00005800011a7983 */ /* 0x000ea80000300800 */
[----:B------:R-:W-:Y:S04]  /*1aed0*/  STL.64 [R1+0x110], R20 ;  /* 0x0001101401007387 */ /* 0x000fe80000100a00 */
[----:B------:R0:W-:Y:S04]  /*1aee0*/  STL.64 [R1+0x118], R22 ;  /* 0x0001181601007387 */ /* 0x0001e80000100a00 */
[----:B0-----:R-:W4:Y:S04]  /*1aef0*/  LDL.LU.64 R22, [R1+0xc10] ;  /* 0x000c100001167983 */ /* 0x001f280000300a00 */
[----:B------:R-:W4:Y:S02]  /*1af00*/  LDL.LU.64 R20, [R1+0xc08] ;  /* 0x000c080001147983 */ /* 0x000f240000300a00 */
[----:B----4-:R-:W-:-:S15]  /*1af10*/  HMMA.16816.F32 R20, R12, R10, R20 ;  /* 0x0000000a0c14723c */ /* 0x010fde0000001814 */
[----:B------:R-:W-:-:S04]  /*1af20*/  NOP ;  /* 0x0000000000007918 */ /* 0x000fc80000000000 */
[----:B------:R-:W-:Y:S04]  /*1af30*/  STL.64 [R1+0x100], R20 ;  /* 0x0001001401007387 */ /* 0x000fe80000100a00 */
[----:B------:R0:W-:Y:S04]  /*1af40*/  STL.64 [R1+0x108], R22 ;  /* 0x0001081601007387 */ /* 0x0001e80000100a00 */
[----:B0-----:R-:W4:Y:S04]  /*1af50*/  LDL.LU.64 R22, [R1+0xc00] ;  /* 0x000c000001167983 */ /* 0x001f280000300a00 */
[----:B------:R-:W4:Y:S01]  /*1af60*/  LDL.LU.64 R20, [R1+0xbf8] ;  /* 0x000bf80001147983 */ /* 0x000f220000300a00 */
[----:B---3--:R-:W-:-:S03]  /*1af70*/  IMAD.MOV.U32 R27, RZ, RZ, R0 ;  /* 0x000000ffff1b7224 */ /* 0x008fc600078e0000 */
[----:B------:R-:W3:Y:S01]  /*1af80*/  LDL.LU R0, [R1+0x7fc] ;  /* 0x0007fc0001007983 */ /* 0x000ee20000300800 */
[----:B------:R-:W-:Y:S02]  /*1af90*/  IMAD R28, R28, 0x100, R16 ;  /* 0x000001001c1c7824 */ /* 0x000fe400078e0210 */
[----:B------:R-:W-:Y:S02]  /*1afa0*/  IMAD R29, R29, 0x100, R17 ;  /* 0x000001001d1d7824 */ /* 0x000fe400078e0211 */
[----:B----4-:R-:W-:Y:S02]  /*1afb0*/  IMAD R22, R22, 0x100, R20 ;  /* 0x0000010016167824 */ /* 0x010fe400078e0214 */
[----:B------:R-:W-:Y:S01]  /*1afc0*/  IMAD R23, R23, 0x100, R21 ;  /* 0x0000010017177824 */ /* 0x000fe200078e0215 */
[----:B------:R-:W4:Y:S04]  /*1afd0*/  LDL.LU R20, [R1+0xbf4] ;  /* 0x000bf40001147983 */ /* 0x000f280000300800 */
[----:B------:R-:W4:Y:S04]  /*1afe0*/  LDL.LU R21, [R1+0xbf0] ;  /* 0x000bf00001157983 */ /* 0x000f280000300800 */
[----:B------:R-:W2:Y:S04]  /*1aff0*/  LDL.LU R16, [R1+0xbec] ;  /* 0x000bec0001107983 */ /* 0x000ea80000300800 */
[----:B------:R-:W2:Y:S02]  /*1b000*/  LDL.LU R17, [R1+0xbe8] ;  /* 0x000be80001117983 */ /* 0x000ea40000300800 */
[----:B--2---:R-:W-:Y:S02]  /*1b010*/  HMMA.16816.F32 R12, R12, R16, R4 ;  /* 0x000000100c0c723c */ /* 0x004fe40000001804 */
[----:B------:R-:W4:Y:S04]  /*1b020*/  LDL.LU.64 R6, [R1+0xbe0] ;  /* 0x000be00001067983 */ /* 0x000f280000300a00 */
[----:B------:R-:W4:-:S13]  /*1b030*/  LDL.LU.64 R4, [R1+0xbd8] ;  /* 0x000bd80001047983 */ /* 0x000f1a0000300a00 */
        /* <DEDUP_REMOVED lines=31> */
[----:B------:R-:W2:Y:S04]  /*1b230*/  LDL.LU.64 R4, [R1+0xba8] ;  /* 0x000ba80001047983 */ /* 0x000ea80000300a00 */
[----:B------:R-:W3:Y:S04]  /*1b240*/  LDL.LU R2, [R1+0x3b0] ;  /* 0x0003b00001027983 */ /* 0x000ee80000300800 */
[----:B------:R-:W3:Y:S01]  /*1b250*/  LDL.LU R3, [R1+0x82c] ;  /* 0x00082c0001037983 */ /* 0x000ee20000300800 */
[----:B--2---:R-:W-:-:S15]  /*1b260*/  HMMA.16816.F32 R24, R12, R4, R24 ;  /* 0x000000040c18723c */ /* 0x004fde0000001818 */
        /* <DEDUP_REMOVED lines=18> */
[----:B------:R-:W4:Y:S02]  /*1b390*/  LDL.LU.64 R24, [R1+0xb78] ;  /* 0x000b780001187983 */ /* 0x000f240000300a00 */
[----:B----4-:R-:W-:Y:S02]  /*1b3a0*/  HMMA.16816.F32 R8, R12, R10, R24 ;  /* 0x0000000a0c08723c */ /* 0x010fe40000001818 */
[----:B------:R-:W4:Y:S04]  /*1b3b0*/  LDL.LU.64 R26, [R1+0xb70] ;  /* 0x000b7000011a7983 */ /* 0x000f280000300a00 */
[----:B------:R-:W4:Y:S01]  /*1b3c0*/  LDL.LU.64 R24, [R1+0xb68] ;  /* 0x000b680001187983 */ /* 0x000f220000300a00 */
[----:B--2---:R-:W-:-:S12]  /*1b3d0*/  VIADD R4, R4, 0x1 ;  /* 0x0000000104047836 */ /* 0x004fd80000000000 */
[----:B------:R-:W-:Y:S04]  /*1b3e0*/  STL.64 [R1+0x280], R8 ;  /* 0x0002800801007387 */ /* 0x000fe80000100a00 */
[----:B------:R4:W-:Y:S01]  /*1b3f0*/  STL.64 [R1+0x288], R10 ;  /* 0x0002880a01007387 */ /* 0x0009e20000100a00 */
[----:B------:R-:W-:Y:S02]  /*1b400*/  IADD3 R5, P4, PT, R5, UR7, RZ ;  /* 0x0000000705057c10 */ /* 0x000fe4000ff9e0ff */
[----:B---3--:R-:W-:Y:S01]  /*1b410*/  IADD3 R2, P5, PT, R2, UR7, RZ ;  /* 0x0000000702027c10 */ /* 0x008fe2000ffbe0ff */
[----:B------:R-:W-:Y:S01]  /*1b420*/  STL [R1+0x3e8], R4 ;  /* 0x0003e80401007387 */ /* 0x000fe20000100800 */
[----:B------:R-:W-:Y:S02]  /*1b430*/  IADD3 R3, P6, PT, R3, UR7, RZ ;  /* 0x0000000703037c10 */ /* 0x000fe4000ffde0ff */
[----:B------:R-:W-:-:S02]  /*1b440*/  IADD3 R18, P1, PT, R18, UR7, RZ ;  /* 0x0000000712127c10 */ /* 0x000fc4000ff3e0ff */
[----:B------:R-:W-:Y:S02]  /*1b450*/  IADD3 R19, P2, PT, R19, UR7, RZ ;  /* 0x0000000713137c10 */ /* 0x000fe4000ff5e0ff */
[----:B------:R-:W-:Y:S02]  /*1b460*/  IADD3 R20, P3, PT, R20, UR7, RZ ;  /* 0x0000000714147c10 */ /* 0x000fe4000ff7e0ff */
[----:B------:R-:W-:Y:S02]  /*1b470*/  IADD3.X R21, PT, PT, R21, UR11, RZ, P4, !PT ;  /* 0x0000000b15157c10 */ /* 0x000fe4000a7fe4ff */
[----:B------:R-:W-:Y:S02]  /*1b480*/  IADD3 R29, P4, PT, R29, UR7, RZ ;  /* 0x000000071d1d7c10 */ /* 0x000fe4000ff9e0ff */
[----:B------:R-:W-:Y:S01]  /*1b490*/  IADD3.X R28, PT, PT, R28, UR11, RZ, P5, !PT ;  /* 0x0000000b1c1c7c10 */ /* 0x000fe2000affe4ff */
[----:B----4-:R-:W-:-:S15]  /*1b4a0*/  HMMA.16816.F32 R8, R12, R16, R24 ;  /* 0x000000100c08723c */ /* 0x010fde0000001818 */
[----:B------:R-:W-:-:S04]  /*1b4b0*/  NOP ;  /* 0x0000000000007918 */ /* 0x000fc80000000000 */
[----:B------:R-:W-:Y:S04]  /*1b4c0*/  STL.64 [R1+0x270], R8 ;  /* 0x0002700801007387 */ /* 0x000fe80000100a00 */
[----:B------:R-:W-:Y:S04]  /*1b4d0*/  STL.64 [R1+0x278], R10 ;  /* 0x0002780a01007387 */ /* 0x000fe80000100a00 */
        /* <DEDUP_REMOVED lines=9> */
[----:B------:R-:W2:Y:S01]  /*1b570*/  LDL.LU R12, [R1+0x818] ;  /* 0x00081800010c7983 */ /* 0x000ea20000300800 */
[----:B------:R-:W-:-:S02]  /*1b580*/  IADD3 R23, P5, PT, R23, UR7, RZ ;  /* 0x0000000717177c10 */ /* 0x000fc4000ffbe0ff */
[----:B------:R-:W-:-:S03]  /*1b590*/  IADD3.X R22, PT, PT, R22, UR11, RZ, P6, !PT ;  /* 0x0000000b16167c10 */ /* 0x000fc6000b7fe4ff */
[----:B------:R-:W-:Y:S04]  /*1b5a0*/  STL [R1+0x804], R23 ;  /* 0x0008041701007387 */ /* 0x000fe80000100800 */
[----:B--2---:R0:W-:Y:S04]  /*1b5b0*/  STL [R1+0xb60], R12 ;  /* 0x000b600c01007387 */ /* 0x0041e80000100800 */
[----:B------:R-:W-:Y:S04]  /*1b5c0*/  STL [R1+0x828], R22 ;  /* 0x0008281601007387 */ /* 0x000fe80000100800 */
[----:B0-----:R-:W2:Y:S01]  /*1b5d0*/  LDL.LU R12, [R1+0x7f4] ;  /* 0x0007f400010c7983 */ /* 0x001ea20000300800 */
[----:B------:R-:W-:-:S05]  /*1b5e0*/  IADD3 R0, P6, PT, R0, UR7, RZ ;  /* 0x0000000700007c10 */ /* 0x000fca000ffde0ff */
[----:B------:R-:W-:Y:S01]  /*1b5f0*/  STL [R1+0x7fc], R0 ;  /* 0x0007fc0001007387 */ /* 0x000fe20000100800 */
[----:B------:R-:W-:-:S03]  /*1b600*/  ISETP.NE.U32.AND P0, PT, R4, UR6, PT ;  /* 0x0000000604007c0c */ /* 0x000fc6000bf05070 */
        /* <DEDUP_REMOVED lines=30> */
[----:B--2---:R-:W-:-:S05]  /*1b7f0*/  IADD3.X R12, PT, PT, R12, UR11, RZ, P1, !PT ;  /* 0x0000000b0c0c7c10 */ /* 0x004fca0008ffe4ff */
[----:B------:R0:W-:Y:S04]  /*1b800*/  STL [R1+0x820], R12 ;  /* 0x0008200c01007387 */ /* 0x0001e80000100800 */
[----:B0-----:R-:W2:Y:S02]  /*1b810*/  LDL.LU R12, [R1+0xb64] ;  /* 0x000b6400010c7983 */ /* 0x001ea40000300800 */
[----:B--2---:R-:W-:-:S05]  /*1b820*/  IADD3 R12, P1, PT, R12, UR7, RZ ;  /* 0x000000070c0c7c10 */ /* 0x004fca000ff3e0ff */
[----:B------:R0:W-:Y:S04]  /*1b830*/  STL [R1+0x7f4], R12 ;  /* 0x0007f40c01007387 */ /* 0x0001e80000100800 */
[----:B0-----:R-:W2:Y:S01]  /*1b840*/  LDL.LU R12, [R1+0xb60] ;  /* 0x000b6000010c7983 */ /* 0x001ea20000300800 */
[----:B----4-:R-:W-:Y:S02]  /*1b850*/  IADD3.X R14, PT, PT, R14, UR11, RZ, P3, !PT ;  /* 0x0000000b0e0e7c10 */ /* 0x010fe40009ffe4ff */
[----:B---3--:R-:W-:Y:S02]  /*1b860*/  IADD3 R15, P3, PT, R15, UR7, RZ ;  /* 0x000000070f0f7c10 */ /* 0x008fe4000ff7e0ff */
[----:B------:R-:W-:Y:S02]  /*1b870*/  IADD3.X R16, PT, PT, R16, UR11, RZ, P4, !PT ;  /* 0x0000000b10107c10 */ /* 0x000fe4000a7fe4ff */
[----:B------:R-:W-:-:S02]  /*1b880*/  IADD3 R17, P4, PT, R17, UR7, RZ ;  /* 0x0000000711117c10 */ /* 0x000fc4000ff9e0ff */
[----:B------:R-:W-:Y:S02]  /*1b890*/  IADD3.X R24, PT, PT, R24, UR11, RZ, P5, !PT ;  /* 0x0000000b18187c10 */ /* 0x000fe4000affe4ff */
[----:B------:R-:W-:Y:S02]  /*1b8a0*/  IADD3 R25, P5, PT, R25, UR7, RZ ;  /* 0x0000000719197c10 */ /* 0x000fe4000ffbe0ff */
[----:B------:R-:W-:Y:S02]  /*1b8b0*/  IADD3.X R26, PT, PT, R26, UR11, RZ, P6, !PT ;  /* 0x0000000b1a1a7c10 */ /* 0x000fe4000b7fe4ff */
[----:B------:R-:W-:Y:S02]  /*1b8c0*/  IADD3 R27, P6, PT, R27, UR7, RZ ;  /* 0x000000071b1b7c10 */ /* 0x000fe4000ffde0ff */
        /* <DEDUP_REMOVED lines=12> */
[----:B--2---:R-:W-:Y:S02]  /*1b990*/  IADD3.X R12, PT, PT, R12, UR11, RZ, P2, !PT ;  /* 0x0000000b0c0c7c10 */ /* 0x004fe400097fe4ff */
[----:B------:R-:W-:-:S03]  /*1b9a0*/  IADD3 R13, P2, PT, R13, UR7, RZ ;  /* 0x000000070d0d7c10 */ /* 0x000fc6000ff5e0ff */
[----:B------:R0:W-:Y:S04]  /*1b9b0*/  STL [R1+0x818], R12 ;  /* 0x0008180c01007387 */ /* 0x0001e80000100800 */
[----:B------:R-:W-:Y:S04]  /*1b9c0*/  STL [R1+0x7ec], R13 ;  /* 0x0007ec0d01007387 */ /* 0x000fe80000100800 */
[----:B------:R-:W-:Y:S04]  /*1b9d0*/  STL [R1+0x810], R14 ;  /* 0x0008100e01007387 */ /* 0x000fe80000100800 */
[----:B------:R-:W-:Y:S04]  /*1b9e0*/  STL [R1+0x7e4], R15 ;  /* 0x0007e40f01007387 */ /* 0x000fe80000100800 */
[----:B------:R-:W-:Y:S04]  /*1b9f0*/  STL [R1+0x808], R16 ;  /* 0x0008081001007387 */ /* 0x000fe80000100800 */
[----:B------:R-:W-:Y:S04]  /*1ba00*/  STL [R1+0x7dc], R17 ;  /* 0x0007dc1101007387 */ /* 0x000fe80000100800 */
[----:B------:R-:W-:Y:S04]  /*1ba10*/  STL [R1+0x800], R24 ;  /* 0x0008001801007387 */ /* 0x000fe80000100800 */
[----:B------:R-:W-:Y:S01]  /*1ba20*/  STL [R1+0x7d4], R25 ;  /* 0x0007d41901007387 */ /* 0x000fe20000100800 */
[----:B------:R-:W-:-:S03]  /*1ba30*/  IADD3.X R8, PT, PT, R8, UR11, RZ, P2, !PT ;  /* 0x0000000b08087c10 */ /* 0x000fc600097fe4ff */
[----:B------:R-:W-:Y:S01]  /*1ba40*/  STL [R1+0x7f8], R26 ;  /* 0x0007f81a01007387 */ /* 0x000fe20000100800 */
[----:B------:R-:W-:-:S03]  /*1ba50*/  IADD3 R9, P2, PT, R9, UR7, RZ ;  /* 0x0000000709097c10 */ /* 0x000fc6000ff5e0ff */
        /* <DEDUP_REMOVED lines=19> */
[----:B0-----:R-:W2:Y:S01]  /*1bb90*/  LDL.LU R12, [R1+0x774] ;  /* 0x00077400010c7983 */ /* 0x001ea20000300800 */
[----:B------:R-:W-:-:S02]  /*1bba0*/  IADD3.X R23, PT, PT, R23, UR11, RZ, P3, !PT ;  /* 0x0000000b17177c10 */ /* 0x000fc40009ffe4ff */
[----:B------:R-:W-:-:S03]  /*1bbb0*/  IADD3 R22, P3, PT, R22, UR7, RZ ;  /* 0x0000000716167c10 */ /* 0x000fc6000ff7e0ff */
[----:B------:R-:W-:Y:S04]  /*1bbc0*/  STL [R1+0x7b0], R23 ;  /* 0x0007b01701007387 */ /* 0x000fe80000100800 */
[----:B--2---:R0:W-:Y:S04]  /*1bbd0*/  STL [R1+0xb58], R12 ;  /* 0x000b580c01007387 */ /* 0x0041e80000100800 */
[----:B------:R-:W-:Y:S04]  /*1bbe0*/  STL [R1+0x784], R22 ;  /* 0x0007841601007387 */ /* 0x000fe80000100800 */
[----:B0-----:R-:W2:Y:S01]  /*1bbf0*/  LDL.LU R12, [R1+0x7a0] ;  /* 0x0007a000010c7983 */ /* 0x001ea20000300800 */
[----:B------:R-:W-:-:S05]  /*1bc00*/  IADD3.X R0, PT, PT, R0, UR11, RZ, P4, !PT ;  /* 0x0000000b00007c10 */ /* 0x000fca000a7fe4ff */
[----:B------:R-:W-:Y:S04]  /*1bc10*/  STL [R1+0x7a8], R0 ;  /* 0x0007a80001007387 */ /* 0x000fe80000100800 */
        /* <DEDUP_REMOVED lines=30> */
[----:B--2---:R-:W-:-:S05]  /*1be00*/  IADD3 R12, P4, PT, R12, UR7, RZ ;  /* 0x000000070c0c7c10 */ /* 0x004fca000ff9e0ff */
[----:B------:R0:W-:Y:S04]  /*1be10*/  STL [R1+0x77c], R12 ;  /* 0x00077c0c01007387 */ /* 0x0001e80000100800 */
[----:B0-----:R-:W2:Y:S02]  /*1be20*/  LDL.LU R12, [R1+0xb5c] ;  /* 0x000b5c00010c7983 */ /* 0x001ea40000300800 */
[----:B--2---:R-:W-:-:S05]  /*1be30*/  IADD3.X R12, PT, PT, R12, UR11, RZ, P5, !PT ;  /* 0x0000000b0c0c7c10 */ /* 0x004fca000affe4ff */
[----:B------:R0:W-:Y:S04]  /*1be40*/  STL [R1+0x7a0], R12 ;  /* 0x0007a00c01007387 */ /* 0x0001e80000100800 */
[----:B0-----:R-:W2:Y:S01]  /*1be50*/  LDL.LU R12, [R1+0xb58] ;  /* 0x000b5800010c7983 */ /* 0x001ea20000300800 */
[----:B---3--:R-:W-:Y:S02]  /*1be60*/  IADD3.X R13, PT, PT, R13, UR11, RZ, P6, !PT ;  /* 0x0000000b0d0d7c10 */ /* 0x008fe4000b7fe4ff */
[----:B----4-:R-:W-:Y:S02]  /*1be70*/  IADD3 R14, P6, PT, R14, UR7, RZ ;  /* 0x000000070e0e7c10 */ /* 0x010fe4000ffde0ff */
        /* <DEDUP_REMOVED lines=19> */
[----:B--2---:R-:W-:-:S05]  /*1bfb0*/  IADD3 R12, P5, PT, R12, UR7, RZ ;  /* 0x000000070c0c7c10 */ /* 0x004fca000ffbe0ff */
[----:B------:R0:W-:Y:S04]  /*1bfc0*/  STL [R1+0x774], R12 ;  /* 0x0007740c01007387 */ /* 0x0001e80000100800 */
        /* <DEDUP_REMOVED lines=29> */
[----:B0-----:R-:W2:Y:S01]  /*1c1a0*/  LDL.LU R12, [R1+0x720] ;  /* 0x00072000010c7983 */ /* 0x001ea20000300800 */
[----:B------:R-:W-:-:S02]  /*1c1b0*/  IADD3 R23, P6, PT, R23, UR7, RZ ;  /* 0x0000000717177c10 */ /* 0x000fc4000ffde0ff */
[----:B------:R-:W-:-:S03]  /*1c1c0*/  IADD3.X R22, PT, PT, R22, UR11, RZ, P1, !PT ;  /* 0x0000000b16167c10 */ /* 0x000fc60008ffe4ff */
[----:B------:R-:W-:Y:S04]  /*1c1d0*/  STL [R1+0x70c], R23 ;  /* 0x00070c1701007387 */ /* 0x000fe80000100800 */
[----:B--2---:R0:W-:Y:S04]  /*1c1e0*/  STL [R1+0xb50], R12 ;  /* 0x000b500c01007387 */ /* 0x0041e80000100800 */
[----:B------:R-:W-:Y:S04]  /*1c1f0*/  STL [R1+0x730], R22 ;  /* 0x0007301601007387 */ /* 0x000fe80000100800 */
[----:B0-----:R-:W2:Y:S01]  /*1c200*/  LDL.LU R12, [R1+0x6fc] ;  /* 0x0006fc00010c7983 */ /* 0x001ea20000300800 */
[----:B------:R-:W-:-:S05]  /*1c210*/  IADD3 R0, P1, PT, R0, UR7, RZ ;  /* 0x0000000700007c10 */ /* 0x000fca000ff3e0ff */
        /* <DEDUP_REMOVED lines=834> */
[----:B------:R-:W-:-:S02]  /*1f640*/  IADD3.X R23, PT, PT, R23, UR12, RZ, P2, !PT ;  /* 0x0000000c17177c10 */ /* 0x000fc400097fe4ff */
[----:B--2---:R-:W-:Y:S02]  /*1f650*/  IADD3.X R12, PT, PT, R12, UR12, RZ, P1, !PT ;  /* 0x0000000c0c0c7c10 */ /* 0x004fe40008ffe4ff */
        /* <DEDUP_REMOVED lines=31> */
[----:B------:R0:W-:Y:S04]  /*1f850*/  STL [R1+0x888], R0 ;  /* 0x0008880001007387 */ /* 0x0001e80000100800 */
[----:B------:R-:W-:Y:S04]  /*1f860*/  STL [R1+0x890], R23 ;  /* 0x0008901701007387 */ /* 0x000fe80000100800 */
[----:B0-----:R-:W2:Y:S01]  /*1f870*/  LDL.LU R0, [R1+0x9e4] ;  /* 0x0009e40001007983 */ /* 0x001ea20000300800 */
[----:B------:R-:W-:-:S05]  /*1f880*/  IADD3 R22, P2, PT, R22, UR4, RZ ;  /* 0x0000000416167c10 */ /* 0x000fca000ff5e0ff */
[----:B------:R-:W-:Y:S04]  /*1f890*/  STL [R1+0x864], R22 ;  /* 0x0008641601007387 */ /* 0x000fe80000100800 */
[----:B--2---:R0:W-:Y:S04]  /*1f8a0*/  STL [R1+0xb08], R0 ;  /* 0x000b080001007387 */ /* 0x0041e80000100800 */
        /* <DEDUP_REMOVED lines=59> */
[----:B------:R-:W-:Y:S02]  /*1fc60*/  IADD3.X R28, PT, PT, R28, UR12, RZ, P1, !PT ;  /* 0x0000000c1c1c7c10 */ /* 0x000fe40008ffe4ff */
[----:B------:R-:W-:Y:S02]  /*1fc70*/  IADD3.X R22, PT, PT, R22, UR12, RZ, P3, !PT ;  /* 0x0000000c16167c10 */ /* 0x000fe40009ffe4ff */
[----:B------:R-:W-:Y:S02]  /*1fc80*/  IADD3.X R23, PT, PT, R23, UR12, RZ, P2, !PT ;  /* 0x0000000c17177c10 */ /* 0x000fe400097fe4ff */
[----:B--2---:R-:W-:-:S05]  /*1fc90*/  IADD3 R0, P4, PT, R0, UR4, RZ ;  /* 0x0000000400007c10 */ /* 0x004fca000ff9e0ff */
[----:B------:R0:W-:Y:S01]  /*1fca0*/  STL [R1+0x9e4], R0 ;  /* 0x0009e40001007387 */ /* 0x0001e20000100800 */
[----:B------:R-:W-:Y:S02]  /*1fcb0*/  IADD3.X R10, PT, PT, R10, UR12, RZ, P4, !PT ;  /* 0x0000000c0a0a7c10 */ /* 0x000fe4000a7fe4ff */
[----:B------:R-:W-:Y:S01]  /*1fcc0*/  IADD3 R11, P4, PT, R11, UR4, RZ ;  /* 0x000000040b0b7c10 */ /* 0x000fe2000ff9e0ff */
[----:B0-----:R0:W5:Y:S04]  /*1fcd0*/  LDL.LU R0, [R1+0xb04] ;  /* 0x000b040001007983 */ /* 0x0011680000300800 */
[----:B------:R0:W-:Y:S04]  /*1fce0*/  STL [R1+0x878], R12 ;  /* 0x0008780c01007387 */ /* 0x0001e80000100800 */
        /* <DEDUP_REMOVED lines=16> */
[----:B------:R0:W-:Y:S01]  /*1fdf0*/  STL [R1+0xa24], R5 ;  /* 0x000a240501007387 */ /* 0x0001e20000100800 */
[----:B------:R-:W-:-:S03]  /*1fe00*/  IADD3.X R20, PT, PT, R20, UR12, RZ, P4, !PT ;  /* 0x0000000c14147c10 */ /* 0x000fc6000a7fe4ff */
        /* <DEDUP_REMOVED lines=10> */
[----:B------:R-:W-:Y:S05]  /*1feb0*/  @P0 BRA `(.L_x_2) ;  /* 0xfffffeac00480947 */ /* 0x000fea000383ffff */
.L_x_1:
[----:B-1---5:R-:W2:Y:S01]  /*1fec0*/  LDL.LU R0, [R1+0x2c4] ;  /* 0x0002c40001007983 */ /* 0x022ea20000300800 */
[----:B------:R-:W1:Y:S03]  /*1fed0*/  LDCU.64 UR28, c[0x0][0x398] ;  /* 0x00007300ff1c77ac */ /* 0x000e660008000a00 */
[----:B0-----:R-:W3:Y:S01]  /*1fee0*/  LDL.LU R29, [R1+0x2c8] ;  /* 0x0002c800011d7983 */ /* 0x001ee20000300800 */
[----:B------:R-:W0:Y:S01]  /*1fef0*/  LDCU UR4, c[0x0][0x39c] ;  /* 0x00007380ff0477ac */ /* 0x000e220008000800 */
[----:B------:R-:W4:Y:S01]  /*1ff00*/  LDCU UR6, c[0x0][0x39c] ;  /* 0x00007380ff0677ac */ /* 0x000f220008000800 */
[----:B------:R-:W0:Y:S01]  /*1ff10*/  S2UR UR5, SR_CgaCtaId ;  /* 0x00000000000579c3 */ /* 0x000e220000008800 */
[----:B------:R-:W0:Y:S01]  /*1ff20*/  LDCU UR26, c[0x0][0x3b8] ;  /* 0x00007700ff1a77ac */ /* 0x000e220008000800 */
[----:B------:R-:W0:Y:S01]  /*1ff30*/  LDCU.128 UR12, c[0x0][0x390] ;  /* 0x00007200ff0c77ac */ /* 0x000e220008000c00 */
[----:B------:R-:W0:Y:S01]  /*1ff40*/  LDCU.64 UR30, c[0x0][0x398] ;  /* 0x00007300ff1e77ac */ /* 0x000e220008000a00 */
[----:B------:R-:W0:Y:S01]  /*1ff50*/  LDCU.64 UR10, c[0x0][0x398] ;  /* 0x00007300ff0a77ac */ /* 0x000e220008000a00 */
[----:B------:R-:W0:Y:S01]  /*1ff60*/  LDCU.64 UR16, c[0x0][0x398] ;  /* 0x00007300ff1077ac */ /* 0x000e220008000a00 */
[----:B------:R-:W0:Y:S01]  /*1ff70*/  LDCU UR18, c[0x0][0x39c] ;  /* 0x00007380ff1277ac */ /* 0x000e220008000800 */
[----:B------:R-:W0:Y:S01]  /*1ff80*/  LDCU.64 UR20, c[0x0][0x398] ;  /* 0x00007300ff1477ac */ /* 0x000e220008000a00 */
[----:B------:R-:W0:Y:S01]  /*1ff90*/  LDCU.64 UR24, c[0x0][0x398] ;  /* 0x00007300ff1877ac */ /* 0x000e220008000a00 */
[----:B------:R-:W0:Y:S01]  /*1ffa0*/  LDCU.64 UR22, c[0x0][0x398] ;  /* 0x00007300ff1677ac */ /* 0x000e220008000a00 */
[----:B------:R-:W-:Y:S06]  /*1ffb0*/  BAR.SYNC.DEFER_BLOCKING 0x0 ;  /* 0x0000000000007b1d */ /* 0x000fec0000010000 */
[----:B---3--:R3:W-:Y:S04]  /*1ffc0*/  STL [R1+0xbfc], R29 ;  /* 0x000bfc1d01007387 */ /* 0x0087e80000100800 */
[----:B---3--:R-:W2:Y:S04]  /*1ffd0*/  LDL.LU R29, [R1+0x2c0] ;  /* 0x0002c000011d7983 */ /* 0x008ea80000300800 */
[----:B------:R-:W3:Y:S04]  /*1ffe0*/  LDL.LU R26, [R1+0x2cc] ;  /* 0x0002cc00011a7983 */ /* 0x000ee80000300800 */
[----:B------:R-:W3:Y:S04]  /*1fff0*/  LDL.LU R28, [R1+0x2b0] ;  /* 0x0002b000011c7983 */ /* 0x000ee80000300800 */
[----:B------:R-:W3:Y:S04]  /*20000*/  LDL.LU R27, [R1+0x2b4] ;  /* 0x0002b400011b7983 */ /* 0x000ee80000300800 */
[----:B------:R-:W3:Y:S04]  /*20010*/  LDL.LU R25, [R1+0x2b8] ;  /* 0x0002b80001197983 */ /* 0x000ee80000300800 */
[----:B------:R-:W3:Y:S04]  /*20020*/  LDL.LU R24, [R1+0x2bc] ;  /* 0x0002bc0001187983 */ /* 0x000ee80000300800 */
[----:B------:R-:W4:Y:S04]  /*20030*/  LDL.LU R23, [R1+0x60] ;  /* 0x0000600001177983 */ /* 0x000f280000300800 */
        /* <DEDUP_REMOVED lines=20> */
[----:B------:R-:W4:Y:S01]  /*20180*/  LDL.LU R2, [R1+0xe4] ;  /* 0x0000e40001027983 */ /* 0x000f220000300800 */
[----:B--2---:R-:W-:-:S03]  /*20190*/  F2FP.SATFINITE.E5M2.F32.PACK_AB_MERGE_C R0, R0, R29, RZ ;  /* 0x0000001d0000723e */ /* 0x004fc600048060ff */
[----:B------:R-:W2:Y:S01]  /*201a0*/  LDL.LU R29, [R1+0xbfc] ;  /* 0x000bfc00011d7983 */ /* 0x000ea20000300800 */
[----:B---3--:R-:W-:Y:S02]  /*201b0*/  F2FP.SATFINITE.E5M2.F32.PACK_AB_MERGE_C R24, R24, R25, RZ ;  /* 0x000000191818723e */ /* 0x008fe400048060ff */
[----:B----4-:R-:W-:Y:S02]  /*201c0*/  F2FP.SATFINITE.E5M2.F32.PACK_AB_MERGE_C R22, R22, R23, RZ ;  /* 0x000000171616723e */ /* 0x010fe400048060ff */
[----:B------:R-:W-:Y:S02]  /*201d0*/  F2FP.SATFINITE.E5M2.F32.PACK_AB_MERGE_C R18, R18, R19, RZ ;  /* 0x000000131212723e */ /* 0x000fe400048060ff */
[----:B------:R-:W-:Y:S02]  /*201e0*/  F2FP.SATFINITE.E5M2.F32.PACK_AB_MERGE_C R16, R16, R17, RZ ;  /* 0x000000111010723e */ /* 0x000fe400048060ff */
[----:B------:R-:W-:Y:S02]  /*201f0*/  F2FP.SATFINITE.E5M2.F32.PACK_AB_MERGE_C R12, R12, R13, RZ ;  /* 0x0000000d0c0c723e */ /* 0x000fe400048060ff */
[----:B------:R-:W-:-:S02]  /*20200*/  F2FP.SATFINITE.E5M2.F32.PACK_AB_MERGE_C R10, R10, R11, RZ ;  /* 0x0000000b0a0a723e */ /* 0x000fc400048060ff */
[----:B------:R-:W-:Y:S02]  /*20210*/  F2FP.SATFINITE.E5M2.F32.PACK_AB_MERGE_C R6, R6, R7, RZ ;  /* 0x000000070606723e */ /* 0x000fe400048060ff */
[----:B------:R-:W-:Y:S02]  /*20220*/  F2FP.SATFINITE.E5M2.F32.PACK_AB_MERGE_C R4, R4, R5, RZ ;  /* 0x000000050404723e */ /* 0x000fe400048060ff */
[----:B--2---:R-:W-:-:S05]  /*20230*/  F2FP.SATFINITE.E5M2.F32.PACK_AB_MERGE_C R26, R26, R29, RZ ;  /* 0x0000001d1a1a723e */ /* 0x004fca00048060ff */
[----:B------:R-:W-:Y:S04]  /*20240*/  STL [R1+0xb44], R26 ;  /* 0x000b441a01007387 */ /* 0x000fe80000100800 */
[----:B------:R2:W-:Y:S02]  /*20250*/  STL [R1+0x18], R0 ;  /* 0x0000180001007387 */ /* 0x0005e40000100800 */
[----:B--2---:R-:W-:-:S05]  /*20260*/  F2FP.SATFINITE.E5M2.F32.PACK_AB_MERGE_C R0, R27, R28, RZ ;  /* 0x0000001c1b00723e */ /* 0x004fca00048060ff */
[----:B------:R2:W-:Y:S04]  /*20270*/  STL [R1+0x1c], R0 ;  /* 0x00001c0001007387 */ /* 0x0005e80000100800 */
[----:B------:R-:W-:Y:S04]  /*20280*/  STL [R1+0x2c], R24 ;  /* 0x00002c1801007387 */ /* 0x000fe80000100800 */
[----:B------:R-:W-:Y:S01]  /*20290*/  STL [R1+0x28], R22 ;  /* 0x0000281601007387 */ /* 0x000fe20000100800 */
        /* <DEDUP_REMOVED lines=11> */
[----:B------:R-:W3:Y:S01]  /*20350*/  LDL.LU R26, [R1+0x19c] ;  /* 0x00019c00011a7983 */ /* 0x000ee20000300800 */
[----:B--2---:R-:W-:-:S03]  /*20360*/  F2FP.SATFINITE.E5M2.F32.PACK_AB_MERGE_C R0, R2, R3, RZ ;  /* 0x000000030200723e */ /* 0x004fc600048060ff */
[----:B------:R-:W-:Y:S04]  /*20370*/  STL [R1+0xf4], R4 ;  /* 0x0000f40401007387 */ /* 0x000fe80000100800 */
[----:B---3--:R2:W-:Y:S04]  /*20380*/  STL [R1+0xbac], R26 ;  /* 0x000bac1a01007387 */ /* 0x0085e80000100800 */
[----:B------:R-:W-:Y:S04]  /*20390*/  STL [R1+0xe0], R0 ;  /* 0x0000e00001007387 */ /* 0x000fe80000100800 */
[----:B--2---:R-:W2:Y:S04]  /*203a0*/  LDL.LU R26, [R1+0x194] ;  /* 0x00019400011a7983 */ /* 0x004ea80000300800 */
[----:B--2---:R2:W-:Y:S04]  /*203b0*/  STL [R1+0xbb4], R26 ;  /* 0x000bb41a01007387 */ /* 0x0045e80000100800 */
        /* <DEDUP_REMOVED lines=17> */
[----:B------:R-:W3:Y:S04]  /*204d0*/  LDL.LU R0, [R1+0x180] ;  /* 0x0001800001007983 */ /* 0x000ee80000300800 */
[----:B---3--:R3:W-:Y:S04]  /*204e0*/  STL [R1+0xba8], R0 ;  /* 0x000ba80001007387 */ /* 0x0087e80000100800 */
[----:B---3--:R-:W3:Y:S04]  /*204f0*/  LDL.LU R0, [R1+0x198] ;  /* 0x0001980001007983 */ /* 0x008ee80000300800 */
        /* <DEDUP_REMOVED lines=19> */
[----:B---3--:R-:W2:Y:S04]  /*20630*/  LDL.LU R0, [R1+0xe8] ;  /* 0x0000e80001007983 */ /* 0x008ea80000300800 */
[----:B------:R-:W3:Y:S04]  /*20640*/  LDL.LU R29, [R1+0x184] ;  /* 0x00018400011d7983 */ /* 0x000ee80000300800 */
[----:B------:R-:W4:Y:S04]  /*20650*/  LDL.LU R28, [R1+0x188] ;  /* 0x00018800011c7983 */ /* 0x000f280000300800 */
        /* <DEDUP_REMOVED lines=25> */
[----:B--2---:R-:W-:-:S03]  /*207f0*/  F2FP.SATFINITE.E5M2.F32.PACK_AB_MERGE_C R26, R26, R0, RZ ;  /* 0x000000001a1a723e */ /* 0x004fc600048060ff */
[----:B------:R-:W2:Y:S04]  /*20800*/  LDL.LU R0, [R1+0xbf8] ;  /* 0x000bf80001007983 */ /* 0x000ea80000300800 */
[----:B------:R0:W-:Y:S04]  /*20810*/  STL [R1+0xe4], R26 ;  /* 0x0000e41a01007387 */ /* 0x0001e80000100800 */
[----:B0-----:R-:W2:Y:S02]  /*20820*/  LDL.LU R26, [R1+0xbf4] ;  /* 0x000bf400011a7983 */ /* 0x001ea40000300800 */
[----:B--2---:R-:W-:-:S02]  /*20830*/  F2FP.SATFINITE.E5M2.F32.PACK_AB_MERGE_C R26, R26, R0, RZ ;  /* 0x000000001a1a723e */ /* 0x004fc400048060ff */
        /* <DEDUP_REMOVED lines=37> */
[----:B------:R4:W-:Y:S01]  /*20a90*/  STL [R1+0x40], R26 ;  /* 0x0000401a01007387 */ /* 0x0009e20000100800 */
[----:B---3--:R-:W-:Y:S02]  /*20aa0*/  F2FP.SATFINITE.E5M2.F32.PACK_AB_MERGE_C R22, R22, R23, RZ ;  /* 0x000000171616723e */ /* 0x008fe400048060ff */
[----:B------:R-:W-:Y:S02]  /*20ab0*/  F2FP.SATFINITE.E5M2.F32.PACK_AB_MERGE_C R20, R20, R21, RZ ;  /* 0x000000151414723e */ /* 0x000fe400048060ff */
[----:B----4-:R-:W-:Y:S02]  /*20ac0*/  F2FP.SATFINITE.E5M2.F32.PACK_AB_MERGE_C R26, R27, R28, RZ ;  /* 0x0000001c1b1a723e */ /* 0x010fe400048060ff */
[----:B------:R-:W-:-:S02]  /*20ad0*/  F2FP.SATFINITE.E5M2.F32.PACK_AB_MERGE_C R28, R8, R9, RZ ;  /* 0x00000009081c723e */ /* 0x000fc400048060ff */
[----:B--2---:R-:W-:Y:S02]  /*20ae0*/  F2FP.SATFINITE.E5M2.F32.PACK_AB_MERGE_C R29, R29, R0, RZ ;  /* 0x000000001d1d723e */ /* 0x004fe400048060ff */
[----:B------:R-:W-:-:S03]  /*20af0*/  F2FP.SATFINITE.E5M2.F32.PACK_AB_MERGE_C R0, R24, R25, RZ ;  /* 0x000000191800723e */ /* 0x000fc600048060ff */
[----:B------:R-:W-:Y:S01]  /*20b00*/  STL [R1+0x84], R29 ;  /* 0x0000841d01007387 */ /* 0x000fe20000100800 */
[----:B------:R-:W-:-:S03]  /*20b10*/  F2FP.SATFINITE.E5M2.F32.PACK_AB_MERGE_C R25, R16, R17, RZ ;  /* 0x000000111019723e */ /* 0x000fc600048060ff */
[----:B------:R-:W-:Y:S04]  /*20b20*/  STL [R1+0x80], R26 ;  /* 0x0000801a01007387 */ /* 0x000fe80000100800 */
[----:B------:R0:W-:Y:S01]  /*20b30*/  STL [R1+0xac], R0 ;  /* 0x0000ac0001007387 */ /* 0x0001e20000100800 */
[----:B------:R-:W-:-:S03]  /*20b40*/  F2FP.SATFINITE.E5M2.F32.PACK_AB_MERGE_C R17, R14, R15, RZ ;  /* 0x0000000f0e11723e */ /* 0x000fc600048060ff */
[----:B------:R-:W-:Y:S01]  /*20b50*/  STL [R1+0xa4], R22 ;  /* 0x0000a41601007387 */ /* 0x000fe20000100800 */
[----:B------:R-:W-:Y:S02]  /*20b60*/  F2FP.SATFINITE.E5M2.F32.PACK_AB_MERGE_C R16, R12, R13, RZ ;  /* 0x0000000d0c10723e */ /* 0x000fe400048060ff */
[----:B0-----:R-:W-:Y:S01]  /*20b70*/  F2FP.SATFINITE.E5M2.F32.PACK_AB_MERGE_C R0, R18, R19, RZ ;  /* 0x000000131200723e */ /* 0x001fe200048060ff */
[----:B------:R-:W-:Y:S01]  /*20b80*/  STL [R1+0xd4], R20 ;  /* 0x0000d41401007387 */ /* 0x000fe20000100800 */
[----:B------:R-:W-:-:S03]  /*20b90*/  F2FP.SATFINITE.E5M2.F32.PACK_AB_MERGE_C R29, R10, R11, RZ ;  /* 0x0000000b0a1d723e */ /* 0x000fc600048060ff */
[----:B------:R-:W-:Y:S04]  /*20ba0*/  STL [R1+0xb48], R25 ;  /* 0x000b481901007387 */ /* 0x000fe80000100800 */
[----:B------:R0:W-:Y:S04]  /*20bb0*/  STL [R1+0xd0], R0 ;  /* 0x0000d00001007387 */ /* 0x0001e80000100800 */
[----:B------:R-:W-:Y:S01]  /*20bc0*/  STL [R1+0xb4c], R17 ;  /* 0x000b4c1101007387 */ /* 0x000fe20000100800 */
[----:B0-----:R-:W-:Y:S02]  /*20bd0*/  F2FP.SATFINITE.E5M2.F32.PACK_AB_MERGE_C R0, R6, R7, RZ ;  /* 0x000000070600723e */ /* 0x001fe400048060ff */
[----:B------:R-:W-:Y:S01]  /*20be0*/  F2FP.SATFINITE.E5M2.F32.PACK_AB_MERGE_C R7, R4, R5, RZ ;  /* 0x000000050407723e */ /* 0x000fe200048060ff */
[----:B------:R-:W-:Y:S04]  /*20bf0*/  STL [R1+0xb40], R16 ;  /* 0x000b401001007387 */ /* 0x000fe80000100800 */
[----:B------:R-:W-:Y:S04]  /*20c00*/  STL [R1+0xb50], R29 ;  /* 0x000b501d01007387 */ /* 0x000fe80000100800 */
[----:B------:R-:W-:Y:S04]  /*20c10*/  STL [R1+0xb54], R28 ;  /* 0x000b541c01007387 */ /* 0x000fe80000100800 */
[----:B------:R-:W-:Y:S04]  /*20c20*/  STL [R1+0xb58], R7 ;  /* 0x000b580701007387 */ /* 0x000fe80000100800 */
[----:B------:R0:W-:Y:S04]  /*20c30*/  STL [R1+0x8], R0 ;  /* 0x0000080001007387 */ /* 0x0001e80000100800 */
[----:B------:R-:W2:Y:S04]  /*20c40*/  LDL.LU R21, [R1+0x124] ;  /* 0x0001240001157983 */ /* 0x000ea80000300800 */
[----:B------:R-:W3:Y:S01]  /*20c50*/  LDL.LU R27, [R1+0x12c] ;  /* 0x00012c00011b7983 */ /* 0x000ee20000300800 */
[----:B0-----:R-:W-:-:S05]  /*20c60*/  F2FP.SATFINITE.E5M2.F32.PACK_AB_MERGE_C R0, R2, R3, RZ ;  /* 0x000000030200723e */ /* 0x001fca00048060ff */
[----:B------:R-:W-:Y:S04]  /*20c70*/  STL [R1], R0 ;  /* 0x0000000001007387 */ /* 0x000fe80000100800 */
[----:B---3--:R0:W-:Y:S04]  /*20c80*/  STL [R1+0xba4], R27 ;  /* 0x000ba41b01007387 */ /* 0x0081e80000100800 */
[----:B0-----:R-:W2:Y:S04]  /*20c90*/  LDL.LU R27, [R1+0x120] ;  /* 0x00012000011b7983 */ /* 0x001ea80000300800 */
[----:B------:R-:W3:Y:S04]  /*20ca0*/  LDL.LU R20, [R1+0x114] ;  /* 0x0001140001147983 */ /* 0x000ee80000300800 */
[----:B---3--:R0:W-:Y:S04]  /*20cb0*/  STL [R1+0xba0], R20 ;  /* 0x000ba01401007387 */ /* 0x0081e80000100800 */
[----:B0-----:R-:W3:Y:S04]  /*20cc0*/  LDL.LU R20, [R1+0x128] ;  /* 0x0001280001147983 */ /* 0x001ee80000300800 */
[----:B------:R-:W4:Y:S04]  /*20cd0*/  LDL.LU R22, [R1+0x11c] ;  /* 0x00011c0001167983 */ /* 0x000f280000300800 */
[----:B----4-:R0:W-:Y:S04]  /*20ce0*/  STL [R1+0xb9c], R22 ;  /* 0x000b9c1601007387 */ /* 0x0101e80000100800 */
[----:B0-----:R-:W4:Y:S04]  /*20cf0*/  LDL.LU R22, [R1+0x110] ;  /* 0x0001100001167983 */ /* 0x001f280000300800 */
[----:B------:R-:W2:Y:S04]  /*20d00*/  LDL.LU R19, [R1+0x104] ;  /* 0x0001040001137983 */ /* 0x000ea80000300800 */
[----:B--2---:R0:W-:Y:S04]  /*20d10*/  STL [R1+0xb98], R19 ;  /* 0x000b981301007387 */ /* 0x0041e80000100800 */
[----:B0-----:R-:W2:Y:S04]  /*20d20*/  LDL.LU R19, [R1+0x118] ;  /* 0x0001180001137983 */ /* 0x001ea80000300800 */
[----:B------:R-:W2:Y:S04]  /*20d30*/  LDL.LU R16, [R1+0xcc] ;  /* 0x0000cc0001107983 */ /* 0x000ea80000300800 */
[----:B--2---:R0:W-:Y:S04]  /*20d40*/  STL [R1+0xb84], R16 ;  /* 0x000b841001007387 */ /* 0x0041e80000100800 */
[----:B0-----:R-:W2:Y:S04]  /*20d50*/  LDL.LU R16, [R1+0xc4] ;  /* 0x0000c40001107983 */ /* 0x001ea80000300800 */
[----:B--2---:R0:W-:Y:S04]  /*20d60*/  STL [R1+0xb8c], R16 ;  /* 0x000b8c1001007387 */ /* 0x0041e80000100800 */
[----:B0-----:R-:W2:Y:S04]  /*20d70*/  LDL.LU R16, [R1+0x10c] ;  /* 0x00010c0001107983 */ /* 0x001ea80000300800 */
        /* <DEDUP_REMOVED lines=12> */
[----:B------:R-:W2:Y:S04]  /*20e40*/  LDL.LU R2, [R1+0xbc] ;  /* 0x0000bc0001027983 */ /* 0x000ea80000300800 */
[----:B------:R-:W2:Y:S04]  /*20e50*/  LDL.LU R0, [R1+0x94] ;  /* 0x0000940001007983 */ /* 0x000ea80000300800 */
[----:B------:R-:W2:Y:S04]  /*20e60*/  LDL.LU R4, [R1+0x9c] ;  /* 0x00009c0001047983 */ /* 0x000ea80000300800 */
[----:B--2---:R0:W-:Y:S04]  /*20e70*/  STL [R1+0xb78], R4 ;  /* 0x000b780401007387 */ /* 0x0041e80000100800 */
[----:B0-----:R-:W2:Y:S04]  /*20e80*/  LDL.LU R4, [R1+0x90] ;  /* 0x0000900001047983 */ /* 0x001ea80000300800 */
        /* <DEDUP_REMOVED lines=18> */
[----:B------:R-:W2:Y:S01]  /*20fb0*/  LDL.LU R7, [R1+0x290] ;  /* 0x0002900001077983 */ /* 0x000ea20000300800 */
[----:B------:R-:W-:-:S03]  /*20fc0*/  F2FP.SATFINITE.E5M2.F32.PACK_AB_MERGE_C R21, R21, R27, RZ ;  /* 0x0000001b1515723e */ /* 0x000fc600048060ff */
[----:B--2---:R0:W-:Y:S04]  /*20fd0*/  STL [R1+0xb5c], R7 ;  /* 0x000b5c0701007387 */ /* 0x0041e80000100800 */
        /* <DEDUP_REMOVED lines=12> */
[----:B------:R-:W3:Y:S02]  /*210a0*/  LDL.LU R27, [R1+0xba4] ;  /* 0x000ba400011b7983 */ /* 0x000ee40000300800 */
[----:B---3--:R-:W-:-:S02]  /*210b0*/  F2FP.SATFINITE.E5M2.F32.PACK_AB_MERGE_C R27, R27, R20, RZ ;  /* 0x000000141b1b723e */ /* 0x008fc400048060ff */
[----:B------:R-:W4:Y:S02]  /*210c0*/  LDL.LU R20, [R1+0xba0] ;  /* 0x000ba00001147983 */ /* 0x000f240000300800 */
[----:B----4-:R-:W-:Y:S02]  /*210d0*/  F2FP.SATFINITE.E5M2.F32.PACK_AB_MERGE_C R20, R20, R22, RZ ;  /* 0x000000161414723e */ /* 0x010fe400048060ff */
[----:B------:R-:W3:Y:S02]  /*210e0*/  LDL.LU R22, [R1+0xb9c] ;  /* 0x000b9c0001167983 */ /* 0x000ee40000300800 */
[----:B---3--:R-:W-:Y:S02]  /*210f0*/  F2FP.SATFINITE.E5M2.F32.PACK_AB_MERGE_C R22, R22, R19, RZ ;  /* 0x000000131616723e */ /* 0x008fe400048060ff */
[----:B------:R-:W3:Y:S02]  /*21100*/  LDL.LU R19, [R1+0xb98] ;  /* 0x000b980001137983 */ /* 0x000ee40000300800 */
[----:B---3--:R-:W-:-:S02]  /*21110*/  F2FP.SATFINITE.E5M2.F32.PACK_AB_MERGE_C R19, R19, R16, RZ ;  /* 0x000000101313723e */ /* 0x008fc400048060ff */
[----:B------:R-:W3:Y:S02]  /*21120*/  LDL.LU R16, [R1+0xb94] ;  /* 0x000b940001107983 */ /* 0x000ee40000300800 */
[----:B---3--:R-:W-:Y:S02]  /*21130*/  F2FP.SATFINITE.E5M2.F32.PACK_AB_MERGE_C R16, R16, R3, RZ ;  /* 0x000000031010723e */ /* 0x008fe400048060ff */
[----:B------:R-:W3:Y:S04]  /*21140*/  LDL.LU R3, [R1+0xb90] ;  /* 0x000b900001037983 */ /* 0x000ee80000300800 */
[----:B------:R0:W-:Y:S04]  /*21150*/  STL [R1+0x6c], R16 ;  /* 0x00006c1001007387 */ /* 0x0001e80000100800 */
[----:B0-----:R-:W3:Y:S02]  /*21160*/  LDL.LU R16, [R1+0xb8c] ;  /* 0x000b8c0001107983 */ /* 0x001ee40000300800 */
[----:B---3--:R-:W-:-:S02]  /*21170*/  F2FP.SATFINITE.E5M2.F32.PACK_AB_MERGE_C R16, R16, R3, RZ ;  /* 0x000000031010723e */ /* 0x008fc400048060ff */
[----:B------:R-:W3:Y:S04]  /*21180*/  LDL.LU R3, [R1+0xb88] ;  /* 0x000b880001037983 */ /* 0x000ee80000300800 */
[----:B------:R0:W-:Y:S04]  /*21190*/  STL [R1+0x64], R16 ;  /* 0x0000641001007387 */ /* 0x0001e80000100800 */
[----:B0-----:R-:W3:Y:S02]  /*211a0*/  LDL.LU R16, [R1+0xb84] ;  /* 0x000b840001107983 */ /* 0x001ee40000300800 */
[----:B---3--:R-:W-:-:S02]  /*211b0*/  F2FP.SATFINITE.E5M2.F32.PACK_AB_MERGE_C R16, R16, R3, RZ ;  /* 0x000000031010723e */ /* 0x008fc400048060ff */
[----:B------:R-:W3:Y:S04]  /*211c0*/  LDL.LU R3, [R1+0xb80] ;  /* 0x000b800001037983 */ /* 0x000ee80000300800 */
[----:B------:R-:W-:Y:S01]  /*211d0*/  STL [R1+0xa0], R16 ;  /* 0x0000a01001007387 */ /* 0x000fe20000100800 */
[----:B---3--:R-:W-:-:S03]  /*211e0*/  F2FP.SATFINITE.E5M2.F32.PACK_AB_MERGE_C R3, R3, R24, RZ ;  /* 0x000000180303723e */ /* 0x008fc600048060ff */
[----:B------:R-:W3:Y:S01]  /*211f0*/  LDL.LU R24, [R1+0xb7c] ;  /* 0x000b7c0001187983 */ /* 0x000ee20000300800 */
[----:B------:R-:W-:Y:S02]  /*21200*/  F2FP.SATFINITE.E5M2.F32.PACK_AB_MERGE_C R0, R0, R4, RZ ;  /* 0x000000040000723e */ /* 0x000fe400048060ff */
[----:B---3--:R-:W-:Y:S02]  /*21210*/  F2FP.SATFINITE.E5M2.F32.PACK_AB_MERGE_C R2, R2, R24, RZ ;  /* 0x000000180202723e */ /* 0x008fe400048060ff */
[----:B------:R-:W3:Y:S04]  /*21220*/  LDL R24, [R1+0x3a0] ;  /* 0x0003a00001187983 */ /* 0x000ee80000100800 */
[----:B------:R-:W4:Y:S02]  /*21230*/  LDL.LU R4, [R1+0xb78] ;  /* 0x000b780001047983 */ /* 0x000f240000300800 */
[----:B----4-:R-:W-:-:S02]  /*21240*/  F2FP.SATFINITE.E5M2.F32.PACK_AB_MERGE_C R4, R4, R5, RZ ;  /* 0x000000050404723e */ /* 0x010fc400048060ff */
[----:B------:R-:W4:Y:S02]  /*21250*/  LDL.LU R5, [R1+0xb74] ;  /* 0x000b740001057983 */ /* 0x000f240000300800 */
[----:B----4-:R-:W-:Y:S02]  /*21260*/  F2FP.SATFINITE.E5M2.F32.PACK_AB_MERGE_C R5, R5, R6, RZ ;  /* 0x000000060505723e */ /* 0x010fe400048060ff */
[----:B------:R-:W4:Y:S02]  /*21270*/  LDL.LU R6, [R1+0xb70] ;  /* 0x000b700001067983 */ /* 0x000f240000300800 */
[----:B----4-:R-:W-:Y:S02]  /*21280*/  F2FP.SATFINITE.E5M2.F32.PACK_AB_MERGE_C R6, R6, R8, RZ ;  /* 0x000000080606723e */ /* 0x010fe400048060ff */
[----:B------:R-:W4:Y:S02]  /*21290*/  LDL.LU R8, [R1+0xb6c] ;  /* 0x000b6c0001087983 */ /* 0x000f240000300800 */
[----:B----4-:R-:W-:-:S02]  /*212a0*/  F2FP.SATFINITE.E5M2.F32.PACK_AB_MERGE_C R8, R8, R10, RZ ;  /* 0x0000000a0808723e */ /* 0x010fc400048060ff */
[----:B------:R-:W4:Y:S02]  /*212b0*/  LDL.LU R10, [R1+0xb68] ;  /* 0x000b6800010a7983 */ /* 0x000f240000300800 */
[----:B----4-:R-:W-:Y:S02]  /*212c0*/  F2FP.SATFINITE.E5M2.F32.PACK_AB_MERGE_C R10, R10, R9, RZ ;  /* 0x000000090a0a723e */ /* 0x010fe400048060ff */
[----:B------:R-:W4:Y:S02]  /*212d0*/  LDL.LU R9, [R1+0xb64] ;  /* 0x000b640001097983 */ /* 0x000f240000300800 */
[----:B----4-:R-:W-:Y:S02]  /*212e0*/  F2FP.SATFINITE.E5M2.F32.PACK_AB_MERGE_C R9, R9, R12, RZ ;  /* 0x0000000c0909723e */ /* 0x010fe400048060ff */
[----:B------:R-:W2:Y:S02]  /*212f0*/  LDL.LU R12, [R1+0xb60] ;  /* 0x000b6000010c7983 */ /* 0x000ea40000300800 */
[----:B--2---:R-:W-:-:S02]  /*21300*/  F2FP.SATFINITE.E5M2.F32.PACK_AB_MERGE_C R12, R12, R7, RZ ;  /* 0x000000070c0c723e */ /* 0x004fc400048060ff */
[----:B------:R-:W2:Y:S01]  /*21310*/  LDL.LU R7, [R1+0xb5c] ;  /* 0x000b5c0001077983 */ /* 0x000ea20000300800 */
[----:B------:R-:W-:Y:S02]  /*21320*/  F2FP.SATFINITE.E5M2.F32.PACK_AB_MERGE_C R23, R18, R23, RZ ;  /* 0x000000171217723e */ /* 0x000fe400048060ff */
[----:B------:R-:W-:Y:S01]  /*21330*/  F2FP.SATFINITE.E5M2.F32.PACK_AB_MERGE_C R13, R13, R28, RZ ;  /* 0x0000001c0d0d723e */ /* 0x000fe200048060ff */
[----:B---3--:R-:W-:Y:S01]  /*21340*/  VIADD R18, R24, 0x3f ;  /* 0x0000003f18127836 */ /* 0x008fe20000000000 */
[----:B------:R-:W-:Y:S02]  /*21350*/  F2FP.SATFINITE.E5M2.F32.PACK_AB_MERGE_C R14, R14, R29, RZ ;  /* 0x0000001d0e0e723e */ /* 0x000fe400048060ff */
[----:B------:R-:W-:Y:S02]  /*21360*/  F2FP.SATFINITE.E5M2.F32.PACK_AB_MERGE_C R26, R26, R25, RZ ;  /* 0x000000191a1a723e */ /* 0x000fe400048060ff */
[----:B------:R-:W-:Y:S02]  /*21370*/  F2FP.SATFINITE.E5M2.F32.PACK_AB_MERGE_C R15, R15, R17, RZ ;  /* 0x000000110f0f723e */ /* 0x000fe400048060ff */
[----:B-1----:R-:W-:-:S02]  /*21380*/  ISETP.GE.AND P1, PT, R18, UR29, PT ;  /* 0x0000001d12007c0c */ /* 0x002fc4000bf26270 */
[----:B--2---:R-:W-:Y:S02]  /*21390*/  F2FP.SATFINITE.E5M2.F32.PACK_AB_MERGE_C R11, R11, R7, RZ ;  /* 0x000000070b0b723e */ /* 0x004fe400048060ff */
[----:B------:R-:W2:Y:S04]  /*213a0*/  LDL.LU R7, [R1+0xb58] ;  /* 0x000b580001077983 */ /* 0x000ea80000300800 */
[----:B------:R-:W3:Y:S04]  /*213b0*/  LDL.LU R28, [R1+0xb54] ;  /* 0x000b5400011c7983 */ /* 0x000ee80000300800 */
[----:B------:R-:W4:Y:S04]  /*213c0*/  LDL.LU R29, [R1+0xb50] ;  /* 0x000b5000011d7983 */ /* 0x000f280000300800 */
[----:B------:R-:W2:Y:S04]  /*213d0*/  LDL.LU R17, [R1+0xb4c] ;  /* 0x000b4c0001117983 */ /* 0x000ea80000300800 */
[----:B------:R-:W-:Y:S04]  /*213e0*/  STL [R1+0x70], R23 ;  /* 0x0000701701007387 */ /* 0x000fe80000100800 */
[----:B------:R-:W2:Y:S04]  /*213f0*/  LDL.LU R25, [R1+0xb48] ;  /* 0x000b480001197983 */ /* 0x000ea80000300800 */
[----:B------:R0:W-:Y:S04]  /*21400*/  STL [R1+0x68], R26 ;  /* 0x0000681a01007387 */ /* 0x0001e80000100800 */
[----:B0-----:R-:W2:Y:S04]  /*21410*/  LDL.LU R26, [R1+0xb44] ;  /* 0x000b4400011a7983 */ /* 0x001ea80000300800 */
[----:B------:R-:W2:Y:S01]  /*21420*/  LDL.LU R18, [R1+0x18] ;  /* 0x0000180001127983 */ /* 0x000ea20000300800 */
[----:B------:R-:W-:-:S02]  /*21430*/  VIADD R23, R24, 0x1 ;  /* 0x0000000118177836 */ /* 0x000fc40000000000 */
[----:B------:R-:W-:-:S03]  /*21440*/  VIADD R24, R24, 0x2 ;  /* 0x0000000218187836 */ /* 0x000fc60000000000 */
[----:B------:R-:W-:Y:S02]  /*21450*/  ISETP.GE.AND P3, PT, R23, UR4, PT ;  /* 0x0000000417007c0c */ /* 0x000fe4000bf66270 */
[----:B------:R-:W-:Y:S01]  /*21460*/  ISETP.GE.AND P2, PT, R24, UR6, PT ;  /* 0x0000000618007c0c */ /* 0x000fe2000bf46270 */
[----:B------:R-:W0:Y:S01]  /*21470*/  S2R R16, SR_TID.X ;  /* 0x0000000000107919 */ /* 0x000e220000002100 */
[----:B------:R-:W-:Y:S01]  /*21480*/  UMOV UR4, 0x400 ;  /* 0x0000040000047882 */ /* 0x000fe20000000000 */
[----:B------:R-:W-:Y:S01]  /*21490*/  LOP3.LUT R3, R3, 0xffff, RZ, 0xc0, !PT ;  /* 0x0000ffff03037812 */ /* 0x000fe200078ec0ff */
[----:B------:R-:W-:Y:S01]  /*214a0*/  ULEA UR4, UR5, UR4, 0x18 ;  /* 0x0000000405047291 */ /* 0x000fe2000f8ec0ff */
[----:B------:R-:W-:Y:S01]  /*214b0*/  LOP3.LUT R2, R2, 0xffff, RZ, 0xc0, !PT ;  /* 0x0000ffff02027812 */ /* 0x000fe200078ec0ff */
[----:B------:R-:W1:Y:S01]  /*214c0*/  LDCU.64 UR6, c[0x0][0x398] ;  /* 0x00007300ff0677ac */ /* 0x000e620008000a00 */
[----:B0-----:R-:W-:-:S05]  /*214d0*/  IMAD.SHL.U32 R16, R16, 0x10, RZ ;  /* 0x0000001010107824 */ /* 0x001fca00078e00ff */
[----:B------:R-:W-:Y:S02]  /*214e0*/  LOP3.LUT R16, R16, 0xf0, RZ, 0xc0, !PT ;  /* 0x000000f010107812 */ /* 0x000fe400078ec0ff */
[----:B--2---:R-:W-:Y:S02]  /*214f0*/  LOP3.LUT R23, R18, 0xffff, RZ, 0xc0, !PT ;  /* 0x0000ffff12177812 */ /* 0x004fe400078ec0ff */
[----:B------:R-:W-:Y:S02]  /*21500*/  LOP3.LUT R18, R26, 0xffff, RZ, 0xc0, !PT ;  /* 0x0000ffff1a127812 */ /* 0x000fe400078ec0ff */
[----:B------:R-:W-:Y:S02]  /*21510*/  LOP3.LUT R26, R25, 0xffff, RZ, 0xc0, !PT ;  /* 0x0000ffff191a7812 */ /* 0x000fe400078ec0ff */
[----:B------:R-:W-:Y:S02]  /*21520*/  SHF.R.U32.HI R24, RZ, 0x8, R23 ;  /* 0x00000008ff187819 */ /* 0x000fe40000011617 */
[----:B------:R-:W-:-:S02]  /*21530*/  PRMT R23, R23, 0x3340, R26 ;  /* 0x0000334017177816 */ /* 0x000fc4000000001a */
[----:B------:R-:W-:Y:S02]  /*21540*/  LOP3.LUT R25, R17, 0xffff, RZ, 0xc0, !PT ;  /* 0x0000ffff11197812 */ /* 0x000fe400078ec0ff */
[----:B------:R-:W-:Y:S01]  /*21550*/  SHF.R.U32.HI R17, RZ, 0x8, R26 ;  /* 0x00000008ff117819 */ /* 0x000fe2000001161a */
[----:B------:R0:W-:Y:S01]  /*21560*/  STL [R1+0xf8], R23 ;  /* 0x0000f81701007387 */ /* 0x0001e20000100800 */
[--C-:B------:R-:W-:Y:S02]  /*21570*/  SHF.R.U32.HI R26, RZ, 0x8, R25.reuse ;  /* 0x00000008ff1a7819 */ /* 0x100fe40000011619 */
[----:B0-----:R-:W-:Y:S02]  /*21580*/  SHF.R.U32.HI R23, RZ, 0x8, R18 ;  /* 0x00000008ff177819 */ /* 0x001fe40000011612 */
[----:B------:R-:W-:Y:S02]  /*21590*/  PRMT R18, R18, 0x3340, R25 ;  /* 0x0000334012127816 */ /* 0x000fe40000000019 */
[----:B------:R-:W0:Y:S01]  /*215a0*/  S2R R25, SR_TID.X ;  /* 0x0000000000197919 */ /* 0x000e220000002100 */
[----:B------:R-:W-:-:S02]  /*215b0*/  LOP3.LUT R24, R24, 0xffff, RZ, 0xc0, !PT ;  /* 0x0000ffff18187812 */ /* 0x000fc400078ec0ff */
[----:B------:R-:W-:Y:S01]  /*215c0*/  LOP3.LUT R17, R17, 0xffff, RZ, 0xc0, !PT ;  /* 0x0000ffff11117812 */ /* 0x000fe200078ec0ff */
[----:B------:R2:W-:Y:S01]  /*215d0*/  STL [R1+0xec], R18 ;  /* 0x0000ec1201007387 */ /* 0x0005e20000100800 */
[----:B------:R-:W-:Y:S02]  /*215e0*/  LOP3.LUT R26, R26, 0xffff, RZ, 0xc0, !PT ;  /* 0x0000ffff1a1a7812 */ /* 0x000fe400078ec0ff */
[----:B------:R-:W-:Y:S02]  /*215f0*/  PRMT R24, R24, 0x3340, R17 ;  /* 0x0000334018187816 */ /* 0x000fe40000000011 */
[----:B------:R-:W-:-:S04]  /*21600*/  LOP3.LUT R23, R23, 0xffff, RZ, 0xc0, !PT ;  /* 0x0000ffff17177812 */ /* 0x000fc800078ec0ff */
[----:B------:R-:W-:Y:S01]  /*21610*/  PRMT R23, R23, 0x3340, R26 ;  /* 0x0000334017177816 */ /* 0x000fe2000000001a */
[----:B0-----:R-:W-:-:S05]  /*21620*/  IMAD.SHL.U32 R25, R25, 0x20, RZ ;  /* 0x0000002019197824 */ /* 0x001fca00078e00ff */
[----:B--2---:R-:W-:Y:S02]  /*21630*/  LOP3.LUT R18, R25, 0x200, RZ, 0xc0, !PT ;  /* 0x0000020019127812 */ /* 0x004fe400078ec0ff */
[----:B------:R-:W2:Y:S02]  /*21640*/  LDL.LU R25, [R1+0xc] ;  /* 0x00000c0001197983 */ /* 0x000ea40000300800 */
[----:B------:R-:W-:Y:S02]  /*21650*/  IADD3 R18, PT, PT, R18, UR4, R16 ;  /* 0x0000000412127c10 */ /* 0x000fe4000fffe010 */
[----:B------:R-:W3:Y:S04]  /*21660*/  LDL.LU R16, [R1+0xb40] ;  /* 0x000b400001107983 */ /* 0x000ee80000300800 */
[----:B------:R-:W4:Y:S04]  /*21670*/  LDL.LU R17, [R1+0xb00] ;  /* 0x000b000001117983 */ /* 0x000f280000300800 */
[----:B------:R0:W-:Y:S04]  /*21680*/  STL [R1+0xb4], R24 ;  /* 0x0000b41801007387 */ /* 0x0001e80000100800 */
[----:B0-----:R-:W4:Y:S04]  /*21690*/  LDL.LU R24, [R1+0x1c] ;  /* 0x00001c0001187983 */ /* 0x001f280000300800 */
[----:B------:R-:W4:Y:S04]  /*216a0*/  LDL.LU R26, [R1+0x4] ;  /* 0x00000400011a7983 */ /* 0x000f280000300800 */
[----:B------:R4:W-:Y:S01]  /*216b0*/  STL [R1+0x9c], R23 ;  /* 0x00009c1701007387 */ /* 0x0009e20000100800 */
[----:B--2---:R-:W-:-:S02]  /*216c0*/  LOP3.LUT R25, R25, 0xffff, RZ, 0xc0, !PT ;  /* 0x0000ffff19197812 */ /* 0x004fc400078ec0ff */
[----:B---3--:R-:W-:Y:S02]  /*216d0*/  LOP3.LUT R16, R16, 0xffff, RZ, 0xc0, !PT ;  /* 0x0000ffff10107812 */ /* 0x008fe400078ec0ff */
[----:B----4-:R-:W-:Y:S02]  /*216e0*/  LOP3.LUT R23, R26, 0xffff, RZ, 0xc0, !PT ;  /* 0x0000ffff1a177812 */ /* 0x010fe400078ec0ff */
[----:B------:R-:W-:Y:S02]  /*216f0*/  SHF.R.U32.HI R26, RZ, 0x8, R25 ;  /* 0x00000008ff1a7819 */ /* 0x000fe40000011619 */
[----:B------:R-:W-:-:S05]  /*21700*/  PRMT R25, R25, 0x3340, R3 ;  /* 0x0000334019197816 */ /* 0x000fca0000000003 */
[----:B------:R0:W-:Y:S01]  /*21710*/  STL [R1+0xe8], R25 ;  /* 0x0000e81901007387 */ /* 0x0001e20000100800 */
[----:B------:R-:W-:Y:S02]  /*21720*/  LOP3.LUT R24, R24, 0xffff, RZ, 0xc0, !PT ;  /* 0x0000ffff18187812 */ /* 0x000fe400078ec0ff */
[----:B0-----:R-:W-:Y:S02]  /*21730*/  SHF.R.U32.HI R25, RZ, 0x8, R3 ;  /* 0x00000008ff197819 */ /* 0x001fe40000011603 */
[----:B------:R-:W-:Y:S02]  /*21740*/  SHF.R.U32.HI R3, RZ, 0x8, R23 ;  /* 0x00000008ff037819 */ /* 0x000fe40000011617 */
[----:B------:R-:W-:-:S05]  /*21750*/  PRMT R23, R23, 0x3340, R2 ;  /* 0x0000334017177816 */ /* 0x000fca0000000002 */
[----:B------:R0:W-:Y:S01]  /*21760*/  STL [R1+0xfc], R23 ;  /* 0x0000fc1701007387 */ /* 0x0001e20000100800 */
[----:B------:R-:W-:Y:S02]  /*21770*/  LOP3.LUT R26, R26, 0xffff, RZ, 0xc0, !PT ;  /* 0x0000ffff1a1a7812 */ /* 0x000fe400078ec0ff */
[----:B------:R-:W-:Y:S02]  /*21780*/  LOP3.LUT R25, R25, 0xffff, RZ, 0xc0, !PT ;  /* 0x0000ffff19197812 */ /* 0x000fe400078ec0ff */
[----:B0-----:R-:W-:Y:S02]  /*21790*/  SHF.R.U32.HI R23, RZ, 0x8, R2 ;  /* 0x00000008ff177819 */ /* 0x001fe40000011602 */
[----:B------:R-:W-:Y:S02]  /*217a0*/  SHF.R.U32.HI R2, RZ, 0x8, R24 ;  /* 0x00000008ff027819 */ /* 0x000fe40000011618 */
[----:B------:R-:W-:Y:S02]  /*217b0*/  PRMT R24, R24, 0x3340, R16 ;  /* 0x0000334018187816 */ /* 0x000fe40000000010 */
[----:B------:R-:W-:-:S03]  /*217c0*/  PRMT R25, R26, 0x3340, R25 ;  /* 0x000033401a197816 */ /* 0x000fc60000000019 */
[----:B------:R0:W-:Y:S04]  /*217d0*/  STL [R1+0x100], R24 ;  /* 0x0001001801007387 */ /* 0x0001e80000100800 */
[----:B0-----:R-:W2:Y:S04]  /*217e0*/  LDL.LU R24, [R1+0x10] ;  /* 0x0000100001187983 */ /* 0x001ea80000300800 */
[----:B------:R-:W3:Y:S01]  /*217f0*/  LDL.LU R26, [R1+0x28] ;  /* 0x00002800011a7983 */ /* 0x000ee20000300800 */
[----:B------:R-:W-:Y:S02]  /*21800*/  LOP3.LUT R23, R23, 0xffff, RZ, 0xc0, !PT ;  /* 0x0000ffff17177812 */ /* 0x000fe400078ec0ff */
[----:B------:R-:W-:Y:S01]  /*21810*/  LOP3.LUT R3, R3, 0xffff, RZ, 0xc0, !PT ;  /* 0x0000ffff03037812 */ /* 0x000fe200078ec0ff */
[----:B------:R0:W-:Y:S03]  /*21820*/  STL [R1+0x4], R25 ;  /* 0x0000041901007387 */ /* 0x0001e60000100800 */
[----:B------:R-:W-:Y:S01]  /*21830*/  PRMT R3, R3, 0x3340, R23 ;  /* 0x0000334003037816 */ /* 0x000fe20000000017 */
[----:B0-----:R-:W4:Y:S04]  /*21840*/  LDL.LU R25, [R1+0x14] ;  /* 0x0000140001197983 */ /* 0x001f280000300800 */
[----:B------:R-:W4:Y:S01]  /*21850*/  LDL.LU R23, [R1+0x2c] ;  /* 0x00002c0001177983 */ /* 0x000f220000300800 */
[----:B------:R-:W-:-:S02]  /*21860*/  SHF.R.U32.HI R16, RZ, 0x8, R16 ;  /* 0x00000008ff107819 */ /* 0x000fc40000011610 */
[----:B------:R-:W-:Y:S02]  /*21870*/  LOP3.LUT R17, R17, 0x100, RZ, 0xc0, !PT ;  /* 0x0000010011117812 */ /* 0x000fe400078ec0ff */
[----:B------:R-:W-:Y:S02]  /*21880*/  LOP3.LUT R2, R2, 0xffff, RZ, 0xc0, !PT ;  /* 0x0000ffff02027812 */ /* 0x000fe400078ec0ff */
[----:B------:R-:W-:Y:S01]  /*21890*/  LOP3.LUT R16, R16, 0xffff, RZ, 0xc0, !PT ;  /* 0x0000ffff10107812 */ /* 0x000fe200078ec0ff */
[----:B------:R0:W-:Y:S03]  /*218a0*/  STL [R1+0xc], R3 ;  /* 0x00000c0301007387 */ /* 0x0001e60000100800 */
[----:B------:R-:W-:Y:S01]  /*218b0*/  PRMT R2, R2, 0x3340, R16 ;  /* 0x0000334002027816 */ /* 0x000fe20000000010 */
[----:B0-----:R-:W-:-:S05]  /*218c0*/  IMAD.IADD R3, R17, 0x1, R18 ;  /* 0x0000000111037824 */ /* 0x001fca00078e0212 */
[----:B------:R0:W-:Y:S04]  /*218d0*/  STL [R1+0xb3c], R3 ;  /* 0x000b3c0301007387 */ /* 0x0001e80000100800 */
[----:B------:R2:W-:Y:S04]  /*218e0*/  STL [R1+0xb0], R2 ;  /* 0x0000b00201007387 */ /* 0x0005e80000100800 */
[----:B0-----:R-:W4:Y:S01]  /*218f0*/  LDL.LU R3, [R1+0x38] ;  /* 0x0000380001037983 */ /* 0x001f220000300800 */
[----:B------:R-:W-:Y:S02]  /*21900*/  LOP3.LUT R29, R29, 0xffff, RZ, 0xc0, !PT ;  /* 0x0000ffff1d1d7812 */ /* 0x000fe400078ec0ff */
[----:B------:R-:W-:-:S02]  /*21910*/  LOP3.LUT R0, R0, 0xffff, RZ, 0xc0, !PT ;  /* 0x0000ffff00007812 */ /* 0x000fc400078ec0ff */
[----:B---3--:R-:W-:Y:S02]  /*21920*/  LOP3.LUT R17, R26, 0xffff, RZ, 0xc0, !PT ;  /* 0x0000ffff1a117812 */ /* 0x008fe400078ec0ff */
[----:B------:R-:W3:Y:S01]  /*21930*/  LDL.LU R26, [R1+0x24] ;  /* 0x00002400011a7983 */ /* 0x000ee20000300800 */
[----:B--2---:R-:W-:Y:S02]  /*21940*/  LOP3.LUT R2, R24, 0xffff, RZ, 0xc0, !PT ;  /* 0x0000ffff18027812 */ /* 0x004fe400078ec0ff */
[----:B----4-:R-:W-:-:S04]  /*21950*/  LOP3.LUT R18, R23, 0xffff, RZ, 0xc0, !PT ;  /* 0x0000ffff17127812 */ /* 0x010fc800078ec0ff */
[----:B------:R-:W-:Y:S02]  /*21960*/  SHF.R.U32.HI R23, RZ, 0x8, R18 ;  /* 0x00000008ff177819 */ /* 0x000fe40000011612 */
[----:B------:R-:W-:Y:S02]  /*21970*/  PRMT R18, R18, 0x3340, R29 ;  /* 0x0000334012127816 */ /* 0x000fe4000000001d */
[----:B------:R-:W-:Y:S02]  /*21980*/  LOP3.LUT R16, R25, 0xffff, RZ, 0xc0, !PT ;  /* 0x0000ffff19107812 */ /* 0x000fe400078ec0ff */
[----:B------:R-:W2:Y:S04]  /*21990*/  LDL.LU R25, [R1+0x20] ;  /* 0x0000200001197983 */ /* 0x000ea80000300800 */
[----:B------:R-:W4:Y:S04]  /*219a0*/  LDL.LU R24, [R1+0x8] ;  /* 0x0000080001187983 */ /* 0x000f280000300800 */
[----:B------:R0:W-:Y:S01]  /*219b0*/  STL [R1+0xdc], R18 ;  /* 0x0000dc1201007387 */ /* 0x0001e20000100800 */
[----:B------:R-:W-:-:S02]  /*219c0*/  LOP3.LUT R4, R4, 0xffff, RZ, 0xc0, !PT ;  /* 0x0000ffff04047812 */ /* 0x000fc400078ec0ff */
[----:B0-----:R-:W-:Y:S02]  /*219d0*/  SHF.R.U32.HI R18, RZ, 0x8, R16 ;  /* 0x00000008ff127819 */ /* 0x001fe40000011610 */
[----:B------:R-:W-:-:S05]  /*219e0*/  PRMT R16, R16, 0x3340, R0 ;  /* 0x0000334010107816 */ /* 0x000fca0000000000 */
[----:B------:R0:W-:Y:S01]  /*219f0*/  STL [R1+0xd8], R16 ;  /* 0x0000d81001007387 */ /* 0x0001e20000100800 */
[----:B------:R-:W-:Y:S02]  /*21a00*/  LOP3.LUT R28, R28, 0xffff, RZ, 0xc0, !PT ;  /* 0x0000ffff1c1c7812 */ /* 0x000fe400078ec0ff */
[----:B0-----:R-:W-:Y:S02]  /*21a10*/  SHF.R.U32.HI R16, RZ, 0x8, R0 ;  /* 0x00000008ff107819 */ /* 0x001fe40000011600 */
[----:B------:R-:W-:Y:S02]  /*21a20*/  SHF.R.U32.HI R0, RZ, 0x8, R2 ;  /* 0x00000008ff007819 */ /* 0x000fe40000011602 */
[----:B------:R-:W-:-:S05]  /*21a30*/  PRMT R2, R2, 0x3340, R4 ;  /* 0x0000334002027816 */ /* 0x000fca0000000004 */
[----:B------:R0:W-:Y:S02]  /*21a40*/  STL [R1+0xcc], R2 ;  /* 0x0000cc0201007387 */ /* 0x0001e40000100800 */
[----:B0-----:R-:W-:Y:S02]  /*21a50*/  SHF.R.U32.HI R2, RZ, 0x8, R17 ;  /* 0x00000008ff027819 */ /* 0x001fe40000011611 */
[----:B------:R-:W-:-:S05]  /*21a60*/  PRMT R17, R17, 0x3340, R28 ;  /* 0x0000334011117816 */ /* 0x000fca000000001c */
[----:B------:R0:W-:Y:S04]  /*21a70*/  STL [R1+0xc8], R17 ;  /* 0x0000c81101007387 */ /* 0x0001e80000100800 */
[----:B0-----:R-:W4:Y:S01]  /*21a80*/  LDL.LU R17, [R1+0x3c] ;  /* 0x00003c0001117983 */ /* 0x001f220000300800 */
[----:B------:R-:W-:Y:S02]  /*21a90*/  SHF.R.U32.HI R29, RZ, 0x8, R29 ;  /* 0x00000008ff1d7819 */ /* 0x000fe4000001161d */
[----:B------:R-:W-:Y:S02]  /*21aa0*/  SHF.R.U32.HI R4, RZ, 0x8, R4 ;  /* 0x00000008ff047819 */ /* 0x000fe40000011604 */
[----:B------:R-:W-:Y:S02]  /*21ab0*/  SHF.R.U32.HI R28, RZ, 0x8, R28 ;  /* 0x00000008ff1c7819 */ /* 0x000fe4000001161c */
[----:B------:R-:W-:-:S02]  /*21ac0*/  LOP3.LUT R23, R23, 0xffff, RZ, 0xc0, !PT ;  /* 0x0000ffff17177812 */ /* 0x000fc400078ec0ff */
[----:B------:R-:W-:Y:S02]  /*21ad0*/  LOP3.LUT R29, R29, 0xffff, RZ, 0xc0, !PT ;  /* 0x0000ffff1d1d7812 */ /* 0x000fe400078ec0ff */
[----:B------:R-:W-:Y:S02]  /*21ae0*/  LOP3.LUT R18, R18, 0xffff, RZ, 0xc0, !PT ;  /* 0x0000ffff12127812 */ /* 0x000fe400078ec0ff */
[----:B------:R-:W-:Y:S02]  /*21af0*/  LOP3.LUT R16, R16, 0xffff, RZ, 0xc0, !PT ;  /* 0x0000ffff10107812 */ /* 0x000fe400078ec0ff */
[----:B------:R-:W-:Y:S02]  /*21b00*/  LOP3.LUT R0, R0, 0xffff, RZ, 0xc0, !PT ;  /* 0x0000ffff00007812 */ /* 0x000fe400078ec0ff */
[----:B------:R-:W-:Y:S02]  /*21b10*/  LOP3.LUT R4, R4, 0xffff, RZ, 0xc0, !PT ;  /* 0x0000ffff04047812 */ /* 0x000fe400078ec0ff */
[----:B------:R-:W-:-:S02]  /*21b20*/  LOP3.LUT R2, R2, 0xffff, RZ, 0xc0, !PT ;  /* 0x0000ffff02027812 */ /* 0x000fc400078ec0ff */
[----:B------:R-:W-:Y:S02]  /*21b30*/  LOP3.LUT R28, R28, 0xffff, RZ, 0xc0, !PT ;  /* 0x0000ffff1c1c7812 */ /* 0x000fe400078ec0ff */
[----:B------:R-:W-:Y:S02]  /*21b40*/  PRMT R23, R23, 0x3340, R29 ;  /* 0x0000334017177816 */ /* 0x000fe4000000001d */
[----:B------:R-:W-:Y:S02]  /*21b50*/  PRMT R16, R18, 0x3340, R16 ;  /* 0x0000334012107816 */ /* 0x000fe40000000010 */
[----:B------:R-:W-:Y:S02]  /*21b60*/  PRMT R0, R0, 0x3340, R4 ;  /* 0x0000334000007816 */ /* 0x000fe40000000004 */
[----:B------:R-:W-:Y:S01]  /*21b70*/  PRMT R4, R2, 0x3340, R28 ;  /* 0x0000334002047816 */ /* 0x000fe2000000001c */
[----:B------:R-:W-:Y:S04]  /*21b80*/  STL [R1+0x7c], R23 ;  /* 0x00007c1701007387 */ /* 0x000fe80000100800 */
[----:B------:R-:W-:Y:S04]  /*21b90*/  STL [R1+0x78], R16 ;  /* 0x0000781001007387 */ /* 0x000fe80000100800 */
[----:B------:R0:W-:Y:S04]  /*21ba0*/  STL [R1+0x74], R0 ;  /* 0x0000740001007387 */ /* 0x0001e80000100800 */
[----:B------:R3:W-:Y:S04]  /*21bb0*/  STL [R1+0x2c], R4 ;  /* 0x00002c0401007387 */ /* 0x0007e80000100800 */
[----:B------:R-:W4:Y:S01]  /*21bc0*/  LDL.LU R29, [R1+0x4c] ;  /* 0x00004c00011d7983 */ /* 0x000f220000300800 */
[----:B0-----:R-:W-:-:S03]  /*21bd0*/  LOP3.LUT R0, R3, 0xffff, RZ, 0xc0, !PT ;  /* 0x0000ffff03007812 */ /* 0x001fc600078ec0ff */
[----:B------:R-:W4:Y:S01]  /*21be0*/  LDL.LU R3, [R1+0x48] ;  /* 0x0000480001037983 */ /* 0x000f220000300800 */
[----:B---3--:R-:W-:-:S03]  /*21bf0*/  LOP3.LUT R4, R26, 0xffff, RZ, 0xc0, !PT ;  /* 0x0000ffff1a047812 */ /* 0x008fc600078ec0ff */
[----:B------:R-:W3:Y:S01]  /*21c00*/  LDL.LU R26, [R1+0x34] ;  /* 0x00003400011a7983 */ /* 0x000ee20000300800 */
[----:B------:R-:W-:Y:S02]  /*21c10*/  LOP3.LUT R5, R5, 0xffff, RZ, 0xc0, !PT ;  /* 0x0000ffff05057812 */ /* 0x000fe400078ec0ff */
[----:B------:R-:W-:Y:S02]  /*21c20*/  LOP3.LUT R6, R6, 0xffff, RZ, 0xc0, !PT ;  /* 0x0000ffff06067812 */ /* 0x000fe400078ec0ff */
[----:B--2---:R-:W-:Y:S02]  /*21c30*/  LOP3.LUT R16, R25, 0xffff, RZ, 0xc0, !PT ;  /* 0x0000ffff19107812 */ /* 0x004fe400078ec0ff */
[----:B------:R-:W2:Y:S01]  /*21c40*/  LDL.LU R25, [R1+0x30] ;  /* 0x0000300001197983 */ /* 0x000ea20000300800 */
[----:B------:R-:W-:Y:S02]  /*21c50*/  LOP3.LUT R7, R7, 0xffff, RZ, 0xc0, !PT ;  /* 0x0000ffff07077812 */ /* 0x000fe400078ec0ff */
[----:B----4-:R-:W-:-:S02]  /*21c60*/  LOP3.LUT R2, R17, 0xffff, RZ, 0xc0, !PT ;  /* 0x0000ffff11027812 */ /* 0x010fc400078ec0ff */
[----:B------:R-:W-:Y:S02]  /*21c70*/  LOP3.LUT R17, R24, 0xffff, RZ, 0xc0, !PT ;  /* 0x0000ffff18117812 */ /* 0x000fe400078ec0ff */
[----:B------:R-:W4:Y:S02]  /*21c80*/  LDL.LU R24, [R1] ;  /* 0x0000000001187983 */ /* 0x000f240000300800 */
[----:B------:R-:W-:Y:S02]  /*21c90*/  PRMT R23, R2, 0x3340, R17 ;  /* 0x0000334002177816 */ /* 0x000fe40000000011 */
[----:B------:R-:W-:-:S03]  /*21ca0*/  SHF.R.U32.HI R18, RZ, 0x8, R2 ;  /* 0x00000008ff127819 */ /* 0x000fc60000011602 */
[----:B------:R0:W-:Y:S01]  /*21cb0*/  STL [R1+0xc0], R23 ;  /* 0x0000c01701007387 */ /* 0x0001e20000100800 */
[----:B------:R-:W-:Y:S02]  /*21cc0*/  SHF.R.U32.HI R17, RZ, 0x8, R17 ;  /* 0x00000008ff117819 */ /* 0x000fe40000011611 */
[----:B------:R-:W-:Y:S02]  /*21cd0*/  SHF.R.U32.HI R2, RZ, 0x8, R4 ;  /* 0x00000008ff027819 */ /* 0x000fe40000011604 */
[--C-:B0-----:R-:W-:Y:S02]  /*21ce0*/  PRMT R23, R4, 0x3340, R5.reuse ;  /* 0x0000334004177816 */ /* 0x101fe40000000005 */
[----:B------:R-:W-:Y:S02]  /*21cf0*/  SHF.R.U32.HI R5, RZ, 0x8, R5 ;  /* 0x00000008ff057819 */ /* 0x000fe40000011605 */
[----:B------:R-:W-:Y:S01]  /*21d00*/  SHF.R.U32.HI R4, RZ, 0x8, R16 ;  /* 0x00000008ff047819 */ /* 0x000fe20000011610 */
[----:B------:R0:W-:Y:S01]  /*21d10*/  STL [R1+0xbc], R23 ;  /* 0x0000bc1701007387 */ /* 0x0001e20000100800 */
[----:B------:R-:W-:-:S02]  /*21d20*/  LOP3.LUT R18, R18, 0xffff, RZ, 0xc0, !PT ;  /* 0x0000ffff12127812 */ /* 0x000fc400078ec0ff */
[----:B------:R-:W-:Y:S02]  /*21d30*/  LOP3.LUT R17, R17, 0xffff, RZ, 0xc0, !PT ;  /* 0x0000ffff11117812 */ /* 0x000fe400078ec0ff */
[----:B------:R-:W-:Y:S02]  /*21d40*/  LOP3.LUT R2, R2, 0xffff, RZ, 0xc0, !PT ;  /* 0x0000ffff02027812 */ /* 0x000fe400078ec0ff */
[--C-:B0-----:R-:W-:Y:S02]  /*21d50*/  PRMT R23, R16, 0x3340, R6.reuse ;  /* 0x0000334010177816 */ /* 0x101fe40000000006 */
[----:B------:R-:W-:Y:S02]  /*21d60*/  SHF.R.U32.HI R16, RZ, 0x8, R6 ;  /* 0x00000008ff107819 */ /* 0x000fe40000011606 */
[----:B------:R-:W-:Y:S02]  /*21d70*/  SHF.R.U32.HI R6, RZ, 0x8, R0 ;  /* 0x00000008ff067819 */ /* 0x000fe40000011600 */
[----:B------:R-:W-:-:S02]  /*21d80*/  PRMT R0, R0, 0x3340, R7 ;  /* 0x0000334000007816 */ /* 0x000fc40000000007 */
[----:B------:R-:W-:Y:S02]  /*21d90*/  LOP3.LUT R5, R5, 0xffff, RZ, 0xc0, !PT ;  /* 0x0000ffff05057812 */ /* 0x000fe400078ec0ff */
[----:B------:R-:W-:Y:S01]  /*21da0*/  PRMT R18, R18, 0x3340, R17 ;  /* 0x0000334012127816 */ /* 0x000fe20000000011 */
[----:B------:R-:W-:Y:S01]  /*21db0*/  STL [R1+0xb8], R23 ;  /* 0x0000b81701007387 */ /* 0x000fe20000100800 */
[----:B------:R-:W-:Y:S02]  /*21dc0*/  LOP3.LUT R4, R4, 0xffff, RZ, 0xc0, !PT ;  /* 0x0000ffff04047812 */ /* 0x000fe400078ec0ff */
[----:B------:R-:W-:Y:S01]  /*21dd0*/  LOP3.LUT R16, R16, 0xffff, RZ, 0xc0, !PT ;  /* 0x0000ffff10107812 */ /* 0x000fe200078ec0ff */
[----:B------:R0:W-:Y:S01]  /*21de0*/  STL [R1+0xc4], R0 ;  /* 0x0000c40001007387 */ /* 0x0001e20000100800 */
[----:B------:R-:W-:Y:S02]  /*21df0*/  PRMT R17, R2, 0x3340, R5 ;  /* 0x0000334002117816 */ /* 0x000fe40000000005 */
[----:B------:R-:W-:Y:S01]  /*21e00*/  LOP3.LUT R2, R29, 0xffff, RZ, 0xc0, !PT ;  /* 0x0000ffff1d027812 */ /* 0x000fe200078ec0ff */
[----:B------:R1:W-:Y:S01]  /*21e10*/  STL [R1+0xb38], R18 ;  /* 0x000b381201007387 */ /* 0x0003e20000100800 */
[----:B------:R-:W-:-:S03]  /*21e20*/  PRMT R16, R4, 0x3340, R16 ;  /* 0x0000334004107816 */ /* 0x000fc60000000010 */
[----:B------:R-:W4:Y:S01]  /*21e30*/  LDL.LU R29, [R1+0x88] ;  /* 0x00008800011d7983 */ /* 0x000f220000300800 */
[----:B0-----:R-:W-:-:S03]  /*21e40*/  LOP3.LUT R0, R3, 0xffff, RZ, 0xc0, !PT ;  /* 0x0000ffff03007812 */ /* 0x001fc600078ec0ff */
[----:B------:R-:W4:Y:S01]  /*21e50*/  LDL.LU R3, [R1+0x60] ;  /* 0x0000600001037983 */ /* 0x000f220000300800 */
[----:B---3--:R-:W-:-:S03]  /*21e60*/  LOP3.LUT R4, R26, 0xffff, RZ, 0xc0, !PT ;  /* 0x0000ffff1a047812 */ /* 0x008fc600078ec0ff */
[----:B------:R-:W3:Y:S01]  /*21e70*/  LDL.LU R26, [R1+0x44] ;  /* 0x00004400011a7983 */ /* 0x000ee20000300800 */
[----:B------:R-:W-:Y:S02]  /*21e80*/  SHF.R.U32.HI R7, RZ, 0x8, R7 ;  /* 0x00000008ff077819 */ /* 0x000fe40000011607 */
[----:B------:R-:W-:Y:S02]  /*21e90*/  LOP3.LUT R6, R6, 0xffff, RZ, 0xc0, !PT ;  /* 0x0000ffff06067812 */ /* 0x000fe400078ec0ff */
[----:B------:R-:W-:-:S04]  /*21ea0*/  LOP3.LUT R7, R7, 0xffff, RZ, 0xc0, !PT ;  /* 0x0000ffff07077812 */ /* 0x000fc800078ec0ff */
[----:B------:R-:W-:Y:S02]  /*21eb0*/  PRMT R7, R6, 0x3340, R7 ;  /* 0x0000334006077816 */ /* 0x000fe40000000007 */
[----:B------:R-:W-:Y:S02]  /*21ec0*/  LOP3.LUT R8, R8, 0xffff, RZ, 0xc0, !PT ;  /* 0x0000ffff08087812 */ /* 0x000fe400078ec0ff */
[----:B------:R-:W-:Y:S02]  /*21ed0*/  LOP3.LUT R10, R10, 0xffff, RZ, 0xc0, !PT ;  /* 0x0000ffff0a0a7812 */ /* 0x000fe400078ec0ff */
[----:B------:R-:W-:Y:S02]  /*21ee0*/  LOP3.LUT R21, R21, 0xffff, RZ, 0xc0, !PT ;  /* 0x0000ffff15157812 */ /* 0x000fe400078ec0ff */
[----:B------:R-:W-:Y:S02]  /*21ef0*/  SHF.R.U32.HI R23, RZ, 0x8, R2 ;  /* 0x00000008ff177819 */ /* 0x000fe40000011602 */
[----:B--2---:R-:W-:-:S02]  /*21f00*/  LOP3.LUT R5, R25, 0xffff, RZ, 0xc0, !PT ;  /* 0x0000ffff19057812 */ /* 0x004fc400078ec0ff */
[----:B------:R-:W2:Y:S01]  /*21f10*/  LDL.LU R25, [R1+0x40] ;  /* 0x0000400001197983 */ /* 0x000ea20000300800 */
[----:B------:R-:W-:Y:S02]  /*21f20*/  LOP3.LUT R23, R23, 0xffff, RZ, 0xc0, !PT ;  /* 0x0000ffff17177812 */ /* 0x000fe400078ec0ff */
[----:B----4-:R-:W-:-:S04]  /*21f30*/  LOP3.LUT R6, R24, 0xffff, RZ, 0xc0, !PT ;  /* 0x0000ffff18067812 */ /* 0x010fc800078ec0ff */
[----:B-1----:R-:W-:-:S05]  /*21f40*/  PRMT R18, R2, 0x3340, R6 ;  /* 0x0000334002127816 */ /* 0x002fca0000000006 */
[----:B------:R0:W-:Y:S01]  /*21f50*/  STL [R1+0x98], R18 ;  /* 0x0000981201007387 */ /* 0x0001e20000100800 */
[----:B------:R-:W-:Y:S02]  /*21f60*/  SHF.R.U32.HI R2, RZ, 0x8, R4 ;  /* 0x00000008ff027819 */ /* 0x000fe40000011604 */
[----:B0-----:R-:W-:Y:S02]  /*21f70*/  PRMT R18, R4, 0x3340, R8 ;  /* 0x0000334004127816 */ /* 0x001fe40000000008 */
[----:B------:R-:W-:-:S03]  /*21f80*/  SHF.R.U32.HI R4, RZ, 0x8, R5 ;  /* 0x00000008ff047819 */ /* 0x000fc60000011605 */
[----:B------:R0:W-:Y:S01]  /*21f90*/  STL [R1+0x94], R18 ;  /* 0x0000941201007387 */ /* 0x0001e20000100800 */
[----:B------:R-:W-:Y:S02]  /*21fa0*/  SHF.R.U32.HI R6, RZ, 0x8, R6 ;  /* 0x00000008ff067819 */ /* 0x000fe40000011606 */
[----:B------:R-:W-:Y:S02]  /*21fb0*/  SHF.R.U32.HI R8, RZ, 0x8, R8 ;  /* 0x00000008ff087819 */ /* 0x000fe40000011608 */
[----:B0-----:R-:W-:Y:S02]  /*21fc0*/  PRMT R18, R5, 0x3340, R10 ;  /* 0x0000334005127816 */ /* 0x001fe4000000000a */
[----:B------:R-:W-:Y:S02]  /*21fd0*/  SHF.R.U32.HI R5, RZ, 0x8, R0 ;  /* 0x00000008ff057819 */ /* 0x000fe40000011600 */
[----:B------:R-:W-:Y:S02]  /*21fe0*/  PRMT R0, R0, 0x3340, R21 ;  /* 0x0000334000007816 */ /* 0x000fe40000000015 */
[----:B------:R-:W-:Y:S01]  /*21ff0*/  SHF.R.U32.HI R10, RZ, 0x8, R10 ;  /* 0x00000008ff0a7819 */ /* 0x000fe2000001160a */
[----:B------:R-:W-:Y:S01]  /*22000*/  STL [R1+0x90], R18 ;  /* 0x0000901201007387 */ /* 0x000fe20000100800 */
[----:B------:R-:W-:-:S02]  /*22010*/  LOP3.LUT R6, R6, 0xffff, RZ, 0xc0, !PT ;  /* 0x0000ffff06067812 */ /* 0x000fc400078ec0ff */
[----:B------:R-:W-:Y:S01]  /*22020*/  LOP3.LUT R10, R10, 0xffff, RZ, 0xc0, !PT ;  /* 0x0000ffff0a0a7812 */ /* 0x000fe200078ec0ff */
[----:B------:R0:W-:Y:S01]  /*22030*/  STL [R1+0x8c], R0 ;  /* 0x00008c0001007387 */ /* 0x0001e20000100800 */
[----:B------:R-:W-:Y:S02]  /*22040*/  LOP3.LUT R2, R2, 0xffff, RZ, 0xc0, !PT ;  /* 0x0000ffff02027812 */ /* 0x000fe400078ec0ff */
[----:B------:R-:W-:Y:S01]  /*22050*/  LOP3.LUT R8, R8, 0xffff, RZ, 0xc0, !PT ;  /* 0x0000ffff08087812 */ /* 0x000fe200078ec0ff */
[----:B------:R-:W4:Y:S01]  /*22060*/  LDL.LU R28, [R1+0xf0] ;  /* 0x0000f000011c7983 */ /* 0x000f220000300800 */
[----:B0-----:R-:W-:Y:S02]  /*22070*/  LOP3.LUT R0, R4, 0xffff, RZ, 0xc0, !PT ;  /* 0x0000ffff04007812 */ /* 0x001fe400078ec0ff */
[----:B------:R-:W-:Y:S02]  /*22080*/  PRMT R4, R23, 0x3340, R6 ;  /* 0x0000334017047816 */ /* 0x000fe40000000006 */
[----:B------:R-:W-:-:S02]  /*22090*/  PRMT R0, R0, 0x3340, R10 ;  /* 0x0000334000007816 */ /* 0x000fc4000000000a */
[----:B------:R-:W-:Y:S02]  /*220a0*/  LOP3.LUT R10, R29, 0xffff, RZ, 0xc0, !PT ;  /* 0x0000ffff1d0a7812 */ /* 0x000fe400078ec0ff */
[----:B------:R-:W-:Y:S01]  /*220b0*/  PRMT R2, R2, 0x3340, R8 ;  /* 0x0000334002027816 */ /* 0x000fe20000000008 */
[----:B------:R-:W4:Y:S01]  /*220c0*/  LDL.LU R29, [R1+0xa8] ;  /* 0x0000a800011d7983 */ /* 0x000f220000300800 */
[----:B------:R-:W-:-:S03]  /*220d0*/  LOP3.LUT R6, R3, 0xffff, RZ, 0xc0, !PT ;  /* 0x0000ffff03067812 */ /* 0x000fc600078ec0ff */
[----:B------:R-:W4:Y:S01]  /*220e0*/  LDL.LU R3, [R1+0x84] ;  /* 0x0000840001037983 */ /* 0x000f220000300800 */
[----:B---3--:R-:W-:-:S03]  /*220f0*/  LOP3.LUT R8, R26, 0xffff, RZ, 0xc0, !PT ;  /* 0x0000ffff1a087812 */ /* 0x008fc600078ec0ff */
[----:B------:R-:W3:Y:S01]  /*22100*/  LDL.LU R26, [R1+0x80] ;  /* 0x00008000011a7983 */ /* 0x000ee20000300800 */
[----:B------:R-:W-:Y:S02]  /*22110*/  LOP3.LUT R27, R27, 0xffff, RZ, 0xc0, !PT ;  /* 0x0000ffff1b1b7812 */ /* 0x000fe400078ec0ff */
[----:B------:R-:W-:Y:S02]  /*22120*/  SHF.R.U32.HI R21, RZ, 0x8, R21 ;  /* 0x00000008ff157819 */ /* 0x000fe40000011615 */
[----:B------:R-:W-:Y:S02]  /*22130*/  PRMT R18, R10, 0x3340, R27 ;  /* 0x000033400a127816 */ /* 0x000fe4000000001b */
[----:B------:R-:W-:Y:S02]  /*22140*/  LOP3.LUT R9, R9, 0xffff, RZ, 0xc0, !PT ;  /* 0x0000ffff09097812 */ /* 0x000fe400078ec0ff */
[----:B------:R-:W-:Y:S02]  /*22150*/  LOP3.LUT R5, R5, 0xffff, RZ, 0xc0, !PT ;  /* 0x0000ffff05057812 */ /* 0x000fe400078ec0ff */
[----:B------:R-:W-:Y:S01]  /*22160*/  LOP3.LUT R21, R21, 0xffff, RZ, 0xc0, !PT ;  /* 0x0000ffff15157812 */ /* 0x000fe200078ec0ff */
[----:B------:R0:W-:Y:S01]  /*22170*/  STL [R1+0x28], R18 ;  /* 0x0000281201007387 */ /* 0x0001e20000100800 */
[----:B------:R-:W-:-:S02]  /*22180*/  LOP3.LUT R12, R12, 0xffff, RZ, 0xc0, !PT ;  /* 0x0000ffff0c0c7812 */ /* 0x000fc400078ec0ff */
[----:B------:R-:W-:Y:S02]  /*22190*/  PRMT R24, R5, 0x3340, R21 ;  /* 0x0000334005187816 */ /* 0x000fe40000000015 */
[----:B------:R-:W-:Y:S02]  /*221a0*/  LOP3.LUT R20, R20, 0xffff, RZ, 0xc0, !PT ;  /* 0x0000ffff14147812 */ /* 0x000fe400078ec0ff */
[----:B0-----:R-:W-:Y:S02]  /*221b0*/  PRMT R18, R8, 0x3340, R9 ;  /* 0x0000334008127816 */ /* 0x001fe40000000009 */
[----:B--2---:R-:W-:Y:S02]  /*221c0*/  LOP3.LUT R5, R25, 0xffff, RZ, 0xc0, !PT ;  /* 0x0000ffff19057812 */ /* 0x004fe400078ec0ff */
[----:B------:R-:W-:Y:S01]  /*221d0*/  SHF.R.U32.HI R21, RZ, 0x8, R10 ;  /* 0x00000008ff157819 */ /* 0x000fe2000001160a */
[----:B------:R0:W-:Y:S01]  /*221e0*/  STL [R1+0x24], R18 ;  /* 0x0000241201007387 */ /* 0x0001e20000100800 */
[----:B------:R-:W-:-:S02]  /*221f0*/  SHF.R.U32.HI R10, RZ, 0x8, R8 ;  /* 0x00000008ff0a7819 */ /* 0x000fc40000011608 */
[----:B------:R-:W-:Y:S02]  /*22200*/  SHF.R.U32.HI R8, RZ, 0x8, R5 ;  /* 0x00000008ff087819 */ /* 0x000fe40000011605 */
[----:B0-----:R-:W-:Y:S02]  /*22210*/  PRMT R18, R5, 0x3340, R12 ;  /* 0x0000334005127816 */ /* 0x001fe4000000000c */
[----:B------:R-:W-:Y:S02]  /*22220*/  SHF.R.U32.HI R5, RZ, 0x8, R6 ;  /* 0x00000008ff057819 */ /* 0x000fe40000011606 */
[----:B------:R-:W-:Y:S02]  /*22230*/  PRMT R6, R6, 0x3340, R20 ;  /* 0x0000334006067816 */ /* 0x000fe40000000014 */
[----:B------:R-:W-:Y:S01]  /*22240*/  SHF.R.U32.HI R12, RZ, 0x8, R12 ;  /* 0x00000008ff0c7819 */ /* 0x000fe2000001160c */
[----:B------:R-:W-:Y:S01]  /*22250*/  STL [R1+0x20], R18 ;  /* 0x0000201201007387 */ /* 0x000fe20000100800 */
[----:B------:R-:W-:-:S02]  /*22260*/  SHF.R.U32.HI R20, RZ, 0x8, R20 ;  /* 0x00000008ff147819 */ /* 0x000fc40000011614 */
[----:B------:R-:W-:Y:S01]  /*22270*/  LOP3.LUT R8, R8, 0xffff, RZ, 0xc0, !PT ;  /* 0x0000ffff08087812 */ /* 0x000fe200078ec0ff */
[----:B------:R0:W-:Y:S01]  /*22280*/  STL [R1+0x60], R6 ;  /* 0x0000600601007387 */ /* 0x0001e20000100800 */
[----:B------:R-:W-:Y:S02]  /*22290*/  LOP3.LUT R12, R12, 0xffff, RZ, 0xc0, !PT ;  /* 0x0000ffff0c0c7812 */ /* 0x000fe400078ec0ff */
[----:B------:R-:W-:Y:S02]  /*222a0*/  LOP3.LUT R20, R20, 0xffff, RZ, 0xc0, !PT ;  /* 0x0000ffff14147812 */ /* 0x000fe400078ec0ff */
[----:B------:R-:W-:Y:S02]  /*222b0*/  SHF.R.U32.HI R27, RZ, 0x8, R27 ;  /* 0x00000008ff1b7819 */ /* 0x000fe4000001161b */
[----:B0-----:R-:W-:Y:S02]  /*222c0*/  LOP3.LUT R6, R10, 0xffff, RZ, 0xc0, !PT ;  /* 0x0000ffff0a067812 */ /* 0x001fe400078ec0ff */
[----:B------:R-:W-:-:S02]  /*222d0*/  LOP3.LUT R10, R5, 0xffff, RZ, 0xc0, !PT ;  /* 0x0000ffff050a7812 */ /* 0x000fc400078ec0ff */
[----:B------:R-:W-:Y:S02]  /*222e0*/  PRMT R25, R8, 0x3340, R12 ;  /* 0x0000334008197816 */ /* 0x000fe4000000000c */
[----:B------:R-:W-:Y:S02]  /*222f0*/  PRMT R8, R10, 0x3340, R20 ;  /* 0x000033400a087816 */ /* 0x000fe40000000014 */
[----:B------:R-:W-:Y:S02]  /*22300*/  LOP3.LUT R21, R21, 0xffff, RZ, 0xc0, !PT ;  /* 0x0000ffff15157812 */ /* 0x000fe400078ec0ff */
[----:B------:R-:W-:Y:S02]  /*22310*/  LOP3.LUT R27, R27, 0xffff, RZ, 0xc0, !PT ;  /* 0x0000ffff1b1b7812 */ /* 0x000fe400078ec0ff */
[----:B------:R-:W-:Y:S01]  /*22320*/  LOP3.LUT R22, R22, 0xffff, RZ, 0xc0, !PT ;  /* 0x0000ffff16167812 */ /* 0x000fe200078ec0ff */
[----:B------:R3:W-:Y:S01]  /*22330*/  STL [R1+0x1c], R8 ;  /* 0x00001c0801007387 */ /* 0x0007e20000100800 */
[----:B------:R-:W-:-:S03]  /*22340*/  PRMT R5, R21, 0x3340, R27 ;  /* 0x0000334015057816 */ /* 0x000fc6000000001b */
[----:B------:R-:W2:Y:S01]  /*22350*/  LDL.LU R21, [R1+0xe0] ;  /* 0x0000e00001157983 */ /* 0x000ea20000300800 */
[----:B------:R-:W-:-:S03]  /*22360*/  LOP3.LUT R11, R11, 0xffff, RZ, 0xc0, !PT ;  /* 0x0000ffff0b0b7812 */ /* 0x000fc600078ec0ff */
[----:B------:R-:W2:Y:S01]  /*22370*/  LDL.LU R23, [R1+0xac] ;  /* 0x0000ac0001177983 */ /* 0x000ea20000300800 */
[----:B------:R-:W-:-:S03]  /*22380*/  SHF.R.U32.HI R9, RZ, 0x8, R9 ;  /* 0x00000008ff097819 */ /* 0x000fc60000011609 */
[----:B------:R-:W2:Y:S01]  /*22390*/  LDL.LU R18, [R1+0xa4] ;  /* 0x0000a40001127983 */ /* 0x000ea20000300800 */
[----:B------:R-:W-:Y:S02]  /*223a0*/  LOP3.LUT R9, R9, 0xffff, RZ, 0xc0, !PT ;  /* 0x0000ffff09097812 */ /* 0x000fe400078ec0ff */
[----:B------:R-:W-:Y:S02]  /*223b0*/  LOP3.LUT R13, R13, 0xffff, RZ, 0xc0, !PT ;  /* 0x0000ffff0d0d7812 */ /* 0x000fe400078ec0ff */
[----:B------:R-:W-:Y:S02]  /*223c0*/  PRMT R6, R6, 0x3340, R9 ;  /* 0x0000334006067816 */ /* 0x000fe40000000009 */
[----:B------:R-:W-:Y:S02]  /*223d0*/  LOP3.LUT R19, R19, 0xffff, RZ, 0xc0, !PT ;  /* 0x0000ffff13137812 */ /* 0x000fe400078ec0ff */
[----:B----4-:R-:W-:Y:S02]  /*223e0*/  LOP3.LUT R12, R28, 0xffff, RZ, 0xc0, !PT ;  /* 0x0000ffff1c0c7812 */ /* 0x010fe400078ec0ff */
[----:B------:R-:W4:Y:S02]  /*223f0*/  LDL.LU R28, [R1+0x6c] ;  /* 0x00006c00011c7983 */ /* 0x000f240000300800 */
[----:B------:R-:W-:-:S02]  /*22400*/  SHF.R.U32.HI R20, RZ, 0x8, R12 ;  /* 0x00000008ff147819 */ /* 0x000fc4000001160c */
[----:B------:R-:W-:Y:S02]  /*22410*/  LOP3.LUT R10, R3, 0xffff, RZ, 0xc0, !PT ;  /* 0x0000ffff030a7812 */ /* 0x000fe400078ec0ff */
[----:B------:R-:W4:Y:S01]  /*22420*/  LDL.LU R3, [R1+0x64] ;  /* 0x0000640001037983 */ /* 0x000f220000300800 */
[----:B------:R-:W-:Y:S02]  /*22430*/  LOP3.LUT R9, R29, 0xffff, RZ, 0xc0, !PT ;  /* 0x0000ffff1d097812 */ /* 0x000fe400078ec0ff */
[----:B---3--:R-:W-:Y:S02]  /*22440*/  LOP3.LUT R8, R26, 0xffff, RZ, 0xc0, !PT ;  /* 0x0000ffff1a087812 */ /* 0x008fe400078ec0ff */
[----:B------:R-:W-:-:S05]  /*22450*/  PRMT R26, R12, 0x3340, R22 ;  /* 0x000033400c1a7816 */ /* 0x000fca0000000016 */
[----:B------:R0:W-:Y:S02]  /*22460*/  STL [R1+0x5c], R26 ;  /* 0x00005c1a01007387 */ /* 0x0001e40000100800 */
[----:B0-----:R-:W-:-:S05]  /*22470*/  PRMT R26, R10, 0x3340, R11 ;  /* 0x000033400a1a7816 */ /* 0x001fca000000000b */
[----:B------:R0:W-:Y:S01]  /*22480*/  STL [R1+0x58], R26 ;  /* 0x0000581a01007387 */ /* 0x0001e20000100800 */
[----:B------:R-:W-:Y:S02]  /*22490*/  SHF.R.U32.HI R12, RZ, 0x8, R10 ;  /* 0x00000008ff0c7819 */ /* 0x000fe4000001160a */
[----:B------:R-:W-:Y:S02]  /*224a0*/  SHF.R.U32.HI R10, RZ, 0x8, R8 ;  /* 0x00000008ff0a7819 */ /* 0x000fe40000011608 */
[----:B0-----:R-:W-:Y:S02]  /*224b0*/  PRMT R26, R8, 0x3340, R13 ;  /* 0x00003340081a7816 */ /* 0x001fe4000000000d */
[----:B------:R-:W-:-:S03]  /*224c0*/  SHF.R.U32.HI R8, RZ, 0x8, R9 ;  /* 0x00000008ff087819 */ /* 0x000fc60000011609 */
[----:B------:R0:W-:Y:S02]  /*224d0*/  STL [R1+0x54], R26 ;  /* 0x0000541a01007387 */ /* 0x0001e40000100800 */
[----:B0-----:R-:W-:Y:S02]  /*224e0*/  PRMT R26, R9, 0x3340, R19 ;  /* 0x00003340091a7816 */ /* 0x001fe40000000013 */
[----:B------:R-:W3:Y:S01]  /*224f0*/  LDL.LU R9, [R1+0xf4] ;  /* 0x0000f40001097983 */ /* 0x000ee20000300800 */
        /* <DEDUP_REMOVED lines=9> */
[----:B------:R-:W-:-:S02]  /*22590*/  SHF.R.U32.HI R22, RZ, 0x8, R22 ;  /* 0x00000008ff167819 */ /* 0x000fc40000011616 */
[----:B------:R-:W-:Y:S02]  /*225a0*/  PRMT R27, R12, 0x3340, R11 ;  /* 0x000033400c1b7816 */ /* 0x000fe4000000000b */
[----:B------:R-:W-:Y:S02]  /*225b0*/  PRMT R29, R10, 0x3340, R13 ;  /* 0x000033400a1d7816 */ /* 0x000fe4000000000d */
[----:B------:R-:W-:Y:S02]  /*225c0*/  LOP3.LUT R20, R20, 0xffff, RZ, 0xc0, !PT ;  /* 0x0000ffff14147812 */ /* 0x000fe400078ec0ff */
[----:B------:R-:W-:Y:S02]  /*225d0*/  PRMT R8, R8, 0x3340, R19 ;  /* 0x0000334008087816 */ /* 0x000fe40000000013 */
[----:B------:R-:W-:Y:S01]  /*225e0*/  LOP3.LUT R22, R22, 0xffff, RZ, 0xc0, !PT ;  /* 0x0000ffff16167812 */ /* 0x000fe200078ec0ff */
[----:B------:R0:W-:Y:S01]  /*225f0*/  STL [R1+0x50], R26 ;  /* 0x0000501a01007387 */ /* 0x0001e20000100800 */
[----:B------:R-:W-:-:S03]  /*22600*/  LOP3.LUT R12, R14, 0xffff, RZ, 0xc0, !PT ;  /* 0x0000ffff0e0c7812 */ /* 0x000fc600078ec0ff */
[----:B------:R1:W-:Y:S01]  /*22610*/  STL [R1+0x18], R8 ;  /* 0x0000180801007387 */ /* 0x0003e20000100800 */
[----:B--2---:R-:W-:Y:S02]  /*22620*/  LOP3.LUT R13, R21, 0xffff, RZ, 0xc0, !PT ;  /* 0x0000ffff150d7812 */ /* 0x004fe400078ec0ff */
[----:B0-----:R-:W-:Y:S02]  /*22630*/  PRMT R26, R20, 0x3340, R22 ;  /* 0x00003340141a7816 */ /* 0x001fe40000000016 */
[----:B------:R-:W2:Y:S04]  /*22640*/  LDL.LU R20, [R1+0xd4] ;  /* 0x0000d40001147983 */ /* 0x000ea80000300800 */
[----:B------:R-:W2:Y:S01]  /*22650*/  LDL.LU R22, [R1+0xd0] ;  /* 0x0000d00001167983 */ /* 0x000ea20000300800 */
[----:B-1----:R-:W-:-:S02]  /*22660*/  LOP3.LUT R8, R18, 0xffff, RZ, 0xc0, !PT ;  /* 0x0000ffff12087812 */ /* 0x002fc400078ec0ff */
[----:B------:R-:W-:Y:S02]  /*22670*/  LOP3.LUT R15, R15, 0xffff, RZ, 0xc0, !PT ;  /* 0x0000ffff0f0f7812 */ /* 0x000fe400078ec0ff */
[----:B----4-:R-:W-:Y:S02]  /*22680*/  LOP3.LUT R11, R28, 0xffff, RZ, 0xc0, !PT ;  /* 0x0000ffff1c0b7812 */ /* 0x010fe400078ec0ff */
[----:B------:R-:W-:Y:S02]  /*22690*/  LOP3.LUT R19, R3, 0xffff, RZ, 0xc0, !PT ;  /* 0x0000ffff03137812 */ /* 0x000fe400078ec0ff */
[----:B------:R-:W-:-:S04]  /*226a0*/  SHF.R.U32.HI R14, RZ, 0x8, R11 ;  /* 0x00000008ff0e7819 */ /* 0x000fc8000001160b */
[----:B------:R-:W-:Y:S02]  /*226b0*/  LOP3.LUT R14, R14, 0xffff, RZ, 0xc0, !PT ;  /* 0x0000ffff0e0e7812 */ /* 0x000fe400078ec0ff */
[----:B---3--:R-:W-:Y:S02]  /*226c0*/  LOP3.LUT R10, R9, 0xffff, RZ, 0xc0, !PT ;  /* 0x0000ffff090a7812 */ /* 0x008fe400078ec0ff */
[----:B------:R-:W-:Y:S02]  /*226d0*/  LOP3.LUT R9, R23, 0xffff, RZ, 0xc0, !PT ;  /* 0x0000ffff17097812 */ /* 0x000fe400078ec0ff */
[----:B------:R-:W-:-:S05]  /*226e0*/  PRMT R3, R10, 0x3340, R11 ;  /* 0x000033400a037816 */ /* 0x000fca000000000b */
[----:B------:R0:W-:Y:S04]  /*226f0*/  STL [R1+0x48], R3 ;  /* 0x0000480301007387 */ /* 0x0001e80000100800 */
[----:B------:R-:W3:Y:S04]  /*22700*/  LDL.LU R21, [R1+0xa0] ;  /* 0x0000a00001157983 */ /* 0x000ee80000300800 */
[----:B------:R-:W4:Y:S01]  /*22710*/  LDL.LU R23, [R1+0x70] ;  /* 0x0000700001177983 */ /* 0x000f220000300800 */
[----:B0-----:R-:W-:-:S03]  /*22720*/  PRMT R3, R9, 0x3340, R12 ;  /* 0x0000334009037816 */ /* 0x001fc6000000000c */
[----:B------:R-:W2:Y:S01]  /*22730*/  LDL.LU R18, [R1+0x68] ;  /* 0x0000680001127983 */ /* 0x000ea20000300800 */
[----:B------:R-:W-:-:S03]  /*22740*/  SHF.R.U32.HI R28, RZ, 0x8, R10 ;  /* 0x00000008ff1c7819 */ /* 0x000fc6000001160a */
[----:B------:R0:W-:Y:S01]  /*22750*/  STL [R1+0x44], R3 ;  /* 0x0000440301007387 */ /* 0x0001e20000100800 */
[----:B------:R-:W-:Y:S02]  /*22760*/  SHF.R.U32.HI R10, RZ, 0x8, R15 ;  /* 0x00000008ff0a7819 */ /* 0x000fe4000001160f */
[----:B------:R-:W-:Y:S02]  /*22770*/  SHF.R.U32.HI R11, RZ, 0x8, R9 ;  /* 0x00000008ff0b7819 */ /* 0x000fe40000011609 */
[----:B------:R-:W-:Y:S02]  /*22780*/  SHF.R.U32.HI R12, RZ, 0x8, R12 ;  /* 0x00000008ff0c7819 */ /* 0x000fe4000001160c */
[----:B0-----:R-:W-:Y:S02]  /*22790*/  PRMT R3, R8, 0x3340, R15 ;  /* 0x0000334008037816 */ /* 0x001fe4000000000f */
[----:B------:R-:W3:Y:S01]  /*227a0*/  LDL.LU R15, [R1+0xe4] ;  /* 0x0000e400010f7983 */ /* 0x000ee20000300800 */
[----:B------:R-:W-:-:S03]  /*227b0*/  SHF.R.U32.HI R9, RZ, 0x8, R8 ;  /* 0x00000008ff097819 */ /* 0x000fc60000011608 */
[----:B------:R0:W-:Y:S01]  /*227c0*/  STL [R1+0x40], R3 ;  /* 0x0000400301007387 */ /* 0x0001e20000100800 */
[----:B------:R-:W-:Y:S02]  /*227d0*/  SHF.R.U32.HI R8, RZ, 0x8, R13 ;  /* 0x00000008ff087819 */ /* 0x000fe4000001160d */
[----:B------:R-:W-:Y:S02]  /*227e0*/  LOP3.LUT R11, R11, 0xffff, RZ, 0xc0, !PT ;  /* 0x0000ffff0b0b7812 */ /* 0x000fe400078ec0ff */
[----:B------:R-:W-:Y:S02]  /*227f0*/  LOP3.LUT R12, R12, 0xffff, RZ, 0xc0, !PT ;  /* 0x0000ffff0c0c7812 */ /* 0x000fe400078ec0ff */
[----:B------:R-:W-:Y:S02]  /*22800*/  LOP3.LUT R28, R28, 0xffff, RZ, 0xc0, !PT ;  /* 0x0000ffff1c1c7812 */ /* 0x000fe400078ec0ff */
[--C-:B0-----:R-:W-:Y:S02]  /*22810*/  PRMT R3, R13, 0x3340, R19.reuse ;  /* 0x000033400d037816 */ /* 0x101fe40000000013 */
[----:B------:R-:W-:-:S02]  /*22820*/  SHF.R.U32.HI R13, RZ, 0x8, R19 ;  /* 0x00000008ff0d7819 */ /* 0x000fc40000011613 */
[----:B------:R-:W3:Y:S01]  /*22830*/  LDL.LU R19, [R1+0xe8] ;  /* 0x0000e80001137983 */ /* 0x000ee20000300800 */
[----:B------:R-:W-:-:S03]  /*22840*/  LOP3.LUT R9, R9, 0xffff, RZ, 0xc0, !PT ;  /* 0x0000ffff09097812 */ /* 0x000fc600078ec0ff */
[----:B------:R0:W-:Y:S01]  /*22850*/  STL [R1+0x4c], R3 ;  /* 0x00004c0301007387 */ /* 0x0001e20000100800 */
[----:B------:R-:W-:Y:S02]  /*22860*/  PRMT R28, R28, 0x3340, R14 ;  /* 0x000033401c1c7816 */ /* 0x000fe4000000000e */
[----:B------:R-:W-:Y:S01]  /*22870*/  LOP3.LUT R10, R10, 0xffff, RZ, 0xc0, !PT ;  /* 0x0000ffff0a0a7812 */ /* 0x000fe200078ec0ff */
[----:B------:R-:W3:Y:S01]  /*22880*/  LDL.LU R14, [R1+0x4] ;  /* 0x00000400010e7983 */ /* 0x000ee20000300800 */
[----:B0-----:R-:W-:-:S03]  /*22890*/  PRMT R3, R11, 0x3340, R12 ;  /* 0x000033400b037816 */ /* 0x001fc6000000000c */
[----:B------:R-:W3:Y:S04]  /*228a0*/  LDL.LU R11, [R1+0x9c] ;  /* 0x00009c00010b7983 */ /* 0x000ee80000300800 */
[----:B------:R-:W3:Y:S04]  /*228b0*/  LDL.LU R12, [R1+0xec] ;  /* 0x0000ec00010c7983 */ /* 0x000ee80000300800 */
[----:B------:R0:W-:Y:S02]  /*228c0*/  STL [R1], R3 ;  /* 0x0000000301007387 */ /* 0x0001e40000100800 */
[----:B0-----:R-:W-:-:S02]  /*228d0*/  PRMT R3, R9, 0x3340, R10 ;  /* 0x0000334009037816 */ /* 0x001fc4000000000a */
[----:B------:R-:W3:Y:S04]  /*228e0*/  LDL.LU R9, [R1+0xb4] ;  /* 0x0000b40001097983 */ /* 0x000ee80000300800 */
[----:B------:R-:W3:Y:S01]  /*228f0*/  LDL.LU R10, [R1+0xf8] ;  /* 0x0000f800010a7983 */ /* 0x000ee20000300800 */
[----:B------:R-:W-:Y:S02]  /*22900*/  LOP3.LUT R8, R8, 0xffff, RZ, 0xc0, !PT ;  /* 0x0000ffff08087812 */ /* 0x000fe400078ec0ff */
[----:B------:R-:W-:-:S04]  /*22910*/  LOP3.LUT R13, R13, 0xffff, RZ, 0xc0, !PT ;  /* 0x0000ffff0d0d7812 */ /* 0x000fc800078ec0ff */
[----:B------:R-:W-:Y:S01]  /*22920*/  PRMT R13, R8, 0x3340, R13 ;  /* 0x00003340080d7816 */ /* 0x000fe2000000000d */
[----:B------:R0:W-:Y:S04]  /*22930*/  STL [R1+0x10], R3 ;  /* 0x0000100301007387 */ /* 0x0001e80000100800 */
[----:B0-----:R-:W4:Y:S04]  /*22940*/  LDL.LU R3, [R1+0xc] ;  /* 0x00000c0001037983 */ /* 0x001f280000300800 */
[----:B------:R2:W-:Y:S02]  /*22950*/  STL [R1+0x14], R13 ;  /* 0x0000140d01007387 */ /* 0x0005e40000100800 */
[----:B--2---:R-:W-:-:S02]  /*22960*/  LOP3.LUT R13, R18, 0xffff, RZ, 0xc0, !PT ;  /* 0x0000ffff120d7812 */ /* 0x004fc400078ec0ff */
[----:B------:R-:W2:Y:S01]  /*22970*/  LDL.LU R18, [R1+0xb0] ;  /* 0x0000b00001127983 */ /* 0x000ea20000300800 */
[----:B---3--:R-:W-:Y:S02]  /*22980*/  PRMT R8, R10, 0x5410, R9 ;  /* 0x000054100a087816 */ /* 0x008fe40000000009 */
[----:B------:R-:W-:Y:S02]  /*22990*/  PRMT R9, R12, 0x5410, R11 ;  /* 0x000054100c097816 */ /* 0x000fe4000000000b */
[----:B------:R-:W-:Y:S02]  /*229a0*/  PRMT R10, R19, 0x5410, R14 ;  /* 0x00005410130a7816 */ /* 0x000fe4000000000e */
[----:B------:R-:W-:Y:S02]  /*229b0*/  LOP3.LUT R14, R15, 0xffff, RZ, 0xc0, !PT ;  /* 0x0000ffff0f0e7812 */ /* 0x000fe400078ec0ff */
[----:B------:R-:W-:Y:S02]  /*229c0*/  LOP3.LUT R12, R20, 0xffff, RZ, 0xc0, !PT ;  /* 0x0000ffff140c7812 */ /* 0x000fe400078ec0ff */
[----:B------:R-:W-:-:S02]  /*229d0*/  LOP3.LUT R20, R21, 0xffff, RZ, 0xc0, !PT ;  /* 0x0000ffff15147812 */ /* 0x000fc400078ec0ff */
[----:B------:R-:W-:Y:S02]  /*229e0*/  SHF.R.U32.HI R19, RZ, 0x8, R14 ;  /* 0x00000008ff137819 */ /* 0x000fe4000001160e */
[----:B------:R-:W-:Y:S02]  /*229f0*/  PRMT R14, R14, 0x3340, R20 ;  /* 0x000033400e0e7816 */ /* 0x000fe40000000014 */
[----:B------:R-:W-:Y:S02]  /*22a00*/  LOP3.LUT R11, R22, 0xffff, RZ, 0xc0, !PT ;  /* 0x0000ffff160b7812 */ /* 0x000fe400078ec0ff */
[----:B------:R-:W3:Y:S01]  /*22a10*/  LDL.LU R22, [R1+0xc0] ;  /* 0x0000c00001167983 */ /* 0x000ee20000300800 */
[----:B----4-:R-:W-:-:S03]  /*22a20*/  LOP3.LUT R15, R23, 0xffff, RZ, 0xc0, !PT ;  /* 0x0000ffff170f7812 */ /* 0x010fc600078ec0ff */
[----:B------:R-:W4:Y:S04]  /*22a30*/  LDL.LU R21, [R1+0xbc] ;  /* 0x0000bc0001157983 */ /* 0x000f280000300800 */
[----:B------:R-:W2:Y:S04]  /*22a40*/  LDL.LU R23, [R1+0xb8] ;  /* 0x0000b80001177983 */ /* 0x000ea80000300800 */
[----:B------:R0:W-:Y:S02]  /*22a50*/  STL [R1+0x3c], R14 ;  /* 0x00003c0e01007387 */ /* 0x0001e40000100800 */
[----:B0-----:R-:W-:-:S02]  /*22a60*/  SHF.R.U32.HI R14, RZ, 0x8, R12 ;  /* 0x00000008ff0e7819 */ /* 0x001fc4000001160c */
[----:B------:R-:W-:-:S05]  /*22a70*/  PRMT R12, R12, 0x3340, R15 ;  /* 0x000033400c0c7816 */ /* 0x000fca000000000f */
[----:B------:R0:W-:Y:S02]  /*22a80*/  STL [R1+0x34], R12 ;  /* 0x0000340c01007387 */ /* 0x0001e40000100800 */
[----:B0-----:R-:W-:Y:S02]  /*22a90*/  SHF.R.U32.HI R12, RZ, 0x8, R11 ;  /* 0x00000008ff0c7819 */ /* 0x001fe4000001160b */
[----:B------:R-:W-:-:S05]  /*22aa0*/  PRMT R11, R11, 0x3340, R13 ;  /* 0x000033400b0b7816 */ /* 0x000fca000000000d */
[----:B------:R0:W-:Y:S04]  /*22ab0*/  STL [R1+0x38], R11 ;  /* 0x0000380b01007387 */ /* 0x0001e80000100800 */
[----:B0-----:R-:W2:Y:S01]  /*22ac0*/  LDL.LU R11, [R1+0xfc] ;  /* 0x0000fc00010b7983 */ /* 0x001ea20000300800 */
[----:B------:R-:W-:Y:S02]  /*22ad0*/  SHF.R.U32.HI R20, RZ, 0x8, R20 ;  /* 0x00000008ff147819 */ /* 0x000fe40000011614 */
[----:B------:R-:W-:Y:S02]  /*22ae0*/  SHF.R.U32.HI R15, RZ, 0x8, R15 ;  /* 0x00000008ff0f7819 */ /* 0x000fe4000001160f */
[----:B------:R-:W-:Y:S02]  /*22af0*/  LOP3.LUT R19, R19, 0xffff, RZ, 0xc0, !PT ;  /* 0x0000ffff13137812 */ /* 0x000fe400078ec0ff */
[----:B------:R-:W-:-:S02]  /*22b00*/  LOP3.LUT R20, R20, 0xffff, RZ, 0xc0, !PT ;  /* 0x0000ffff14147812 */ /* 0x000fc400078ec0ff */
[----:B------:R-:W-:Y:S02]  /*22b10*/  LOP3.LUT R14, R14, 0xffff, RZ, 0xc0, !PT ;  /* 0x0000ffff0e0e7812 */ /* 0x000fe400078ec0ff */
[----:B------:R-:W-:Y:S02]  /*22b20*/  LOP3.LUT R15, R15, 0xffff, RZ, 0xc0, !PT ;  /* 0x0000ffff0f0f7812 */ /* 0x000fe400078ec0ff */
[----:B------:R-:W-:Y:S02]  /*22b30*/  PRMT R20, R19, 0x3340, R20 ;  /* 0x0000334013147816 */ /* 0x000fe40000000014 */
[----:B------:R-:W-:Y:S02]  /*22b40*/  SHF.R.U32.HI R13, RZ, 0x8, R13 ;  /* 0x00000008ff0d7819 */ /* 0x000fe4000001160d */
[----:B------:R-:W-:Y:S02]  /*22b50*/  PRMT R15, R14, 0x3340, R15 ;  /* 0x000033400e0f7816 */ /* 0x000fe4000000000f */
[----:B------:R-:W-:-:S02]  /*22b60*/  LOP3.LUT R12, R12, 0xffff, RZ, 0xc0, !PT ;  /* 0x0000ffff0c0c7812 */ /* 0x000fc400078ec0ff */
[----:B------:R-:W-:-:S04]  /*22b70*/  LOP3.LUT R13, R13, 0xffff, RZ, 0xc0, !PT ;  /* 0x0000ffff0d0d7812 */ /* 0x000fc800078ec0ff */
[----:B------:R-:W-:Y:S02]  /*22b80*/  PRMT R13, R12, 0x3340, R13 ;  /* 0x000033400c0d7816 */ /* 0x000fe4000000000d */
[----:B--2---:R-:W-:Y:S02]  /*22b90*/  PRMT R11, R11, 0x5410, R3 ;  /* 0x000054100b0b7816 */ /* 0x004fe40000000003 */
[----:B------:R-:W2:Y:S04]  /*22ba0*/  LDL.LU R3, [R1+0xb3c] ;  /* 0x000b3c0001037983 */ /* 0x000ea80000300800 */
[----:B------:R-:W3:Y:S04]  /*22bb0*/  LDL.LU R19, [R1+0x2c] ;  /* 0x00002c0001137983 */ /* 0x000ee80000300800 */
[----:B------:R0:W-:Y:S04]  /*22bc0*/  STL [R1+0x4], R20 ;  /* 0x0000041401007387 */ /* 0x0001e80000100800 */
[----:B0-----:R-:W3:Y:S04]  /*22bd0*/  LDL.LU R20, [R1+0xc8] ;  /* 0x0000c80001147983 */ /* 0x001ee80000300800 */
[----:B------:R-:W3:Y:S04]  /*22be0*/  LDL.LU R14, [R1+0xd8] ;  /* 0x0000d800010e7983 */ /* 0x000ee80000300800 */
[----:B------:R0:W-:Y:S04]  /*22bf0*/  STL [R1+0x8], R15 ;  /* 0x0000080f01007387 */ /* 0x0001e80000100800 */
[----:B0-----:R-:W3:Y:S04]  /*22c00*/  LDL.LU R15, [R1+0xcc] ;  /* 0x0000cc00010f7983 */ /* 0x001ee80000300800 */
[----:B------:R-:W3:Y:S04]  /*22c10*/  LDL.LU R12, [R1+0x100] ;  /* 0x00010000010c7983 */ /* 0x000ee80000300800 */
[----:B------:R0:W-:Y:S04]  /*22c20*/  STL [R1+0xc], R13 ;  /* 0x00000c0d01007387 */ /* 0x0001e80000100800 */
[----:B0-----:R-:W4:Y:S04]  /*22c30*/  LDL.LU R13, [R1+0xdc] ;  /* 0x0000dc00010d7983 */ /* 0x001f280000300800 */
[----:B--2---:R0:W-:Y:S04]  /*22c40*/  STSM.16.M88.4 [R3], R8 ;  /* 0x0000000803007844 */ /* 0x0041e80000000200 */
[----:B0-----:R-:W4:Y:S04]  /*22c50*/  LDL.LU R8, [R1+0x7c] ;  /* 0x00007c0001087983 */ /* 0x001f280000300800 */
[----:B------:R-:W2:Y:S04]  /*22c60*/  LDL.LU R10, [R1+0x78] ;  /* 0x00007800010a7983 */ /* 0x000ea80000300800 */
[----:B------:R-:W2:Y:S01]  /*22c70*/  LDL.LU R11, [R1+0x74] ;  /* 0x00007400010b7983 */ /* 0x000ea20000300800 */
[----:B---3--:R-:W-:-:S03]  /*22c80*/  PRMT R12, R12, 0x5410, R18 ;  /* 0x000054100c0c7816 */ /* 0x008fc60000000012 */
[----:B------:R-:W3:Y:S01]  /*22c90*/  LDL.LU R18, [R1+0xb38] ;  /* 0x000b380001127983 */ /* 0x000ee20000300800 */
[----:B------:R-:W0:Y:S02]  /*22ca0*/  S2R R9, SR_TID.X ;  /* 0x0000000000097919 */ /* 0x000e240000002100 */
[----:B0-----:R-:W-:Y:S01]  /*22cb0*/  LOP3.LUT R9, R9, 0x3f, RZ, 0xc0, !PT ;  /* 0x0000003f09097812 */ /* 0x001fe200078ec0ff */
[----:B------:R-:W-:Y:S01]  /*22cc0*/  BAR.SYNC.DEFER_BLOCKING 0x0 ;  /* 0x0000000000007b1d */ /* 0x000fe20000010000 */
[----:B----4-:R-:W-:Y:S02]  /*22cd0*/  PRMT R13, R13, 0x5410, R8 ;  /* 0x000054100d0d7816 */ /* 0x010fe40000000008 */
[----:B------:R-:W-:Y:S02]  /*22ce0*/  PRMT R8, R20, 0x5410, R19 ;  /* 0x0000541014087816 */ /* 0x000fe40000000013 */
[----:B------:R-:W-:Y:S01]  /*22cf0*/  LEA R19, R9, UR4, 0x4 ;  /* 0x0000000409137c11 */ /* 0x000fe2000f8e20ff */
[----:B------:R-:W0:Y:S01]  /*22d00*/  LDCU.64 UR4, c[0x0][0x398] ;  /* 0x00007300ff0477ac */ /* 0x000e220008000a00 */
[----:B--2---:R-:W-:-:S02]  /*22d10*/  PRMT R14, R14, 0x5410, R10 ;  /* 0x000054100e0e7816 */ /* 0x004fc4000000000a */
[----:B------:R-:W-:Y:S02]  /*22d20*/  PRMT R15, R15, 0x5410, R11 ;  /* 0x000054100f0f7816 */ /* 0x000fe4000000000b */
[----:B------:R-:W-:Y:S02]  /*22d30*/  PRMT R10, R21, 0x5410, R17 ;  /* 0x00005410150a7816 */ /* 0x000fe40000000011 */
[----:B------:R-:W-:Y:S02]  /*22d40*/  PRMT R11, R23, 0x5410, R16 ;  /* 0x00005410170b7816 */ /* 0x000fe40000000010 */
[----:B---3--:R-:W-:Y:S02]  /*22d50*/  PRMT R9, R22, 0x5410, R18 ;  /* 0x0000541016097816 */ /* 0x008fe40000000012 */
[----:B------:R-:W1:Y:S01]  /*22d60*/  LDS.128 R20, [R19] ;  /* 0x0000000013147984 */ /* 0x000e620000000c00 */
[----:B------:R-:W-:Y:S06]  /*22d70*/  BAR.SYNC.DEFER_BLOCKING 0x0 ;  /* 0x0000000000007b1d */ /* 0x000fec0000010000 */
[----:B------:R-:W-:Y:S04]  /*22d80*/  STSM.16.M88.4 [R3], R12 ;  /* 0x0000000c03007844 */ /* 0x000fe80000000200 */
[----:B------:R-:W-:Y:S01]  /*22d90*/  STL [R1+0x30], R19 ;  /* 0x0000301301007387 */ /* 0x000fe20000100800 */
[----:B------:R-:W-:Y:S06]  /*22da0*/  BAR.SYNC.DEFER_BLOCKING 0x0 ;  /* 0x0000000000007b1d */ /* 0x000fec0000010000 */
[----:B------:R-:W2:Y:S04]  /*22db0*/  LDS.128 R16, [R19] ;  /* 0x0000000013107984 */ /* 0x000ea80000000c00 */
[----:B-1----:R1:W-:Y:S01]  /*22dc0*/  STL.64 [R1+0xb28], R22 ;  /* 0x000b281601007387 */ /* 0x0023e20000100a00 */
[----:B------:R-:W-:Y:S06]  /*22dd0*/  BAR.SYNC.DEFER_BLOCKING 0x0 ;  /* 0x0000000000007b1d */ /* 0x000fec0000010000 */
[----:B-1----:R-:W3:Y:S04]  /*22de0*/  LDL.LU R22, [R1+0x24] ;  /* 0x0000240001167983 */ /* 0x002ee80000300800 */
[----:B------:R-:W4:Y:S04]  /*22df0*/  LDL.LU R23, [R1+0x20] ;  /* 0x0000200001177983 */ /* 0x000f280000300800 */
[----:B------:R1:W-:Y:S04]  /*22e00*/  STL.64 [R1+0xb30], R20 ;  /* 0x000b301401007387 */ /* 0x0003e80000100a00 */
[----:B-1----:R-:W3:Y:S04]  /*22e10*/  LDL.LU R20, [R1+0x8c] ;  /* 0x00008c0001147983 */ /* 0x002ee80000300800 */
[----:B------:R-:W3:Y:S04]  /*22e20*/  LDL.LU R21, [R1+0x28] ;  /* 0x0000280001157983 */ /* 0x000ee80000300800 */
[----:B------:R-:W3:Y:S04]  /*22e30*/  LDL.LU R12, [R1+0xc4] ;  /* 0x0000c400010c7983 */ /* 0x000ee80000300800 */
[----:B------:R-:W4:Y:S04]  /*22e40*/  LDL.LU R13, [R1+0x98] ;  /* 0x00009800010d7983 */ /* 0x000f280000300800 */
[----:B------:R-:W4:Y:S04]  /*22e50*/  LDL.LU R14, [R1+0x94] ;  /* 0x00009400010e7983 */ /* 0x000f280000300800 */
[----:B------:R-:W4:Y:S04]  /*22e60*/  LDL.LU R15, [R1+0x90] ;  /* 0x00009000010f7983 */ /* 0x000f280000300800 */
[----:B--2---:R1:W-:Y:S04]  /*22e70*/  STL.64 [R1+0xb20], R16 ;  /* 0x000b201001007387 */ /* 0x0043e80000100a00 */
[----:B------:R2:W-:Y:S04]  /*22e80*/  STL [R1+0xb1c], R19 ;  /* 0x000b1c1301007387 */ /* 0x0005e80000100800 */
[----:B------:R3:W-:Y:S01]  /*22e90*/  STSM.16.M88.4 [R3], R8 ;  /* 0x0000000803007844 */ /* 0x0007e20000000200 */
[----:B-1----:R-:W1:Y:S03]  /*22ea0*/  LDC R16, c[0x0][0x3b4] ;  /* 0x0000ed00ff107b82 */ /* 0x002e660000000800 */
[----:B--2---:R-:W2:Y:S05]  /*22eb0*/  LDL R19, [R1+0x30] ;  /* 0x0000300001137983 */ /* 0x004eaa0000100800 */
[----:B------:R-:W-:Y:S01]  /*22ec0*/  BAR.SYNC.DEFER_BLOCKING 0x0 ;  /* 0x0000000000007b1d */ /* 0x000fe20000010000 */
[----:B---3--:R-:W-:-:S02]  /*22ed0*/  PRMT R8, R12, 0x5410, R7 ;  /* 0x000054100c087816 */ /* 0x008fc40000000007 */
[----:B----4-:R-:W-:Y:S02]  /*22ee0*/  PRMT R9, R13, 0x5410, R4 ;  /* 0x000054100d097816 */ /* 0x010fe40000000004 */
[----:B------:R-:W-:Y:S02]  /*22ef0*/  PRMT R10, R14, 0x5410, R2 ;  /* 0x000054100e0a7816 */ /* 0x000fe40000000002 */
[----:B------:R-:W-:Y:S02]  /*22f00*/  PRMT R11, R15, 0x5410, R0 ;  /* 0x000054100f0b7816 */ /* 0x000fe40000000000 */
[----:B--2---:R-:W2:Y:S01]  /*22f10*/  LDS.128 R12, [R19] ;  /* 0x00000000130c7984 */ /* 0x004ea20000000c00 */
[----:B------:R-:W-:Y:S01]  /*22f20*/  BAR.SYNC.DEFER_BLOCKING 0x0 ;  /* 0x0000000000007b1d */ /* 0x000fe20000010000 */
[----:B------:R-:W-:Y:S02]  /*22f30*/  PRMT R4, R20, 0x5410, R24 ;  /* 0x0000541014047816 */ /* 0x000fe40000000018 */
[----:B------:R-:W-:-:S03]  /*22f40*/  PRMT R7, R23, 0x5410, R25 ;  /* 0x0000541017077816 */ /* 0x000fc60000000019 */
[----:B------:R-:W3:Y:S04]  /*22f50*/  LDL.LU R24, [R1+0x50] ;  /* 0x0000500001187983 */ /* 0x000ee80000300800 */
[----:B------:R-:W4:Y:S04]  /*22f60*/  LDL.LU R25, [R1+0x48] ;  /* 0x0000480001197983 */ /* 0x000f280000300800 */
[----:B------:R-:W3:Y:S04]  /*22f70*/  LDL.LU R20, [R1+0x4c] ;  /* 0x00004c0001147983 */ /* 0x000ee80000300800 */
[----:B------:R0:W-:Y:S04]  /*22f80*/  STSM.16.M88.4 [R3], R8 ;  /* 0x0000000803007844 */ /* 0x0001e80000000200 */
[----:B--2---:R-:W-:Y:S04]  /*22f90*/  STL.64 [R1+0x20], R12 ;  /* 0x0000200c01007387 */ /* 0x004fe80000100a00 */
[----:B------:R-:W-:Y:S01]  /*22fa0*/  STL.64 [R1+0x28], R14 ;  /* 0x0000280e01007387 */ /* 0x000fe20000100a00 */
[----:B------:R-:W-:Y:S01]  /*22fb0*/  BAR.SYNC.DEFER_BLOCKING 0x0 ;  /* 0x0000000000007b1d */ /* 0x000fe20000010000 */
[----:B------:R-:W-:-:S02]  /*22fc0*/  PRMT R5, R21, 0x5410, R5 ;  /* 0x0000541015057816 */ /* 0x000fc40000000005 */
[----:B------:R-:W-:-:S03]  /*22fd0*/  PRMT R6, R22, 0x5410, R6 ;  /* 0x0000541016067816 */ /* 0x000fc60000000006 */
[----:B------:R-:W2:Y:S04]  /*22fe0*/  LDL.LU R0, [R1+0x4] ;  /* 0x0000040001007983 */ /* 0x000ea80000300800 */
[----:B------:R-:W2:Y:S04]  /*22ff0*/  LDL.LU R21, [R1+0x3c] ;  /* 0x00003c0001157983 */ /* 0x000ea80000300800 */
[----:B------:R-:W2:Y:S04]  /*23000*/  LDL.LU R2, [R1+0x8] ;  /* 0x0000080001027983 */ /* 0x000ea80000300800 */
[----:B------:R-:W2:Y:S04]  /*23010*/  LDL.LU R22, [R1+0x34] ;  /* 0x0000340001167983 */ /* 0x000ea80000300800 */
[----:B------:R-:W1:Y:S01]  /*23020*/  LDS.128 R12, [R19] ;  /* 0x00000000130c7984 */ /* 0x000e620000000c00 */
[----:B------:R-:W-:Y:S06]  /*23030*/  BAR.SYNC.DEFER_BLOCKING 0x0 ;  /* 0x0000000000007b1d */ /* 0x000fec0000010000 */
[----:B------:R-:W2:Y:S04]  /*23040*/  LDL.LU R17, [R1+0xc] ;  /* 0x00000c0001117983 */ /* 0x000ea80000300800 */
[----:B------:R-:W2:Y:S04]  /*23050*/  LDL.LU R23, [R1+0x38] ;  /* 0x0000380001177983 */ /* 0x000ea80000300800 */
[----:B0-----:R-:W2:Y:S04]  /*23060*/  LDL.LU R8, [R1] ;  /* 0x0000000001087983 */ /* 0x001ea80000300800 */
[----:B------:R-:W2:Y:S04]  /*23070*/  LDL.LU R9, [R1+0x44] ;  /* 0x0000440001097983 */ /* 0x000ea80000300800 */
[----:B------:R-:W2:Y:S04]  /*23080*/  LDL.LU R10, [R1+0x10] ;  /* 0x00001000010a7983 */ /* 0x000ea80000300800 */
[----:B------:R-:W2:Y:S04]  /*23090*/  LDL.LU R11, [R1+0x40] ;  /* 0x00004000010b7983 */ /* 0x000ea80000300800 */
[----:B-1----:R0:W-:Y:S04]  /*230a0*/  STL [R1+0xb18], R12 ;  /* 0x000b180c01007387 */ /* 0x0021e80000100800 */
[----:B------:R-:W-:Y:S04]  /*230b0*/  STSM.16.M88.4 [R3], R4 ;  /* 0x0000000403007844 */ /* 0x000fe80000000200 */
[----:B0-----:R-:W2:Y:S04]  /*230c0*/  LDL.LU R12, [R1+0x14] ;  /* 0x00001400010c7983 */ /* 0x001ea80000300800 */
[----:B------:R0:W-:Y:S04]  /*230d0*/  STL [R1+0xb14], R13 ;  /* 0x000b140d01007387 */ /* 0x0001e80000100800 */
[----:B0-----:R-:W3:Y:S04]  /*230e0*/  LDL.LU R13, [R1+0x18] ;  /* 0x00001800010d7983 */ /* 0x001ee80000300800 */
[----:B------:R0:W-:Y:S04]  /*230f0*/  STL [R1+0xb10], R14 ;  /* 0x000b100e01007387 */ /* 0x0001e80000100800 */
[----:B0-----:R-:W2:Y:S04]  /*23100*/  LDL.LU R14, [R1+0x54] ;  /* 0x00005400010e7983 */ /* 0x001ea80000300800 */
[----:B------:R0:W-:Y:S04]  /*23110*/  STL [R1+0xb0c], R15 ;  /* 0x000b0c0f01007387 */ /* 0x0001e80000100800 */
[----:B0-----:R-:W2:Y:S04]  /*23120*/  LDL.LU R15, [R1+0x58] ;  /* 0x00005800010f7983 */ /* 0x001ea80000300800 */
[----:B------:R-:W2:Y:S04]  /*23130*/  LDL.LU R5, [R1+0x1c] ;  /* 0x00001c0001057983 */ /* 0x000ea80000300800 */
[----:B------:R-:W2:Y:S04]  /*23140*/  LDL.LU R6, [R1+0x60] ;  /* 0x0000600001067983 */ /* 0x000ea80000300800 */
[----:B------:R-:W3:Y:S01]  /*23150*/  LDL.LU R7, [R1+0x5c] ;  /* 0x00005c0001077983 */ /* 0x000ee20000300800 */
[----:B------:R-:W-:Y:S01]  /*23160*/  BAR.SYNC.DEFER_BLOCKING 0x0 ;  /* 0x0000000000007b1d */ /* 0x000fe20000010000 */
[----:B----4-:R-:W-:-:S02]  /*23170*/  PRMT R25, R25, 0x5410, R28 ;  /* 0x0000541019197816 */ /* 0x010fc4000000001c */
[----:B--2---:R-:W-:Y:S02]  /*23180*/  PRMT R4, R6, 0x5410, R5 ;  /* 0x0000541006047816 */ /* 0x004fe40000000005 */
[----:B------:R-:W-:Y:S02]  /*23190*/  PRMT R6, R15, 0x5410, R27 ;  /* 0x000054100f067816 */ /* 0x000fe4000000001b */
[----:B---3--:R-:W-:Y:S02]  /*231a0*/  PRMT R5, R7, 0x5410, R26 ;  /* 0x0000541007057816 */ /* 0x008fe4000000001a */
[----:B------:R-:W-:Y:S02]  /*231b0*/  PRMT R26, R9, 0x5410, R8 ;  /* 0x00005410091a7816 */ /* 0x000fe40000000008 */
[----:B------:R-:W-:Y:S02]  /*231c0*/  PRMT R27, R11, 0x5410, R10 ;  /* 0x000054100b1b7816 */ /* 0x000fe4000000000a */
[----:B------:R-:W0:Y:S01]  /*231d0*/  LDS.128 R8, [R19] ;  /* 0x0000000013087984 */ /* 0x000e220000000c00 */
[----:B------:R-:W-:Y:S01]  /*231e0*/  PRMT R7, R14, 0x5410, R29 ;  /* 0x000054100e077816 */ /* 0x000fe2000000001d */
[----:B------:R-:W-:Y:S06]  /*231f0*/  BAR.SYNC.DEFER_BLOCKING 0x0 ;  /* 0x0000000000007b1d */ /* 0x000fec0000010000 */
[----:B------:R-:W-:Y:S02]  /*23200*/  STSM.16.M88.4 [R3], R4 ;  /* 0x0000000403007844 */ /* 0x000fe40000000200 */
[----:B------:R-:W-:Y:S01]  /*23210*/  BAR.SYNC.DEFER_BLOCKING 0x0 ;  /* 0x0000000000007b1d */ /* 0x000fe20000010000 */
[----:B------:R-:W-:-:S05]  /*23220*/  PRMT R24, R24, 0x5410, R13 ;  /* 0x0000541018187816 */ /* 0x000fca000000000d */
[----:B------:R-:W1:Y:S02]  /*23230*/  LDS.128 R4, [R19] ;  /* 0x0000000013047984 */ /* 0x000e640000000c00 */
[----:B------:R-:W-:Y:S06]  /*23240*/  BAR.SYNC.DEFER_BLOCKING 0x0 ;  /* 0x0000000000007b1d */ /* 0x000fec0000010000 */
[----:B------:R-:W-:Y:S02]  /*23250*/  STSM.16.M88.4 [R3], R24 ;  /* 0x0000001803007844 */ /* 0x000fe40000000200 */
[----:B------:R-:W-:Y:S06]  /*23260*/  BAR.SYNC.DEFER_BLOCKING 0x0 ;  /* 0x0000000000007b1d */ /* 0x000fec0000010000 */
[----:B0-----:R0:W-:Y:S04]  /*23270*/  STL [R1+0xb08], R10 ;  /* 0x000b080a01007387 */ /* 0x0011e80000100800 */
[----:B0-----:R-:W2:Y:S04]  /*23280*/  LDL R10, [R1+0x438] ;  /* 0x00043800010a7983 */ /* 0x001ea80000100800 */
[----:B------:R-:W0:Y:S04]  /*23290*/  LDS.128 R24, [R19] ;  /* 0x0000000013187984 */ /* 0x000e280000000c00 */
[----:B------:R3:W-:Y:S01]  /*232a0*/  STL [R1+0xb04], R11 ;  /* 0x000b040b01007387 */ /* 0x0007e20000100800 */
[----:B------:R-:W-:-:S02]  /*232b0*/  PRMT R20, R20, 0x5410, R12 ;  /* 0x0000541014147816 */ /* 0x000fc4000000000c */
[----:B------:R-:W-:Y:S01]  /*232c0*/  PRMT R21, R21, 0x5410, R0 ;  /* 0x0000541015157816 */ /* 0x000fe20000000000 */
[----:B------:R-:W4:Y:S04]  /*232d0*/  LDL R15, [R1+0x9f0] ;  /* 0x0009f000010f7983 */ /* 0x000f280000100800 */
[----:B---3--:R-:W3:Y:S01]  /*232e0*/  LDL R11, [R1+0x3a0] ;  /* 0x0003a000010b7983 */ /* 0x008ee20000100800 */
[----:B------:R-:W-:Y:S02]  /*232f0*/  PRMT R22, R22, 0x5410, R2 ;  /* 0x0000541016167816 */ /* 0x000fe40000000002 */
[----:B------:R-:W-:Y:S01]  /*23300*/  PRMT R23, R23, 0x5410, R17 ;  /* 0x0000541017177816 */ /* 0x000fe20000000011 */
[----:B------:R-:W-:Y:S06]  /*23310*/  BAR.SYNC.DEFER_BLOCKING 0x0 ;  /* 0x0000000000007b1d */ /* 0x000fec0000010000 */
[----:B------:R1:W-:Y:S04]  /*23320*/  STSM.16.M88.4 [R3], R20 ;  /* 0x0000001403007844 */ /* 0x0003e80000000200 */
[----:B-1----:R-:W4:Y:S01]  /*23330*/  LDL.LU.64 R20, [R1+0xb30] ;  /* 0x000b300001147983 */ /* 0x002f220000300a00 */
[----:B------:R-:W-:Y:S01]  /*23340*/  BAR.SYNC.DEFER_BLOCKING 0x0 ;  /* 0x0000000000007b1d */ /* 0x000fe20000010000 */
[C---:B--2---:R-:W-:Y:S01]  /*23350*/  IMAD R2, R10.reuse, R16, RZ ;  /* 0x000000100a027224 */ /* 0x044fe200078e02ff */
[----:B------:R-:W-:-:S04]  /*23360*/  ISETP.GE.AND P0, PT, R10, UR14, PT ;  /* 0x0000000e0a007c0c */ /* 0x000fc8000bf06270 */
[----:B------:R-:W1:Y:S01]  /*23370*/  LDCU UR14, c[0x0][0x39c] ;  /* 0x00007380ff0e77ac */ /* 0x000e620008000800 */
[----:B------:R-:W-:Y:S01]  /*23380*/  IMAD R28, R16, 0x40, R2 ;  /* 0x00000040101c7824 */ /* 0x000fe200078e0202 */
[----:B------:R-:W-:-:S04]  /*23390*/  IADD3 R0, P4, PT, R2, UR12, RZ ;  /* 0x0000000c02007c10 */ /* 0x000fc8000ff9e0ff */
[----:B------:R-:W-:Y:S02]  /*233a0*/  LEA.HI.X.SX32 R2, R2, UR13, 0x1, P4 ;  /* 0x0000000d02027c11 */ /* 0x000fe4000a0f0eff */
[----:B------:R-:W-:Y:S01]  /*233b0*/  IADD3 R3, P5, PT, R28, UR12, RZ ;  /* 0x0000000c1c037c10 */ /* 0x000fe2000ffbe0ff */
[C---:B---3--:R-:W-:Y:S01]  /*233c0*/  IMAD R29, R11.reuse, UR26, RZ ;  /* 0x0000001a0b1d7c24 */ /* 0x048fe2000f8e02ff */
[----:B------:R-:W-:-:S04]  /*233d0*/  ISETP.LT.AND P0, PT, R11, UR31, !P0 ;  /* 0x0000001f0b007c0c */ /* 0x000fc8000c701270 */
[----:B------:R-:W-:Y:S02]  /*233e0*/  SHF.R.S32.HI R12, RZ, 0x1f, R29 ;  /* 0x0000001fff0c7819 */ /* 0x000fe4000001141d */
[----:B------:R-:W-:Y:S02]  /*233f0*/  IADD3 R16, P4, PT, R29, R0, RZ ;  /* 0x000000001d107210 */ /* 0x000fe40007f9e0ff */
[----:B------:R-:W-:Y:S01]  /*23400*/  LEA.HI.X.SX32 R28, R28, UR13, 0x1, P5 ;  /* 0x0000000d1c1c7c11 */ /* 0x000fe2000a8f0eff */
[----:B------:R-:W2:Y:S02]  /*23410*/  LDCU.64 UR12, c[0x0][0x398] ;  /* 0x00007300ff0c77ac */ /* 0x000ea40008000a00 */
[----:B------:R-:W-:Y:S01]  /*23420*/  IMAD.X R17, R12, 0x1, R2, P4 ;  /* 0x000000010c117824 */ /* 0x000fe200020e0602 */
[----:B------:R-:W-:-:S04]  /*23430*/  ISETP.GE.AND P4, PT, R11, UR15, PT ;  /* 0x0000000f0b007c0c */ /* 0x000fc8000bf86270 */
[----:B----4-:R-:W-:Y:S01]  /*23440*/  ISETP.LT.AND P4, PT, R15, UR6, !P4 ;  /* 0x000000060f007c0c */ /* 0x010fe2000e781270 */
[----:B------:R-:W3:Y:S01]  /*23450*/  LDCU UR6, c[0x0][0x39c] ;  /* 0x00007380ff0677ac */ /* 0x000ee20008000800 */
[----:B------:R-:W-:Y:S01]  /*23460*/  ISETP.LT.AND P5, PT, R10, UR4, !P3 ;  /* 0x000000040a007c0c */ /* 0x000fe2000dfa1270 */
[----:B------:R-:W4:Y:S01]  /*23470*/  LDCU UR4, c[0x0][0x39c] ;  /* 0x00007380ff0477ac */ /* 0x000f220008000800 */
[----:B------:R-:W-:-:S05]  /*23480*/  PRMT R13, R20, 0x7770, RZ ;  /* 0x00007770140d7816 */ /* 0x000fca00000000ff */
[----:B------:R0:W-:Y:S01]  /*23490*/  @P0 STG.E.U8 desc[UR8][R16.64], R13 ;  /* 0x0000000d10000986 */ /* 0x0001e2000c101108 */
[----:B------:R-:W-:Y:S02]  /*234a0*/  IADD3 R22, P0, PT, R29, R3, RZ ;  /* 0x000000031d167210 */ /* 0x000fe40007f1e0ff */
[----:B------:R-:W-:-:S03]  /*234b0*/  PRMT R19, R20, 0x7771, RZ ;  /* 0x0000777114137816 */ /* 0x000fc600000000ff */
[----:B------:R-:W-:Y:S02]  /*234c0*/  IMAD.X R23, R12, 0x1, R28, P0 ;  /* 0x000000010c177824 */ /* 0x000fe400000e061c */
[----:B0-----:R-:W-:-:S03]  /*234d0*/  VIADD R13, R29, UR26 ;  /* 0x0000001a1d0d7c36 */ /* 0x001fc60008000000 */
[----:B------:R0:W-:Y:S01]  /*234e0*/  @P4 STG.E.U8 desc[UR8][R22.64], R19 ;  /* 0x0000001316004986 */ /* 0x0001e2000c101108 */
[----:B--2---:R-:W-:Y:S01]  /*234f0*/  ISETP.LT.AND P4, PT, R15, UR12, !P3 ;  /* 0x0000000c0f007c0c */ /* 0x004fe2000df81270 */
[----:B------:R-:W-:Y:S01]  /*23500*/  VIADD R29, R11, 0x3 ;  /* 0x000000030b1d7836 */ /* 0x000fe20000000000 */
[----:B------:R-:W-:Y:S01]  /*23510*/  PRMT R12, R20, 0x7772, RZ ;  /* 0x00007772140c7816 */ /* 0x000fe200000000ff */
[----:B------:R-:W2:Y:S01]  /*23520*/  LDCU UR12, c[0x0][0x398] ;  /* 0x00007300ff0c77ac */ /* 0x000ea20008000800 */
[----:B------:R-:W-:Y:S02]  /*23530*/  SHF.R.S32.HI R14, RZ, 0x1f, R13 ;  /* 0x0000001fff0e7819 */ /* 0x000fe4000001140d */
[C---:B------:R-:W-:Y:S02]  /*23540*/  IADD3 R16, P6, PT, R13.reuse, R0, RZ ;  /* 0x000000000d107210 */ /* 0x040fe40007fde0ff */
[----:B0-----:R-:W-:-:S03]  /*23550*/  IADD3 R22, P3, PT, R13, R3, RZ ;  /* 0x000000030d167210 */ /* 0x001fc60007f7e0ff */
[----:B------:R-:W-:Y:S01]  /*23560*/  IMAD.X R17, R14, 0x1, R2, P6 ;  /* 0x000000010e117824 */ /* 0x000fe200030e0602 */
[----:B------:R-:W-:Y:S01]  /*23570*/  PRMT R20, R20, 0x7773, RZ ;  /* 0x0000777314147816 */ /* 0x000fe200000000ff */
[----:B------:R-:W-:Y:S01]  /*23580*/  IMAD.X R23, R14, 0x1, R28, P3 ;  /* 0x000000010e177824 */ /* 0x000fe200018e061c */
[----:B-1----:R-:W-:Y:S01]  /*23590*/  ISETP.GE.AND P0, PT, R29, UR14, PT ;  /* 0x0000000e1d007c0c */ /* 0x002fe2000bf06270 */
[----:B------:R-:W-:Y:S01]  /*235a0*/  VIADD R29, R13, UR26 ;  /* 0x0000001a0d1d7c36 */ /* 0x000fe20008000000 */
[----:B------:R0:W-:Y:S01]  /*235b0*/  @P5 STG.E.U8 desc[UR8][R16.64], R12 ;  /* 0x0000000c10005986 */ /* 0x0001e2000c101108 */
[----:B------:R-:W-:Y:S01]  /*235c0*/  ISETP.LT.AND P5, PT, R10, UR10, !P2 ;  /* 0x0000000a0a007c0c */ /* 0x000fe2000d7a1270 */
[----:B------:R-:W1:Y:S02]  /*235d0*/  LDCU.64 UR14, c[0x0][0x398] ;  /* 0x00007300ff0e77ac */ /* 0x000e640008000a00 */
[----:B------:R2:W-:Y:S01]  /*235e0*/  @P4 STG.E.U8 desc[UR8][R22.64], R20 ;  /* 0x0000001416004986 */ /* 0x0005e2000c101108 */
[----:B------:R-:W-:Y:S01]  /*235f0*/  ISETP.LT.AND P4, PT, R15, UR16, !P2 ;  /* 0x000000100f007c0c */ /* 0x000fe2000d781270 */
[C---:B------:R-:W-:Y:S01]  /*23600*/  VIADD R19, R11.reuse, 0x6 ;  /* 0x000000060b137836 */ /* 0x040fe20000000000 */
[----:B------:R-:W-:Y:S01]  /*23610*/  SHF.R.S32.HI R13, RZ, 0x1f, R29 ;  /* 0x0000001fff0d7819 */ /* 0x000fe2000001141d */
[----:B------:R-:W1:Y:S01]  /*23620*/  LDCU UR10, c[0x0][0x398] ;  /* 0x00007300ff0a77ac */ /* 0x000e620008000800 */
[----:B0-----:R-:W-:Y:S01]  /*23630*/  VIADD R12, R11, 0x4 ;  /* 0x000000040b0c7836 */ /* 0x001fe20000000000 */
[----:B------:R-:W-:-:S02]  /*23640*/  IADD3 R16, P6, PT, R29, R0, RZ ;  /* 0x000000001d107210 */ /* 0x000fc40007fde0ff */
[----:B--2---:R-:W-:Y:S02]  /*23650*/  IADD3 R22, P2, PT, R29, R3, RZ ;  /* 0x000000031d167210 */ /* 0x004fe40007f5e0ff */
[----:B------:R-:W-:Y:S01]  /*23660*/  ISETP.GE.AND P3, PT, R12, UR18, PT ;  /* 0x000000120c007c0c */ /* 0x000fe2000bf66270 */
[----:B------:R-:W-:Y:S01]  /*23670*/  IMAD.X R17, R13, 0x1, R2, P6 ;  /* 0x000000010d117824 */ /* 0x000fe200030e0602 */
[----:B------:R-:W-:Y:S01]  /*23680*/  PRMT R12, R21, 0x7770, RZ ;  /* 0x00007770150c7816 */ /* 0x000fe200000000ff */
[----:B------:R-:W-:Y:S01]  /*23690*/  IMAD.X R23, R13, 0x1, R28, P2 ;  /* 0x000000010d177824 */ /* 0x000fe200010e061c */
[----:B------:R-:W-:Y:S01]  /*236a0*/  PRMT R13, R21, 0x7771, RZ ;  /* 0x00007771150d7816 */ /* 0x000fe200000000ff */
[----:B------:R-:W-:Y:S01]  /*236b0*/  VIADD R20, R29, UR26 ;  /* 0x0000001a1d147c36 */ /* 0x000fe20008000000 */
[----:B------:R-:W0:Y:S01]  /*236c0*/  LDCU.64 UR18, c[0x0][0x398] ;  /* 0x00007300ff1277ac */ /* 0x000e220008000a00 */
[----:B------:R-:W-:Y:S04]  /*236d0*/  @P5 STG.E.U8 desc[UR8][R16.64], R12 ;  /* 0x0000000c10005986 */ /* 0x000fe8000c101108 */
[----:B------:R2:W-:Y:S04]  /*236e0*/  @P4 STG.E.U8 desc[UR8][R22.64], R13 ;  /* 0x0000000d16004986 */ /* 0x0005e8000c101108 */
[----:B--2---:R-:W2:Y:S01]  /*236f0*/  LDL.LU.64 R22, [R1+0xb28] ;  /* 0x000b280001167983 */ /* 0x004ea20000300a00 */
[----:B-1----:R-:W-:Y:S01]  /*23700*/  ISETP.LT.AND P5, PT, R10, UR14, !P0 ;  /* 0x0000000e0a007c0c */ /* 0x002fe2000c7a1270 */
[----:B------:R-:W-:Y:S01]  /*23710*/  VIADD R12, R11, 0x5 ;  /* 0x000000050b0c7836 */ /* 0x000fe20000000000 */
[----:B------:R-:W-:-:S02]  /*23720*/  SHF.R.S32.HI R29, RZ, 0x1f, R20 ;  /* 0x0000001fff1d7819 */ /* 0x000fc40000011414 */
[C---:B------:R-:W-:Y:S01]  /*23730*/  IADD3 R16, P6, PT, R20.reuse, R0, RZ ;  /* 0x0000000014107210 */ /* 0x040fe20007fde0ff */
[----:B------:R-:W-:Y:S01]  /*23740*/  VIADD R13, R20, UR26 ;  /* 0x0000001a140d7c36 */ /* 0x000fe20008000000 */
[----:B----4-:R-:W-:Y:S01]  /*23750*/  ISETP.GE.AND P2, PT, R12, UR4, PT ;  /* 0x000000040c007c0c */ /* 0x010fe2000bf46270 */
[----:B------:R-:W1:Y:S01]  /*23760*/  LDCU UR4, c[0x0][0x39c] ;  /* 0x00007380ff0477ac */ /* 0x000e620008000800 */
[----:B------:R-:W-:Y:S01]  /*23770*/  PRMT R12, R21, 0x7772, RZ ;  /* 0x00007772150c7816 */ /* 0x000fe200000000ff */
[----:B------:R-:W-:Y:S01]  /*23780*/  IMAD.X R17, R29, 0x1, R2, P6 ;  /* 0x000000011d117824 */ /* 0x000fe200030e0602 */
[----:B------:R-:W-:Y:S01]  /*23790*/  ISETP.LT.AND P4, PT, R15, UR20, !P0 ;  /* 0x000000140f007c0c */ /* 0x000fe2000c781270 */
[----:B------:R-:W4:Y:S03]  /*237a0*/  LDCU UR14, c[0x0][0x398] ;  /* 0x00007300ff0e77ac */ /* 0x000f260008000800 */
[----:B------:R1:W-:Y:S01]  /*237b0*/  @P5 STG.E.U8 desc[UR8][R16.64], R12 ;  /* 0x0000000c10005986 */ /* 0x0003e2000c101108 */
[----:B0-----:R-:W-:-:S02]  /*237c0*/  ISETP.LT.AND P5, PT, R10, UR18, !P3 ;  /* 0x000000120a007c0c */ /* 0x001fc4000dfa1270 */
[----:B-1----:R-:W-:-:S05]  /*237d0*/  IADD3 R16, P0, PT, R20, R3, RZ ;  /* 0x0000000314107210 */ /* 0x002fca0007f1e0ff */
[----:B------:R-:W-:Y:S01]  /*237e0*/  IMAD.X R17, R29, 0x1, R28, P0 ;  /* 0x000000011d117824 */ /* 0x000fe200000e061c */
[----:B------:R-:W-:Y:S02]  /*237f0*/  PRMT R29, R21, 0x7773, RZ ;  /* 0x00007773151d7816 */ /* 0x000fe400000000ff */
[----:B------:R-:W-:Y:S02]  /*23800*/  SHF.R.S32.HI R12, RZ, 0x1f, R13 ;  /* 0x0000001fff0c7819 */ /* 0x000fe4000001140d */
[----:B------:R-:W-:Y:S01]  /*23810*/  IADD3 R20, P6, PT, R13, R0, RZ ;  /* 0x000000000d147210 */ /* 0x000fe20007fde0ff */
[----:B------:R0:W-:Y:S01]  /*23820*/  @P4 STG.E.U8 desc[UR8][R16.64], R29 ;  /* 0x0000001d10004986 */ /* 0x0001e2000c101108 */
[----:B------:R-:W-:Y:S02]  /*23830*/  ISETP.LT.AND P4, PT, R15, UR24, !P3 ;  /* 0x000000180f007c0c */ /* 0x000fe4000df81270 */
[----:B------:R-:W-:Y:S01]  /*23840*/  ISETP.GE.AND P0, PT, R19, UR4, PT ;  /* 0x0000000413007c0c */ /* 0x000fe2000bf06270 */
[----:B------:R-:W-:Y:S01]  /*23850*/  IMAD.X R21, R12, 0x1, R2, P6 ;  /* 0x000000010c157824 */ /* 0x000fe200030e0602 */
[----:B------:R-:W1:Y:S01]  /*23860*/  LDCU UR4, c[0x0][0x39c] ;  /* 0x00007380ff0477ac */ /* 0x000e620008000800 */
[----:B------:R-:W-:Y:S01]  /*23870*/  VIADD R19, R11, 0x7 ;  /* 0x000000070b137836 */ /* 0x000fe20000000000 */
[C---:B0-----:R-:W-:Y:S01]  /*23880*/  IADD3 R16, P3, PT, R13.reuse, R3, RZ ;  /* 0x000000030d107210 */ /* 0x041fe20007f7e0ff */
[----:B------:R-:W-:-:S04]  /*23890*/  VIADD R29, R13, UR26 ;  /* 0x0000001a0d1d7c36 */ /* 0x000fc80008000000 */
[----:B------:R-:W-:Y:S01]  /*238a0*/  IMAD.X R17, R12, 0x1, R28, P3 ;  /* 0x000000010c117824 */ /* 0x000fe200018e061c */
[----:B---3--:R-:W-:Y:S01]  /*238b0*/  ISETP.GE.AND P3, PT, R19, UR6, PT ;  /* 0x0000000613007c0c */ /* 0x008fe2000bf66270 */
[----:B------:R-:W0:Y:S01]  /*238c0*/  LDCU UR6, c[0x0][0x398] ;  /* 0x00007300ff0677ac */ /* 0x000e220008000800 */
[----:B------:R-:W-:Y:S02]  /*238d0*/  SHF.R.S32.HI R13, RZ, 0x1f, R29 ;  /* 0x0000001fff0d7819 */ /* 0x000fe4000001141d */
[----:B--2---:R-:W-:-:S05]  /*238e0*/  PRMT R14, R22, 0x7770, RZ ;  /* 0x00007770160e7816 */ /* 0x004fca00000000ff */
[----:B------:R2:W-:Y:S01]  /*238f0*/  @P5 STG.E.U8 desc[UR8][R20.64], R14 ;  /* 0x0000000e14005986 */ /* 0x0005e2000c101108 */
[----:B------:R-:W-:Y:S02]  /*23900*/  ISETP.LT.AND P5, PT, R10, UR22, !P2 ;  /* 0x000000160a007c0c */ /* 0x000fe4000d7a1270 */
[----:B--2---:R-:W-:Y:S02]  /*23910*/  PRMT R14, R22, 0x7771, RZ ;  /* 0x00007771160e7816 */ /* 0x004fe400000000ff */
[----:B------:R-:W-:-:S03]  /*23920*/  IADD3 R20, P6, PT, R29, R0, RZ ;  /* 0x000000001d147210 */ /* 0x000fc60007fde0ff */
[----:B------:R2:W-:Y:S01]  /*23930*/  @P4 STG.E.U8 desc[UR8][R16.64], R14 ;  /* 0x0000000e10004986 */ /* 0x0005e2000c101108 */
[----:B------:R-:W-:Y:S01]  /*23940*/  ISETP.LT.AND P4, PT, R15, UR28, !P2 ;  /* 0x0000001c0f007c0c */ /* 0x000fe2000d781270 */
[----:B------:R-:W-:Y:S01]  /*23950*/  IMAD.X R21, R13, 0x1, R2, P6 ;  /* 0x000000010d157824 */ /* 0x000fe200030e0602 */
[C---:B------:R-:W-:Y:S02]  /*23960*/  PRMT R12, R22.reuse, 0x7772, RZ ;  /* 0x00007772160c7816 */ /* 0x040fe400000000ff */
[----:B------:R-:W-:Y:S02]  /*23970*/  PRMT R22, R22, 0x7773, RZ ;  /* 0x0000777316167816 */ /* 0x000fe400000000ff */
[----:B--2---:R-:W-:Y:S01]  /*23980*/  IADD3 R16, P2, PT, R29, R3, RZ ;  /* 0x000000031d107210 */ /* 0x004fe20007f5e0ff */
[----:B------:R2:W-:Y:S04]  /*23990*/  @P5 STG.E.U8 desc[UR8][R20.64], R12 ;  /* 0x0000000c14005986 */ /* 0x0005e8000c101108 */
[----:B------:R-:W-:Y:S01]  /*239a0*/  IMAD.X R17, R13, 0x1, R28, P2 ;  /* 0x000000010d117824 */ /* 0x000fe200010e061c */
[----:B------:R-:W-:-:S04]  /*239b0*/  ISETP.LT.AND P5, PT, R10, UR30, !P0 ;  /* 0x0000001e0a007c0c */ /* 0x000fc8000c7a1270 */
[----:B------:R3:W-:Y:S01]  /*239c0*/  @P4 STG.E.U8 desc[UR8][R16.64], R22 ;  /* 0x0000001610004986 */ /* 0x0007e2000c101108 */
[----:B--2---:R-:W-:Y:S01]  /*239d0*/  VIADD R12, R29, UR26 ;  /* 0x0000001a1d0c7c36 */ /* 0x004fe20008000000 */
[----:B0-----:R-:W-:Y:S01]  /*239e0*/  ISETP.LT.AND P4, PT, R15, UR6, !P0 ;  /* 0x000000060f007c0c */ /* 0x001fe2000c781270 */
[----:B------:R-:W-:Y:S01]  /*239f0*/  VIADD R21, R11, 0x8 ;  /* 0x000000080b157836 */ /* 0x000fe20000000000 */
[----:B------:R-:W-:Y:S01]  /*23a00*/  PRMT R13, R23, 0x7770, RZ ;  /* 0x00007770170d7816 */ /* 0x000fe200000000ff */
[----:B------:R-:W0:Y:S01]  /*23a10*/  LDCU UR6, c[0x0][0x398] ;  /* 0x00007300ff0677ac */ /* 0x000e220008000800 */
[----:B------:R-:W-:Y:S02]  /*23a20*/  SHF.R.S32.HI R29, RZ, 0x1f, R12 ;  /* 0x0000001fff1d7819 */ /* 0x000fe4000001140c */
[C---:B------:R-:W-:Y:S02]  /*23a30*/  IADD3 R20, P6, PT, R12.reuse, R0, RZ ;  /* 0x000000000c147210 */ /* 0x040fe40007fde0ff */
[----:B---3--:R-:W-:-:S02]  /*23a40*/  IADD3 R16, P0, PT, R12, R3, RZ ;  /* 0x000000030c107210 */ /* 0x008fc40007f1e0ff */
[----:B-1----:R-:W-:Y:S01]  /*23a50*/  ISETP.GE.AND P2, PT, R21, UR4, PT ;  /* 0x0000000415007c0c */ /* 0x002fe2000bf46270 */
[C---:B------:R-:W-:Y:S01]  /*23a60*/  IMAD.X R21, R29.reuse, 0x1, R2, P6 ;  /* 0x000000011d157824 */ /* 0x040fe200030e0602 */
[----:B------:R-:W1:Y:S01]  /*23a70*/  LDCU UR4, c[0x0][0x39c] ;  /* 0x00007380ff0477ac */ /* 0x000e620008000800 */
[----:B------:R-:W-:Y:S01]  /*23a80*/  IMAD.X R17, R29, 0x1, R28, P0 ;  /* 0x000000011d117824 */ /* 0x000fe200000e061c */
[----:B------:R-:W-:Y:S02]  /*23a90*/  PRMT R29, R23, 0x7771, RZ ;  /* 0x00007771171d7816 */ /* 0x000fe400000000ff */
[----:B------:R-:W-:Y:S04]  /*23aa0*/  @P5 STG.E.U8 desc[UR8][R20.64], R13 ;  /* 0x0000000d14005986 */ /* 0x000fe8000c101108 */
[----:B------:R2:W-:Y:S04]  /*23ab0*/  @P4 STG.E.U8 desc[UR8][R16.64], R29 ;  /* 0x0000001d10004986 */ /* 0x0005e8000c101108 */
[----:B--2---:R-:W2:Y:S01]  /*23ac0*/  LDL.LU.64 R16, [R1+0xb20] ;  /* 0x000b200001107983 */ /* 0x004ea20000300a00 */
[----:B------:R-:W-:-:S02]  /*23ad0*/  VIADD R21, R11, 0x9 ;  /* 0x000000090b157836 */ /* 0x000fc40000000000 */
[----:B------:R-:W-:Y:S01]  /*23ae0*/  VIADD R22, R12, UR26 ;  /* 0x0000001a0c167c36 */ /* 0x000fe20008000000 */
[----:B------:R-:W-:Y:S01]  /*23af0*/  ISETP.LT.AND P5, PT, R10, UR10, !P3 ;  /* 0x0000000a0a007c0c */ /* 0x000fe2000dfa1270 */
[----:B------:R-:W3:Y:S01]  /*23b00*/  LDCU UR10, c[0x0][0x398] ;  /* 0x00007300ff0a77ac */ /* 0x000ee20008000800 */
[----:B-1----:R-:W-:Y:S02]  /*23b10*/  ISETP.GE.AND P0, PT, R21, UR4, PT ;  /* 0x0000000415007c0c */ /* 0x002fe4000bf06270 */
[----:B------:R-:W-:Y:S01]  /*23b20*/  SHF.R.S32.HI R19, RZ, 0x1f, R22 ;  /* 0x0000001fff137819 */ /* 0x000fe20000011416 */
[----:B------:R-:W1:Y:S01]  /*23b30*/  LDCU UR4, c[0x0][0x39c] ;  /* 0x00007380ff0477ac */ /* 0x000e620008000800 */
[----:B------:R-:W-:Y:S02]  /*23b40*/  IADD3 R20, P6, PT, R22, R0, RZ ;  /* 0x0000000016147210 */ /* 0x000fe40007fde0ff */
[----:B------:R-:W-:-:S03]  /*23b50*/  PRMT R12, R23, 0x7772, RZ ;  /* 0x00007772170c7816 */ /* 0x000fc600000000ff */
[----:B------:R-:W-:Y:S01]  /*23b60*/  IMAD.X R21, R19, 0x1, R2, P6 ;  /* 0x0000000113157824 */ /* 0x000fe200030e0602 */
[----:B------:R-:W-:Y:S01]  /*23b70*/  ISETP.LT.AND P4, PT, R15, UR12, !P3 ;  /* 0x0000000c0f007c0c */ /* 0x000fe2000df81270 */
[----:B------:R-:W-:Y:S01]  /*23b80*/  VIADD R29, R22, UR26 ;  /* 0x0000001a161d7c36 */ /* 0x000fe20008000000 */
[----:B------:R-:W-:Y:S01]  /*23b90*/  PRMT R23, R23, 0x7773, RZ ;  /* 0x0000777317177816 */ /* 0x000fe200000000ff */
[----:B------:R-:W0:Y:S01]  /*23ba0*/  LDCU UR12, c[0x0][0x398] ;  /* 0x00007300ff0c77ac */ /* 0x000e220008000800 */
[----:B------:R1:W-:Y:S01]  /*23bb0*/  @P5 STG.E.U8 desc[UR8][R20.64], R12 ;  /* 0x0000000c14005986 */ /* 0x0003e2000c101108 */
[----:B----4-:R-:W-:Y:S02]  /*23bc0*/  ISETP.LT.AND P5, PT, R10, UR14, !P2 ;  /* 0x0000000e0a007c0c */ /* 0x010fe4000d7a1270 */
[----:B------:R-:W-:Y:S01]  /*23bd0*/  SHF.R.S32.HI R14, RZ, 0x1f, R29 ;  /* 0x0000001fff0e7819 */ /* 0x000fe2000001141d */
[----:B------:R-:W4:Y:S01]  /*23be0*/  LDCU UR14, c[0x0][0x398] ;  /* 0x00007300ff0e77ac */ /* 0x000f220008000800 */
[----:B-1----:R-:W-:Y:S01]  /*23bf0*/  IADD3 R12, P3, PT, R22, R3, RZ ;  /* 0x00000003160c7210 */ /* 0x002fe20007f7e0ff */
[----:B------:R-:W-:Y:S01]  /*23c00*/  VIADD R21, R11, 0xa ;  /* 0x0000000a0b157836 */ /* 0x000fe20000000000 */
[----:B------:R-:W-:-:S03]  /*23c10*/  IADD3 R20, P6, PT, R29, R0, RZ ;  /* 0x000000001d147210 */ /* 0x000fc60007fde0ff */
[----:B------:R-:W-:Y:S01]  /*23c20*/  IMAD.X R13, R19, 0x1, R28, P3 ;  /* 0x00000001130d7824 */ /* 0x000fe200018e061c */
[----:B------:R-:W-:Y:S01]  /*23c30*/  ISETP.GE.AND P3, PT, R21, UR4, PT ;  /* 0x0000000415007c0c */ /* 0x000fe2000bf66270 */
[----:B------:R-:W1:Y:S01]  /*23c40*/  LDCU UR4, c[0x0][0x39c] ;  /* 0x00007380ff0477ac */ /* 0x000e620008000800 */
[----:B------:R-:W-:Y:S01]  /*23c50*/  IMAD.X R21, R14, 0x1, R2, P6 ;  /* 0x000000010e157824 */ /* 0x000fe200030e0602 */
[----:B------:R-:W4:Y:S04]  /*23c60*/  LDL.LU R19, [R1+0xb1c] ;  /* 0x000b1c0001137983 */ /* 0x000f280000300800 */
[----:B------:R1:W-:Y:S01]  /*23c70*/  @P4 STG.E.U8 desc[UR8][R12.64], R23 ;  /* 0x000000170c004986 */ /* 0x0003e2000c101108 */
[----:B0-----:R-:W-:Y:S01]  /*23c80*/  ISETP.LT.AND P4, PT, R15, UR6, !P2 ;  /* 0x000000060f007c0c */ /* 0x001fe2000d781270 */
[----:B------:R-:W0:Y:S01]  /*23c90*/  LDCU UR6, c[0x0][0x398] ;  /* 0x00007300ff0677ac */ /* 0x000e220008000800 */
[----:B-1----:R-:W-:-:S05]  /*23ca0*/  VIADD R12, R29, UR26 ;  /* 0x0000001a1d0c7c36 */ /* 0x002fca0008000000 */
[----:B------:R-:W-:Y:S02]  /*23cb0*/  SHF.R.S32.HI R13, RZ, 0x1f, R12 ;  /* 0x0000001fff0d7819 */ /* 0x000fe4000001140c */
[----:B--2---:R-:W-:-:S05]  /*23cc0*/  PRMT R22, R16, 0x7770, RZ ;  /* 0x0000777010167816 */ /* 0x004fca00000000ff */
[----:B------:R1:W-:Y:S01]  /*23cd0*/  @P5 STG.E.U8 desc[UR8][R20.64], R22 ;  /* 0x0000001614005986 */ /* 0x0003e2000c101108 */
[----:B---3--:R-:W-:Y:S01]  /*23ce0*/  ISETP.LT.AND P5, PT, R10, UR10, !P0 ;  /* 0x0000000a0a007c0c */ /* 0x008fe2000c7a1270 */
[----:B------:R-:W2:Y:S01]  /*23cf0*/  LDCU UR10, c[0x0][0x398] ;  /* 0x00007300ff0a77ac */ /* 0x000ea20008000800 */
[----:B-1----:R-:W-:Y:S01]  /*23d00*/  IADD3 R22, P2, PT, R29, R3, RZ ;  /* 0x000000031d167210 */ /* 0x002fe20007f5e0ff */
[----:B------:R-:W-:-:S04]  /*23d10*/  VIADD R21, R11, 0xb ;  /* 0x0000000b0b157836 */ /* 0x000fc80000000000 */
[----:B------:R-:W-:Y:S01]  /*23d20*/  IMAD.X R23, R14, 0x1, R28, P2 ;  /* 0x000000010e177824 */ /* 0x000fe200010e061c */
[----:B------:R-:W-:Y:S01]  /*23d30*/  ISETP.GE.AND P2, PT, R21, UR4, PT ;  /* 0x0000000415007c0c */ /* 0x000fe2000bf46270 */
[----:B------:R-:W1:Y:S01]  /*23d40*/  LDCU UR4, c[0x0][0x39c] ;  /* 0x00007380ff0477ac */ /* 0x000e620008000800 */
[----:B------:R-:W-:Y:S02]  /*23d50*/  IADD3 R20, P6, PT, R12, R0, RZ ;  /* 0x000000000c147210 */ /* 0x000fe40007fde0ff */
[C---:B------:R-:W-:Y:S02]  /*23d60*/  PRMT R29, R16.reuse, 0x7771, RZ ;  /* 0x00007771101d7816 */ /* 0x040fe400000000ff */
[----:B------:R-:W-:Y:S01]  /*23d70*/  PRMT R14, R16, 0x7772, RZ ;  /* 0x00007772100e7816 */ /* 0x000fe200000000ff */
[----:B------:R-:W-:Y:S02]  /*23d80*/  IMAD.X R21, R13, 0x1, R2, P6 ;  /* 0x000000010d157824 */ /* 0x000fe400030e0602 */
[----:B------:R3:W-:Y:S01]  /*23d90*/  @P4 STG.E.U8 desc[UR8][R22.64], R29 ;  /* 0x0000001d16004986 */ /* 0x0007e2000c101108 */
[----:B------:R-:W-:Y:S01]  /*23da0*/  ISETP.LT.AND P4, PT, R15, UR12, !P0 ;  /* 0x0000000c0f007c0c */ /* 0x000fe2000c781270 */
[----:B------:R-:W0:Y:S02]  /*23db0*/  LDCU UR12, c[0x0][0x398] ;  /* 0x00007300ff0c77ac */ /* 0x000e240008000800 */
[----:B------:R1:W-:Y:S01]  /*23dc0*/  @P5 STG.E.U8 desc[UR8][R20.64], R14 ;  /* 0x0000000e14005986 */ /* 0x0003e2000c101108 */
[----:B----4-:R-:W-:Y:S01]  /*23dd0*/  ISETP.LT.AND P5, PT, R10, UR14, !P3 ;  /* 0x0000000e0a007c0c */ /* 0x010fe2000dfa1270 */
[----:B------:R-:W4:Y:S01]  /*23de0*/  LDCU UR14, c[0x0][0x398] ;  /* 0x00007300ff0e77ac */ /* 0x000f220008000800 */
[C---:B---3--:R-:W-:Y:S01]  /*23df0*/  IADD3 R22, P0, PT, R12.reuse, R3, RZ ;  /* 0x000000030c167210 */ /* 0x048fe20007f1e0ff */
[----:B------:R-:W-:-:S02]  /*23e00*/  VIADD R29, R12, UR26 ;  /* 0x0000001a0c1d7c36 */ /* 0x000fc40008000000 */
[----:B-1----:R-:W-:Y:S02]  /*23e10*/  VIADD R21, R11, 0xc ;  /* 0x0000000c0b157836 */ /* 0x002fe40000000000 */
[----:B------:R-:W-:-:S03]  /*23e20*/  IMAD.X R23, R13, 0x1, R28, P0 ;  /* 0x000000010d177824 */ /* 0x000fc600000e061c */
[----:B------:R-:W-:Y:S01]  /*23e30*/  ISETP.GE.AND P0, PT, R21, UR4, PT ;  /* 0x0000000415007c0c */ /* 0x000fe2000bf06270 */
[----:B------:R-:W1:Y:S01]  /*23e40*/  LDCU UR4, c[0x0][0x39c] ;  /* 0x00007380ff0477ac */ /* 0x000e620008000800 */
[----:B------:R-:W-:Y:S02]  /*23e50*/  SHF.R.S32.HI R12, RZ, 0x1f, R29 ;  /* 0x0000001fff0c7819 */ /* 0x000fe4000001141d */
[----:B------:R-:W-:Y:S02]  /*23e60*/  IADD3 R20, P6, PT, R29, R0, RZ ;  /* 0x000000001d147210 */ /* 0x000fe40007fde0ff */
[----:B------:R-:W-:Y:S02]  /*23e70*/  PRMT R16, R16, 0x7773, RZ ;  /* 0x0000777310107816 */ /* 0x000fe400000000ff */
[----:B------:R-:W-:Y:S01]  /*23e80*/  PRMT R13, R17, 0x7770, RZ ;  /* 0x00007770110d7816 */ /* 0x000fe200000000ff */
[----:B------:R-:W-:Y:S02]  /*23e90*/  IMAD.X R21, R12, 0x1, R2, P6 ;  /* 0x000000010c157824 */ /* 0x000fe400030e0602 */
[----:B------:R3:W-:Y:S01]  /*23ea0*/  @P4 STG.E.U8 desc[UR8][R22.64], R16 ;  /* 0x0000001016004986 */ /* 0x0007e2000c101108 */
[----:B0-----:R-:W-:Y:S01]  /*23eb0*/  ISETP.LT.AND P4, PT, R15, UR6, !P3 ;  /* 0x000000060f007c0c */ /* 0x001fe2000df81270 */
[----:B------:R-:W0:Y:S02]  /*23ec0*/  LDCU UR6, c[0x0][0x398] ;  /* 0x00007300ff0677ac */ /* 0x000e240008000800 */
[----:B------:R1:W-:Y:S01]  /*23ed0*/  @P5 STG.E.U8 desc[UR8][R20.64], R13 ;  /* 0x0000000d14005986 */ /* 0x0003e2000c101108 */
[----:B--2---:R-:W-:Y:S01]  /*23ee0*/  ISETP.LT.AND P5, PT, R10, UR10, !P2 ;  /* 0x0000000a0a007c0c */ /* 0x004fe2000d7a1270 */
[----:B------:R-:W2:Y:S01]  /*23ef0*/  LDCU UR10, c[0x0][0x398] ;  /* 0x00007300ff0a77ac */ /* 0x000ea20008000800 */
[C---:B---3--:R-:W-:Y:S01]  /*23f00*/  IADD3 R22, P3, PT, R29.reuse, R3, RZ ;  /* 0x000000031d167210 */ /* 0x048fe20007f7e0ff */
[----:B------:R-:W-:-:S02]  /*23f10*/  VIADD R16, R29, UR26 ;  /* 0x0000001a1d107c36 */ /* 0x000fc40008000000 */
[----:B-1----:R-:W-:Y:S02]  /*23f20*/  VIADD R21, R11, 0xd ;  /* 0x0000000d0b157836 */ /* 0x002fe40000000000 */
[----:B------:R-:W-:Y:S01]  /*23f30*/  IMAD.X R23, R12, 0x1, R28, P3 ;  /* 0x000000010c177824 */ /* 0x000fe200018e061c */
[----:B------:R-:W-:Y:S02]  /*23f40*/  SHF.R.S32.HI R29, RZ, 0x1f, R16 ;  /* 0x0000001fff1d7819 */ /* 0x000fe40000011410 */
[----:B------:R-:W-:Y:S01]  /*23f50*/  ISETP.GE.AND P3, PT, R21, UR4, PT ;  /* 0x0000000415007c0c */ /* 0x000fe2000bf66270 */
[----:B------:R-:W1:Y:S01]  /*23f60*/  LDCU UR4, c[0x0][0x39c] ;  /* 0x00007380ff0477ac */ /* 0x000e620008000800 */
[----:B------:R-:W-:Y:S02]  /*23f70*/  IADD3 R20, P6, PT, R16, R0, RZ ;  /* 0x0000000010147210 */ /* 0x000fe40007fde0ff */
[C---:B------:R-:W-:Y:S02]  /*23f80*/  PRMT R13, R17.reuse, 0x7771, RZ ;  /* 0x00007771110d7816 */ /* 0x040fe400000000ff */
[----:B------:R-:W-:Y:S01]  /*23f90*/  PRMT R12, R17, 0x7772, RZ ;  /* 0x00007772110c7816 */ /* 0x000fe200000000ff */
[----:B------:R-:W-:-:S02]  /*23fa0*/  IMAD.X R21, R29, 0x1, R2, P6 ;  /* 0x000000011d157824 */ /* 0x000fc400030e0602 */
[----:B------:R3:W-:Y:S01]  /*23fb0*/  @P4 STG.E.U8 desc[UR8][R22.64], R13 ;  /* 0x0000000d16004986 */ /* 0x0007e2000c101108 */
[----:B------:R-:W-:Y:S01]  /*23fc0*/  ISETP.LT.AND P4, PT, R15, UR12, !P2 ;  /* 0x0000000c0f007c0c */ /* 0x000fe2000d781270 */
[----:B------:R-:W0:Y:S02]  /*23fd0*/  LDCU UR12, c[0x0][0x398] ;  /* 0x00007300ff0c77ac */ /* 0x000e240008000800 */
[----:B------:R1:W-:Y:S01]  /*23fe0*/  @P5 STG.E.U8 desc[UR8][R20.64], R12 ;  /* 0x0000000c14005986 */ /* 0x0003e2000c101108 */
[----:B----4-:R-:W-:Y:S01]  /*23ff0*/  ISETP.LT.AND P5, PT, R10, UR14, !P0 ;  /* 0x0000000e0a007c0c */ /* 0x010fe2000c7a1270 */
[----:B------:R-:W4:Y:S01]  /*24000*/  LDCU UR14, c[0x0][0x398] ;  /* 0x00007300ff0e77ac */ /* 0x000f220008000800 */
[----:B---3--:R-:W-:Y:S02]  /*24010*/  VIADD R23, R11, 0xe ;  /* 0x0000000e0b177836 */ /* 0x008fe40000000000 */
[C---:B------:R-:W-:Y:S01]  /*24020*/  VIADD R22, R16.reuse, UR26 ;  /* 0x0000001a10167c36 */ /* 0x040fe20008000000 */
[----:B-1----:R-:W-:-:S04]  /*24030*/  IADD3 R20, P2, PT, R16, R3, RZ ;  /* 0x0000000310147210 */ /* 0x002fc80007f5e0ff */
[----:B------:R-:W-:Y:S01]  /*24040*/  SHF.R.S32.HI R12, RZ, 0x1f, R22 ;  /* 0x0000001fff0c7819 */ /* 0x000fe20000011416 */
[----:B------:R-:W-:Y:S01]  /*24050*/  IMAD.X R21, R29, 0x1, R28, P2 ;  /* 0x000000011d157824 */ /* 0x000fe200010e061c */
[----:B------:R-:W-:Y:S01]  /*24060*/  ISETP.GE.AND P2, PT, R23, UR4, PT ;  /* 0x0000000417007c0c */ /* 0x000fe2000bf46270 */
[----:B------:R-:W1:Y:S01]  /*24070*/  LDCU UR4, c[0x0][0x39c] ;  /* 0x00007380ff0477ac */ /* 0x000e620008000800 */
        /* <DEDUP_REMOVED lines=10> */
[C---:B---3--:R-:W-:Y:S01]  /*24120*/  VIADD R23, R22.reuse, UR26 ;  /* 0x0000001a16177c36 */ /* 0x048fe20008000000 */
[----:B------:R-:W-:Y:S01]  /*24130*/  IADD3 R20, P0, PT, R22, R3, RZ ;  /* 0x0000000316147210 */ /* 0x000fe20007f1e0ff */
[----:B-1----:R-:W-:-:S03]  /*24140*/  VIADD R17, R11, 0xf ;  /* 0x0000000f0b117836 */ /* 0x002fc60000000000 */
[----:B------:R-:W-:Y:S02]  /*24150*/  SHF.R.S32.HI R29, RZ, 0x1f, R23 ;  /* 0x0000001fff1d7819 */ /* 0x000fe40000011417 */
[----:B------:R-:W-:Y:S01]  /*24160*/  IADD3 R16, P6, PT, R23, R0, RZ ;  /* 0x0000000017107210 */ /* 0x000fe20007fde0ff */
[----:B------:R-:W-:Y:S01]  /*24170*/  IMAD.X R21, R12, 0x1, R28, P0 ;  /* 0x000000010c157824 */ /* 0x000fe200000e061c */
[----:B------:R-:W-:Y:S01]  /*24180*/  ISETP.GE.AND P0, PT, R17, UR4, PT ;  /* 0x0000000411007c0c */ /* 0x000fe2000bf06270 */
[----:B------:R-:W1:Y:S01]  /*24190*/  LDCU UR4, c[0x0][0x39c] ;  /* 0x00007380ff0477ac */ /* 0x000e620008000800 */
[C---:B------:R-:W-:Y:S01]  /*241a0*/  PRMT R22, R18.reuse, 0x7771, RZ ;  /* 0x0000777112167816 */ /* 0x040fe200000000ff */
[----:B------:R-:W-:Y:S01]  /*241b0*/  IMAD.X R17, R29, 0x1, R2, P6 ;  /* 0x000000011d117824 */ /* 0x000fe200030e0602 */
[----:B------:R-:W-:-:S03]  /*241c0*/  PRMT R12, R18, 0x7772, RZ ;  /* 0x00007772120c7816 */ /* 0x000fc600000000ff */
[----:B------:R-:W-:Y:S04]  /*241d0*/  @P4 STG.E.U8 desc[UR8][R20.64], R22 ;  /* 0x0000001614004986 */ /* 0x000fe8000c101108 */
[----:B------:R3:W-:Y:S04]  /*241e0*/  @P5 STG.E.U8 desc[UR8][R16.64], R12 ;  /* 0x0000000c10005986 */ /* 0x0007e8000c101108 */
[----:B---3--:R-:W3:Y:S01]  /*241f0*/  LDL.LU R12, [R1+0x20] ;  /* 0x00002000010c7983 */ /* 0x008ee20000300800 */
[----:B------:R-:W-:Y:S02]  /*24200*/  ISETP.LT.AND P4, PT, R15, UR12, !P3 ;  /* 0x0000000c0f007c0c */ /* 0x000fe4000df81270 */
[----:B------:R-:W-:Y:S01]  /*24210*/  PRMT R18, R18, 0x7773, RZ ;  /* 0x0000777312127816 */ /* 0x000fe200000000ff */
[C---:B------:R-:W-:Y:S01]  /*24220*/  VIADD R22, R23.reuse, UR26 ;  /* 0x0000001a17167c36 */ /* 0x040fe20008000000 */
[----:B------:R-:W-:Y:S01]  /*24230*/  IADD3 R20, P3, PT, R23, R3, RZ ;  /* 0x0000000317147210 */ /* 0x000fe20007f7e0ff */
[----:B------:R-:W-:Y:S01]  /*24240*/  VIADD R17, R11, 0x10 ;  /* 0x000000100b117836 */ /* 0x000fe20000000000 */
[----:B----4-:R-:W-:Y:S01]  /*24250*/  ISETP.LT.AND P5, PT, R10, UR14, !P2 ;  /* 0x0000000e0a007c0c */ /* 0x010fe2000d7a1270 */
[----:B------:R-:W4:Y:S02]  /*24260*/  LDCU UR12, c[0x0][0x398] ;  /* 0x00007300ff0c77ac */ /* 0x000f240008000800 */
[----:B------:R-:W-:Y:S01]  /*24270*/  IMAD.X R21, R29, 0x1, R28, P3 ;  /* 0x000000011d157824 */ /* 0x000fe200018e061c */
[----:B------:R-:W-:Y:S01]  /*24280*/  SHF.R.S32.HI R13, RZ, 0x1f, R22 ;  /* 0x0000001fff0d7819 */ /* 0x000fe20000011416 */
[----:B------:R-:W2:Y:S01]  /*24290*/  LDCU UR14, c[0x0][0x398] ;  /* 0x00007300ff0e77ac */ /* 0x000ea20008000800 */
[----:B------:R-:W-:-:S02]  /*242a0*/  IADD3 R16, P6, PT, R22, R0, RZ ;  /* 0x0000000016107210 */ /* 0x000fc40007fde0ff */
[----:B------:R4:W-:Y:S01]  /*242b0*/  @P4 STG.E.U8 desc[UR8][R20.64], R18 ;  /* 0x0000001214004986 */ /* 0x0009e2000c101108 */
[----:B0-----:R-:W-:Y:S01]  /*242c0*/  ISETP.LT.AND P4, PT, R15, UR6, !P2 ;  /* 0x000000060f007c0c */ /* 0x001fe2000d781270 */
[----:B------:R-:W0:Y:S01]  /*242d0*/  LDCU UR6, c[0x0][0x398] ;  /* 0x00007300ff0677ac */ /* 0x000e220008000800 */
[----:B-1----:R-:W-:Y:S01]  /*242e0*/  ISETP.GE.AND P3, PT, R17, UR4, PT ;  /* 0x0000000411007c0c */ /* 0x002fe2000bf66270 */
[----:B------:R-:W-:Y:S01]  /*242f0*/  IMAD.X R17, R13, 0x1, R2, P6 ;  /* 0x000000010d117824 */ /* 0x000fe200030e0602 */
[----:B------:R-:W1:Y:S01]  /*24300*/  LDCU UR4, c[0x0][0x39c] ;  /* 0x00007380ff0477ac */ /* 0x000e620008000800 */
[----:B----4-:R-:W-:-:S05]  /*24310*/  IADD3 R20, P2, PT, R22, R3, RZ ;  /* 0x0000000316147210 */ /* 0x010fca0007f5e0ff */
[----:B------:R-:W-:Y:S02]  /*24320*/  IMAD.X R21, R13, 0x1, R28, P2 ;  /* 0x000000010d157824 */ /* 0x000fe400010e061c */
[----:B------:R-:W4:Y:S04]  /*24330*/  LDL.LU R13, [R1+0x24] ;  /* 0x00002400010d7983 */ /* 0x000f280000300800 */
[----:B------:R-:W4:Y:S01]  /*24340*/  LDL.LU R14, [R1+0x28] ;  /* 0x00002800010e7983 */ /* 0x000f220000300800 */
[----:B------:R-:W-:Y:S01]  /*24350*/  PRMT R23, R19, 0x7770, RZ ;  /* 0x0000777013177816 */ /* 0x000fe200000000ff */
[----:B------:R-:W-:-:S04]  /*24360*/  VIADD R18, R22, UR26 ;  /* 0x0000001a16127c36 */ /* 0x000fc80008000000 */
[----:B------:R0:W-:Y:S01]  /*24370*/  @P5 STG.E.U8 desc[UR8][R16.64], R23 ;  /* 0x0000001710005986 */ /* 0x0001e2000c101108 */
[----:B--2---:R-:W-:Y:S01]  /*24380*/  ISETP.LT.AND P5, PT, R10, UR10, !P0 ;  /* 0x0000000a0a007c0c */ /* 0x004fe2000c7a1270 */
[----:B------:R-:W2:Y:S01]  /*24390*/  LDCU UR10, c[0x0][0x398] ;  /* 0x00007300ff0a77ac */ /* 0x000ea20008000800 */
[C---:B------:R-:W-:Y:S02]  /*243a0*/  PRMT R22, R19.reuse, 0x7771, RZ ;  /* 0x0000777113167816 */ /* 0x040fe400000000ff */
[----:B------:R-:W-:Y:S01]  /*243b0*/  PRMT R29, R19, 0x7772, RZ ;  /* 0x00007772131d7816 */ /* 0x000fe200000000ff */
[----:B0-----:R-:W-:Y:S01]  /*243c0*/  VIADD R17, R11, 0x11 ;  /* 0x000000110b117836 */ /* 0x001fe20000000000 */
[----:B------:R-:W-:Y:S02]  /*243d0*/  SHF.R.S32.HI R23, RZ, 0x1f, R18 ;  /* 0x0000001fff177819 */ /* 0x000fe40000011412 */
[----:B------:R-:W-:Y:S02]  /*243e0*/  IADD3 R16, P6, PT, R18, R0, RZ ;  /* 0x0000000012107210 */ /* 0x000fe40007fde0ff */
[----:B-1----:R-:W-:Y:S01]  /*243f0*/  ISETP.GE.AND P2, PT, R17, UR4, PT ;  /* 0x0000000411007c0c */ /* 0x002fe2000bf46270 */
[----:B------:R-:W-:Y:S01]  /*24400*/  @P4 STG.E.U8 desc[UR8][R20.64], R22 ;  /* 0x0000001614004986 */ /* 0x000fe2000c101108 */
[----:B------:R-:W0:Y:S01]  /*24410*/  LDCU UR4, c[0x0][0x39c] ;  /* 0x00007380ff0477ac */ /* 0x000e220008000800 */
[----:B------:R-:W-:-:S05]  /*24420*/  IMAD.X R17, R23, 0x1, R2, P6 ;  /* 0x0000000117117824 */ /* 0x000fca00030e0602 */
[----:B------:R1:W-:Y:S01]  /*24430*/  @P5 STG.E.U8 desc[UR8][R16.64], R29 ;  /* 0x0000001d10005986 */ /* 0x0003e2000c101108 */
[----:B------:R-:W-:Y:S01]  /*24440*/  ISETP.LT.AND P4, PT, R15, UR12, !P0 ;  /* 0x0000000c0f007c0c */ /* 0x000fe2000c781270 */
[----:B------:R-:W0:Y:S02]  /*24450*/  LDCU UR12, c[0x0][0x398] ;  /* 0x00007300ff0c77ac */ /* 0x000e240008000800 */
[----:B-1----:R-:W4:Y:S01]  /*24460*/  LDL.LU R29, [R1+0x2c] ;  /* 0x00002c00011d7983 */ /* 0x002f220000300800 */
[C---:B------:R-:W-:Y:S01]  /*24470*/  VIADD R22, R18.reuse, UR26 ;  /* 0x0000001a12167c36 */ /* 0x040fe20008000000 */
[----:B------:R-:W-:Y:S02]  /*24480*/  IADD3 R20, P0, PT, R18, R3, RZ ;  /* 0x0000000312147210 */ /* 0x000fe40007f1e0ff */
[----:B------:R-:W-:Y:S01]  /*24490*/  ISETP.LT.AND P5, PT, R10, UR14, !P3 ;  /* 0x0000000e0a007c0c */ /* 0x000fe2000dfa1270 */
[----:B------:R-:W-:Y:S01]  /*244a0*/  VIADD R17, R11, 0x12 ;  /* 0x000000120b117836 */ /* 0x000fe20000000000 */
[----:B------:R-:W-:Y:S01]  /*244b0*/  SHF.R.S32.HI R18, RZ, 0x1f, R22 ;  /* 0x0000001fff127819 */ /* 0x000fe20000011416 */
[----:B------:R-:W-:Y:S01]  /*244c0*/  IMAD.X R21, R23, 0x1, R28, P0 ;  /* 0x0000000117157824 */ /* 0x000fe200000e061c */
[----:B------:R-:W-:Y:S01]  /*244d0*/  IADD3 R16, P6, PT, R22, R0, RZ ;  /* 0x0000000016107210 */ /* 0x000fe20007fde0ff */
[----:B------:R-:W1:Y:S01]  /*244e0*/  LDCU UR14, c[0x0][0x398] ;  /* 0x00007300ff0e77ac */ /* 0x000e620008000800 */
[----:B------:R-:W-:-:S02]  /*244f0*/  PRMT R23, R19, 0x7773, RZ ;  /* 0x0000777313177816 */ /* 0x000fc400000000ff */
[----:B0-----:R-:W-:Y:S01]  /*24500*/  ISETP.GE.AND P0, PT, R17, UR4, PT ;  /* 0x0000000411007c0c */ /* 0x001fe2000bf06270 */
[----:B------:R-:W-:Y:S01]  /*24510*/  IMAD.X R17, R18, 0x1, R2, P6 ;  /* 0x0000000112117824 */ /* 0x000fe200030e0602 */
[----:B------:R-:W0:Y:S01]  /*24520*/  LDCU UR4, c[0x0][0x39c] ;  /* 0x00007380ff0477ac */ /* 0x000e220008000800 */
[----:B------:R1:W-:Y:S01]  /*24530*/  @P4 STG.E.U8 desc[UR8][R20.64], R23 ;  /* 0x0000001714004986 */ /* 0x0003e2000c101108 */
[----:B------:R-:W-:Y:S01]  /*24540*/  ISETP.LT.AND P4, PT, R15, UR6, !P3 ;  /* 0x000000060f007c0c */ /* 0x000fe2000df81270 */
[----:B------:R-:W0:Y:S01]  /*24550*/  LDCU UR6, c[0x0][0x398] ;  /* 0x00007300ff0677ac */ /* 0x000e220008000800 */
[----:B-1----:R-:W-:Y:S01]  /*24560*/  VIADD R20, R22, UR26 ;  /* 0x0000001a16147c36 */ /* 0x002fe20008000000 */
[----:B---3--:R-:W-:-:S05]  /*24570*/  PRMT R19, R12, 0x7770, RZ ;  /* 0x000077700c137816 */ /* 0x008fca00000000ff */
[----:B------:R1:W-:Y:S01]  /*24580*/  @P5 STG.E.U8 desc[UR8][R16.64], R19 ;  /* 0x0000001310005986 */ /* 0x0003e2000c101108 */
[----:B------:R-:W-:Y:S02]  /*24590*/  PRMT R21, R12, 0x7771, RZ ;  /* 0x000077710c157816 */ /* 0x000fe400000000ff */
[----:B-1----:R-:W-:-:S05]  /*245a0*/  IADD3 R16, P3, PT, R22, R3, RZ ;  /* 0x0000000316107210 */ /* 0x002fca0007f7e0ff */
[----:B------:R-:W-:Y:S01]  /*245b0*/  IMAD.X R17, R18, 0x1, R28, P3 ;  /* 0x0000000112117824 */ /* 0x000fe200018e061c */
[----:B--2---:R-:W-:Y:S01]  /*245c0*/  ISETP.LT.AND P5, PT, R10, UR10, !P2 ;  /* 0x0000000a0a007c0c */ /* 0x004fe2000d7a1270 */
[----:B------:R-:W-:Y:S01]  /*245d0*/  VIADD R19, R11, 0x13 ;  /* 0x000000130b137836 */ /* 0x000fe20000000000 */
[----:B------:R-:W-:Y:S01]  /*245e0*/  SHF.R.S32.HI R22, RZ, 0x1f, R20 ;  /* 0x0000001fff167819 */ /* 0x000fe20000011414 */
[----:B------:R-:W1:Y:S01]  /*245f0*/  LDCU UR10, c[0x0][0x398] ;  /* 0x00007300ff0a77ac */ /* 0x000e620008000800 */
[----:B------:R2:W-:Y:S01]  /*24600*/  @P4 STG.E.U8 desc[UR8][R16.64], R21 ;  /* 0x0000001510004986 */ /* 0x0005e2000c101108 */
[----:B------:R-:W-:Y:S02]  /*24610*/  ISETP.LT.AND P4, PT, R15, UR12, !P2 ;  /* 0x0000000c0f007c0c */ /* 0x000fe4000d781270 */
[----:B------:R-:W-:Y:S01]  /*24620*/  IADD3 R18, P6, PT, R20, R0, RZ ;  /* 0x0000000014127210 */ /* 0x000fe20007fde0ff */
[----:B------:R-:W3:Y:S01]  /*24630*/  LDCU UR12, c[0x0][0x398] ;  /* 0x00007300ff0c77ac */ /* 0x000ee20008000800 */
[----:B------:R-:W-:Y:S01]  /*24640*/  PRMT R23, R12, 0x7772, RZ ;  /* 0x000077720c177816 */ /* 0x000fe200000000ff */
[C---:B--2---:R-:W-:Y:S01]  /*24650*/  VIADD R21, R20.reuse, UR26 ;  /* 0x0000001a14157c36 */ /* 0x044fe20008000000 */
[----:B------:R-:W-:-:S02]  /*24660*/  IADD3 R16, P2, PT, R20, R3, RZ ;  /* 0x0000000314107210 */ /* 0x000fc40007f5e0ff */
[----:B------:R-:W-:Y:S02]  /*24670*/  PRMT R20, R12, 0x7773, RZ ;  /* 0x000077730c147816 */ /* 0x000fe400000000ff */
[----:B------:R-:W2:Y:S01]  /*24680*/  LDL.LU R12, [R1+0xb18] ;  /* 0x000b1800010c7983 */ /* 0x000ea20000300800 */
[----:B0-----:R-:W-:Y:S01]  /*24690*/  ISETP.GE.AND P3, PT, R19, UR4, PT ;  /* 0x0000000413007c0c */ /* 0x001fe2000bf66270 */
[----:B------:R-:W0:Y:S01]  /*246a0*/  LDCU UR4, c[0x0][0x39c] ;  /* 0x00007380ff0477ac */ /* 0x000e220008000800 */
[C---:B------:R-:W-:Y:S02]  /*246b0*/  IMAD.X R19, R22.reuse, 0x1, R2, P6 ;  /* 0x0000000116137824 */ /* 0x040fe400030e0602 */
[----:B------:R-:W-:-:S03]  /*246c0*/  IMAD.X R17, R22, 0x1, R28, P2 ;  /* 0x0000000116117824 */ /* 0x000fc600010e061c */
[----:B------:R0:W-:Y:S01]  /*246d0*/  @P5 STG.E.U8 desc[UR8][R18.64], R23 ;  /* 0x0000001712005986 */ /* 0x0001e2000c101108 */
[----:B------:R-:W-:Y:S01]  /*246e0*/  ISETP.LT.AND P5, PT, R10, UR14, !P0 ;  /* 0x0000000e0a007c0c */ /* 0x000fe2000c7a1270 */
[----:B------:R-:W1:Y:S02]  /*246f0*/  LDCU UR14, c[0x0][0x398] ;  /* 0x00007300ff0e77ac */ /* 0x000e640008000800 */
[----:B------:R3:W-:Y:S01]  /*24700*/  @P4 STG.E.U8 desc[UR8][R16.64], R20 ;  /* 0x0000001410004986 */ /* 0x0007e2000c101108 */
[----:B------:R-:W-:Y:S01]  /*24710*/  ISETP.LT.AND P4, PT, R15, UR6, !P0 ;  /* 0x000000060f007c0c */ /* 0x000fe2000c781270 */
[----:B------:R-:W1:Y:S01]  /*24720*/  LDCU UR6, c[0x0][0x398] ;  /* 0x00007300ff0677ac */ /* 0x000e620008000800 */
[----:B0-----:R-:W-:Y:S01]  /*24730*/  VIADD R19, R11, 0x14 ;  /* 0x000000140b137836 */ /* 0x001fe20000000000 */
[----:B------:R-:W-:Y:S02]  /*24740*/  SHF.R.S32.HI R23, RZ, 0x1f, R21 ;  /* 0x0000001fff177819 */ /* 0x000fe40000011415 */
[----:B------:R-:W-:-:S02]  /*24750*/  IADD3 R18, P6, PT, R21, R0, RZ ;  /* 0x0000000015127210 */ /* 0x000fc40007fde0ff */
[C---:B---3--:R-:W-:Y:S01]  /*24760*/  IADD3 R16, P0, PT, R21.reuse, R3, RZ ;  /* 0x0000000315107210 */ /* 0x048fe20007f1e0ff */
[----:B------:R-:W-:Y:S01]  /*24770*/  VIADD R20, R21, UR26 ;  /* 0x0000001a15147c36 */ /* 0x000fe20008000000 */
[----:B------:R-:W-:Y:S01]  /*24780*/  ISETP.GE.AND P2, PT, R19, UR4, PT ;  /* 0x0000000413007c0c */ /* 0x000fe2000bf46270 */
[----:B------:R-:W-:Y:S01]  /*24790*/  IMAD.X R19, R23, 0x1, R2, P6 ;  /* 0x0000000117137824 */ /* 0x000fe200030e0602 */
[----:B----4-:R-:W-:Y:S01]  /*247a0*/  PRMT R22, R13, 0x7770, RZ ;  /* 0x000077700d167816 */ /* 0x010fe200000000ff */
[----:B------:R-:W-:Y:S01]  /*247b0*/  IMAD.X R17, R23, 0x1, R28, P0 ;  /* 0x0000000117117824 */ /* 0x000fe200000e061c */
[----:B------:R-:W-:Y:S01]  /*247c0*/  PRMT R21, R13, 0x7771, RZ ;  /* 0x000077710d157816 */ /* 0x000fe200000000ff */
[----:B------:R-:W0:Y:S02]  /*247d0*/  LDCU UR4, c[0x0][0x39c] ;  /* 0x00007380ff0477ac */ /* 0x000e240008000800 */
[----:B------:R3:W-:Y:S01]  /*247e0*/  @P5 STG.E.U8 desc[UR8][R18.64], R22 ;  /* 0x0000001612005986 */ /* 0x0007e2000c101108 */
[----:B-1----:R-:W-:Y:S01]  /*247f0*/  ISETP.LT.AND P5, PT, R10, UR10, !P3 ;  /* 0x0000000a0a007c0c */ /* 0x002fe2000dfa1270 */
[----:B------:R-:W1:Y:S02]  /*24800*/  LDCU UR10, c[0x0][0x398] ;  /* 0x00007300ff0a77ac */ /* 0x000e640008000800 */
[----:B------:R4:W-:Y:S01]  /*24810*/  @P4 STG.E.U8 desc[UR8][R16.64], R21 ;  /* 0x0000001510004986 */ /* 0x0009e2000c101108 */
[----:B------:R-:W-:Y:S01]  /*24820*/  ISETP.LT.AND P4, PT, R15, UR12, !P3 ;  /* 0x0000000c0f007c0c */ /* 0x000fe2000df81270 */
[----:B------:R-:W0:Y:S01]  /*24830*/  LDCU UR12, c[0x0][0x398] ;  /* 0x00007300ff0c77ac */ /* 0x000e220008000800 */
[----:B------:R-:W-:-:S02]  /*24840*/  PRMT R23, R13, 0x7772, RZ ;  /* 0x000077720d177816 */ /* 0x000fc400000000ff */
[----:B---3--:R-:W-:Y:S02]  /*24850*/  SHF.R.S32.HI R22, RZ, 0x1f, R20 ;  /* 0x0000001fff167819 */ /* 0x008fe40000011414 */
[C---:B------:R-:W-:Y:S01]  /*24860*/  IADD3 R18, P6, PT, R20.reuse, R0, RZ ;  /* 0x0000000014127210 */ /* 0x040fe20007fde0ff */
[C---:B----4-:R-:W-:Y:S01]  /*24870*/  VIADD R21, R20.reuse, UR26 ;  /* 0x0000001a14157c36 */ /* 0x050fe20008000000 */
[----:B------:R-:W-:Y:S02]  /*24880*/  IADD3 R16, P3, PT, R20, R3, RZ ;  /* 0x0000000314107210 */ /* 0x000fe40007f7e0ff */
[----:B------:R-:W-:Y:S02]  /*24890*/  PRMT R20, R13, 0x7773, RZ ;  /* 0x000077730d147816 */ /* 0x000fe400000000ff */
[----:B------:R-:W3:Y:S01]  /*248a0*/  LDL.LU R13, [R1+0xb14] ;  /* 0x000b1400010d7983 */ /* 0x000ee20000300800 */
[----:B------:R-:W-:-:S05]  /*248b0*/  VIADD R19, R11, 0x15 ;  /* 0x000000150b137836 */ /* 0x000fca0000000000 */
[----:B0-----:R-:W-:Y:S01]  /*248c0*/  ISETP.GE.AND P0, PT, R19, UR4, PT ;  /* 0x0000000413007c0c */ /* 0x001fe2000bf06270 */
[----:B------:R-:W0:Y:S01]  /*248d0*/  LDCU UR4, c[0x0][0x39c] ;  /* 0x00007380ff0477ac */ /* 0x000e220008000800 */
[----:B------:R-:W-:-:S05]  /*248e0*/  IMAD.X R19, R22, 0x1, R2, P6 ;  /* 0x0000000116137824 */ /* 0x000fca00030e0602 */
[----:B------:R4:W-:Y:S01]  /*248f0*/  @P5 STG.E.U8 desc[UR8][R18.64], R23 ;  /* 0x0000001712005986 */ /* 0x0009e2000c101108 */
[----:B------:R-:W-:Y:S01]  /*24900*/  IMAD.X R17, R22, 0x1, R28, P3 ;  /* 0x0000000116117824 */ /* 0x000fe200018e061c */
[----:B------:R-:W-:Y:S01]  /*24910*/  ISETP.LT.AND P5, PT, R10, UR14, !P2 ;  /* 0x0000000e0a007c0c */ /* 0x000fe2000d7a1270 */
[----:B------:R-:W1:Y:S01]  /*24920*/  LDCU UR14, c[0x0][0x398] ;  /* 0x00007300ff0e77ac */ /* 0x000e620008000800 */
[----:B----4-:R-:W-:Y:S01]  /*24930*/  VIADD R19, R11, 0x16 ;  /* 0x000000160b137836 */ /* 0x010fe20000000000 */
[----:B------:R-:W-:-:S04]  /*24940*/  SHF.R.S32.HI R23, RZ, 0x1f, R21 ;  /* 0x0000001fff177819 */ /* 0x000fc80000011415 */
[----:B0-----:R-:W-:Y:S01]  /*24950*/  ISETP.GE.AND P3, PT, R19, UR4, PT ;  /* 0x0000000413007c0c */ /* 0x001fe2000bf66270 */
[----:B------:R-:W0:Y:S01]  /*24960*/  LDCU UR4, c[0x0][0x39c] ;  /* 0x00007380ff0477ac */ /* 0x000e220008000800 */
[----:B------:R-:W-:Y:S02]  /*24970*/  IADD3 R18, P6, PT, R21, R0, RZ ;  /* 0x0000000015127210 */ /* 0x000fe40007fde0ff */
[----:B------:R-:W-:-:S03]  /*24980*/  PRMT R22, R14, 0x7770, RZ ;  /* 0x000077700e167816 */ /* 0x000fc600000000ff */
[----:B------:R-:W-:Y:S01]  /*24990*/  IMAD.X R19, R23, 0x1, R2, P6 ;  /* 0x0000000117137824 */ /* 0x000fe200030e0602 */
[----:B------:R4:W-:Y:S01]  /*249a0*/  @P4 STG.E.U8 desc[UR8][R16.64], R20 ;  /* 0x0000001410004986 */ /* 0x0009e2000c101108 */
[----:B------:R-:W-:Y:S01]  /*249b0*/  ISETP.LT.AND P4, PT, R15, UR6, !P2 ;  /* 0x000000060f007c0c */ /* 0x000fe2000d781270 */
[----:B------:R-:W0:Y:S02]  /*249c0*/  LDCU UR6, c[0x0][0x398] ;  /* 0x00007300ff0677ac */ /* 0x000e240008000800 */
[----:B------:R0:W-:Y:S01]  /*249d0*/  @P5 STG.E.U8 desc[UR8][R18.64], R22 ;  /* 0x0000001612005986 */ /* 0x0001e2000c101108 */
[----:B-1----:R-:W-:Y:S01]  /*249e0*/  ISETP.LT.AND P5, PT, R10, UR10, !P0 ;  /* 0x0000000a0a007c0c */ /* 0x002fe2000c7a1270 */
[----:B------:R-:W1:Y:S01]  /*249f0*/  LDCU UR10, c[0x0][0x398] ;  /* 0x00007300ff0a77ac */ /* 0x000e620008000800 */
[----:B----4-:R-:W-:Y:S01]  /*24a00*/  IADD3 R16, P2, PT, R21, R3, RZ ;  /* 0x0000000315107210 */ /* 0x010fe20007f5e0ff */
[----:B0-----:R-:W-:Y:S02]  /*24a10*/  VIADD R19, R11, 0x17 ;  /* 0x000000170b137836 */ /* 0x001fe40000000000 */
[----:B------:R-:W-:-:S02]  /*24a20*/  VIADD R22, R21, UR26 ;  /* 0x0000001a15167c36 */ /* 0x000fc40008000000 */
[----:B------:R-:W-:Y:S01]  /*24a30*/  IMAD.X R17, R23, 0x1, R28, P2 ;  /* 0x0000000117117824 */ /* 0x000fe200010e061c */
[----:B------:R-:W-:Y:S01]  /*24a40*/  ISETP.GE.AND P2, PT, R19, UR4, PT ;  /* 0x0000000413007c0c */ /* 0x000fe2000bf46270 */
[----:B------:R-:W0:Y:S01]  /*24a50*/  LDCU UR4, c[0x0][0x39c] ;  /* 0x00007380ff0477ac */ /* 0x000e220008000800 */
[----:B------:R-:W-:Y:S02]  /*24a60*/  SHF.R.S32.HI R20, RZ, 0x1f, R22 ;  /* 0x0000001fff147819 */ /* 0x000fe40000011416 */
        /* <DEDUP_REMOVED lines=8> */
[----:B------:R-:W-:Y:S01]  /*24af0*/  ISETP.LT.AND P5, PT, R10, UR14, !P3 ;  /* 0x0000000e0a007c0c */ /* 0x000fe2000dfa1270 */
[----:B------:R-:W0:Y:S01]  /*24b00*/  LDCU UR14, c[0x0][0x398] ;  /* 0x00007300ff0e77ac */ /* 0x000e220008000800 */
[C---:B----4-:R-:W-:Y:S01]  /*24b10*/  IADD3 R16, P0, PT, R22.reuse, R3, RZ ;  /* 0x0000000316107210 */ /* 0x050fe20007f1e0ff */
[----:B------:R-:W-:Y:S02]  /*24b20*/  VIADD R21, R22, UR26 ;  /* 0x0000001a16157c36 */ /* 0x000fe40008000000 */
[----:B-1----:R-:W-:-:S02]  /*24b30*/  VIADD R19, R11, 0x18 ;  /* 0x000000180b137836 */ /* 0x002fc40000000000 */
[----:B------:R-:W-:-:S03]  /*24b40*/  IMAD.X R17, R20, 0x1, R28, P0 ;  /* 0x0000000114117824 */ /* 0x000fc600000e061c */
[----:B0-----:R-:W-:Y:S01]  /*24b50*/  ISETP.GE.AND P0, PT, R19, UR4, PT ;  /* 0x0000000413007c0c */ /* 0x001fe2000bf06270 */
[----:B------:R-:W0:Y:S01]  /*24b60*/  LDCU UR4, c[0x0][0x39c] ;  /* 0x00007380ff0477ac */ /* 0x000e220008000800 */
[----:B------:R-:W-:Y:S02]  /*24b70*/  SHF.R.S32.HI R23, RZ, 0x1f, R21 ;  /* 0x0000001fff177819 */ /* 0x000fe40000011415 */
[----:B------:R-:W-:Y:S02]  /*24b80*/  IADD3 R18, P6, PT, R21, R0, RZ ;  /* 0x0000000015127210 */ /* 0x000fe40007fde0ff */
[----:B------:R-:W-:Y:S02]  /*24b90*/  PRMT R20, R14, 0x7773, RZ ;  /* 0x000077730e147816 */ /* 0x000fe400000000ff */
[----:B------:R-:W-:Y:S01]  /*24ba0*/  PRMT R22, R29, 0x7770, RZ ;  /* 0x000077701d167816 */ /* 0x000fe200000000ff */
[----:B------:R-:W-:Y:S01]  /*24bb0*/  IMAD.X R19, R23, 0x1, R2, P6 ;  /* 0x0000000117137824 */ /* 0x000fe200030e0602 */
[----:B------:R-:W4:Y:S04]  /*24bc0*/  LDL.LU R14, [R1+0xb10] ;  /* 0x000b1000010e7983 */ /* 0x000f280000300800 */
[----:B------:R1:W-:Y:S01]  /*24bd0*/  @P4 STG.E.U8 desc[UR8][R16.64], R20 ;  /* 0x0000001410004986 */ /* 0x0003e2000c101108 */
[----:B------:R-:W-:Y:S01]  /*24be0*/  ISETP.LT.AND P4, PT, R15, UR6, !P3 ;  /* 0x000000060f007c0c */ /* 0x000fe2000df81270 */
[----:B------:R-:W0:Y:S02]  /*24bf0*/  LDCU UR6, c[0x0][0x398] ;  /* 0x00007300ff0677ac */ /* 0x000e240008000800 */
[----:B------:R0:W-:Y:S01]  /*24c00*/  @P5 STG.E.U8 desc[UR8][R18.64], R22 ;  /* 0x0000001612005986 */ /* 0x0001e2000c101108 */
[----:B------:R-:W-:Y:S01]  /*24c10*/  ISETP.LT.AND P5, PT, R10, UR10, !P2 ;  /* 0x0000000a0a007c0c */ /* 0x000fe2000d7a1270 */
[----:B------:R-:W2:Y:S01]  /*24c20*/  LDCU UR10, c[0x0][0x398] ;  /* 0x00007300ff0a77ac */ /* 0x000ea20008000800 */
[----:B-1----:R-:W-:Y:S01]  /*24c30*/  IADD3 R16, P3, PT, R21, R3, RZ ;  /* 0x0000000315107210 */ /* 0x002fe20007f7e0ff */
[----:B0-----:R-:W-:-:S02]  /*24c40*/  VIADD R19, R11, 0x19 ;  /* 0x000000190b137836 */ /* 0x001fc40000000000 */
[----:B------:R-:W-:Y:S02]  /*24c50*/  VIADD R22, R21, UR26 ;  /* 0x0000001a15167c36 */ /* 0x000fe40008000000 */
        /* <DEDUP_REMOVED lines=13> */
[----:B------:R-:W2:Y:S01]  /*24d30*/  LDCU UR14, c[0x0][0x398] ;  /* 0x00007300ff0e77ac */ /* 0x000ea20008000800 */
[C---:B-1----:R-:W-:Y:S01]  /*24d40*/  IADD3 R16, P2, PT, R22.reuse, R3, RZ ;  /* 0x0000000316107210 */ /* 0x042fe20007f5e0ff */
[----:B------:R-:W-:Y:S02]  /*24d50*/  VIADD R21, R22, UR26 ;  /* 0x0000001a16157c36 */ /* 0x000fe40008000000 */
[----:B0-----:R-:W-:-:S02]  /*24d60*/  VIADD R19, R11, 0x1a ;  /* 0x0000001a0b137836 */ /* 0x001fc40000000000 */
[----:B------:R-:W-:-:S03]  /*24d70*/  IMAD.X R17, R20, 0x1, R28, P2 ;  /* 0x0000000114117824 */ /* 0x000fc600010e061c */
[----:B------:R-:W-:Y:S01]  /*24d80*/  ISETP.GE.AND P2, PT, R19, UR4, PT ;  /* 0x0000000413007c0c */ /* 0x000fe2000bf46270 */
[----:B------:R-:W0:Y:S01]  /*24d90*/  LDCU UR4, c[0x0][0x39c] ;  /* 0x00007380ff0477ac */ /* 0x000e220008000800 */
[----:B------:R-:W-:Y:S02]  /*24da0*/  SHF.R.S32.HI R22, RZ, 0x1f, R21 ;  /* 0x0000001fff167819 */ /* 0x000fe40000011415 */
[----:B------:R-:W-:Y:S02]  /*24db0*/  IADD3 R18, P6, PT, R21, R0, RZ ;  /* 0x0000000015127210 */ /* 0x000fe40007fde0ff */
[----:B------:R-:W-:-:S03]  /*24dc0*/  PRMT R20, R29, 0x7773, RZ ;  /* 0x000077731d147816 */ /* 0x000fc600000000ff */
[----:B------:R-:W-:Y:S02]  /*24dd0*/  IMAD.X R19, R22, 0x1, R2, P6 ;  /* 0x0000000116137824 */ /* 0x000fe400030e0602 */
[----:B------:R1:W-:Y:S01]  /*24de0*/  @P4 STG.E.U8 desc[UR8][R16.64], R20 ;  /* 0x0000001410004986 */ /* 0x0003e2000c101108 */
[----:B------:R-:W-:Y:S01]  /*24df0*/  ISETP.LT.AND P4, PT, R15, UR6, !P0 ;  /* 0x000000060f007c0c */ /* 0x000fe2000c781270 */
[----:B------:R-:W0:Y:S01]  /*24e00*/  LDCU UR6, c[0x0][0x398] ;  /* 0x00007300ff0677ac */ /* 0x000e220008000800 */
[----:B-1----:R-:W-:-:S05]  /*24e10*/  IADD3 R16, P0, PT, R21, R3, RZ ;  /* 0x0000000315107210 */ /* 0x002fca0007f1e0ff */
[----:B------:R-:W-:Y:S01]  /*24e20*/  IMAD.X R17, R22, 0x1, R28, P0 ;  /* 0x0000000116117824 */ /* 0x000fe200000e061c */
[----:B--2---:R-:W-:-:S05]  /*24e30*/  PRMT R23, R12, 0x7770, RZ ;  /* 0x000077700c177816 */ /* 0x004fca00000000ff */
[----:B------:R1:W-:Y:S01]  /*24e40*/  @P5 STG.E.U8 desc[UR8][R18.64], R23 ;  /* 0x0000001712005986 */ /* 0x0003e2000c101108 */
[----:B------:R-:W-:Y:S01]  /*24e50*/  ISETP.LT.AND P5, PT, R10, UR10, !P3 ;  /* 0x0000000a0a007c0c */ /* 0x000fe2000dfa1270 */
[----:B------:R-:W2:Y:S01]  /*24e60*/  LDCU UR10, c[0x0][0x398] ;  /* 0x00007300ff0a77ac */ /* 0x000ea20008000800 */
[----:B-1----:R-:W-:Y:S02]  /*24e70*/  VIADD R19, R11, 0x1b ;  /* 0x0000001b0b137836 */ /* 0x002fe40000000000 */
[----:B------:R-:W-:-:S03]  /*24e80*/  VIADD R23, R21, UR26 ;  /* 0x0000001a15177c36 */ /* 0x000fc60008000000 */
[----:B0-----:R-:W-:Y:S01]  /*24e90*/  ISETP.GE.AND P0, PT, R19, UR4, PT ;  /* 0x0000000413007c0c */ /* 0x001fe2000bf06270 */
[----:B------:R-:W0:Y:S01]  /*24ea0*/  LDCU UR4, c[0x0][0x39c] ;  /* 0x00007380ff0477ac */ /* 0x000e220008000800 */
[----:B------:R-:W-:Y:S02]  /*24eb0*/  SHF.R.S32.HI R20, RZ, 0x1f, R23 ;  /* 0x0000001fff147819 */ /* 0x000fe40000011417 */
        /* <DEDUP_REMOVED lines=8> */
[----:B------:R-:W-:Y:S01]  /*24f40*/  ISETP.LT.AND P5, PT, R10, UR14, !P2 ;  /* 0x0000000e0a007c0c */ /* 0x000fe2000d7a1270 */
[----:B------:R-:W0:Y:S01]  /*24f50*/  LDCU UR14, c[0x0][0x398] ;  /* 0x00007300ff0e77ac */ /* 0x000e220008000800 */
[C---:B-1----:R-:W-:Y:S01]  /*24f60*/  IADD3 R16, P3, PT, R23.reuse, R3, RZ ;  /* 0x0000000317107210 */ /* 0x042fe20007f7e0ff */
[----:B--2---:R-:W-:-:S02]  /*24f70*/  VIADD R22, R23, UR26 ;  /* 0x0000001a17167c36 */ /* 0x004fc40008000000 */
[----:B------:R-:W-:Y:S02]  /*24f80*/  VIADD R19, R11, 0x1c ;  /* 0x0000001c0b137836 */ /* 0x000fe40000000000 */
[----:B------:R-:W-:Y:S01]  /*24f90*/  IMAD.X R17, R20, 0x1, R28, P3 ;  /* 0x0000000114117824 */ /* 0x000fe200018e061c */
[----:B------:R-:W-:Y:S02]  /*24fa0*/  SHF.R.S32.HI R21, RZ, 0x1f, R22 ;  /* 0x0000001fff157819 */ /* 0x000fe40000011416 */
[----:B------:R-:W-:Y:S02]  /*24fb0*/  IADD3 R18, P6, PT, R22, R0, RZ ;  /* 0x0000000016127210 */ /* 0x000fe40007fde0ff */
[----:B0-----:R-:W-:Y:S01]  /*24fc0*/  ISETP.GE.AND P3, PT, R19, UR4, PT ;  /* 0x0000000413007c0c */ /* 0x001fe2000bf66270 */
[----:B------:R-:W0:Y:S01]  /*24fd0*/  LDCU UR4, c[0x0][0x39c] ;  /* 0x00007380ff0477ac */ /* 0x000e220008000800 */
[----:B------:R-:W-:Y:S01]  /*24fe0*/  PRMT R12, R12, 0x7773, RZ ;  /* 0x000077730c0c7816 */ /* 0x000fe200000000ff */
[----:B------:R-:W-:Y:S01]  /*24ff0*/  IMAD.X R19, R21, 0x1, R2, P6 ;  /* 0x0000000115137824 */ /* 0x000fe200030e0602 */
[----:B---3--:R-:W-:-:S03]  /*25000*/  PRMT R20, R13, 0x7770, RZ ;  /* 0x000077700d147816 */ /* 0x008fc600000000ff */
[----:B------:R1:W-:Y:S01]  /*25010*/  @P4 STG.E.U8 desc[UR8][R16.64], R12 ;  /* 0x0000000c10004986 */ /* 0x0003e2000c101108 */
[----:B------:R-:W-:Y:S01]  /*25020*/  ISETP.LT.AND P4, PT, R15, UR6, !P2 ;  /* 0x000000060f007c0c */ /* 0x000fe2000d781270 */
[----:B------:R-:W2:Y:S02]  /*25030*/  LDCU UR6, c[0x0][0x398] ;  /* 0x00007300ff0677ac */ /* 0x000ea40008000800 */
[----:B------:R3:W-:Y:S01]  /*25040*/  @P5 STG.E.U8 desc[UR8][R18.64], R20 ;  /* 0x0000001412005986 */ /* 0x0007e2000c101108 */
[----:B------:R-:W-:Y:S01]  /*25050*/  ISETP.LT.AND P5, PT, R10, UR10, !P0 ;  /* 0x0000000a0a007c0c */ /* 0x000fe2000c7a1270 */
[----:B------:R-:W0:Y:S02]  /*25060*/  LDCU UR10, c[0x0][0x398] ;  /* 0x00007300ff0a77ac */ /* 0x000e240008000800 */
[----:B------:R-:W2:Y:S01]  /*25070*/  LDL.LU R15, [R1+0xb0c] ;  /* 0x000b0c00010f7983 */ /* 0x000ea20000300800 */
[C---:B-1----:R-:W-:Y:S01]  /*25080*/  IADD3 R16, P2, PT, R22.reuse, R3, RZ ;  /* 0x0000000316107210 */ /* 0x042fe20007f5e0ff */
[----:B---3--:R-:W-:-:S02]  /*25090*/  VIADD R20, R22, UR26 ;  /* 0x0000001a16147c36 */ /* 0x008fc40008000000 */
[----:B------:R-:W-:-:S03]  /*250a0*/  VIADD R19, R11, 0x1d ;  /* 0x0000001d0b137836 */ /* 0x000fc60000000000 */
[----:B------:R-:W-:Y:S02]  /*250b0*/  SHF.R.S32.HI R12, RZ, 0x1f, R20 ;  /* 0x0000001fff0c7819 */ /* 0x000fe40000011414 */
[----:B------:R-:W-:Y:S01]  /*250c0*/  IADD3 R18, P6, PT, R20, R0, RZ ;  /* 0x0000000014127210 */ /* 0x000fe20007fde0ff */
[----:B------:R-:W-:Y:S01]  /*250d0*/  IMAD.X R17, R21, 0x1, R28, P2 ;  /* 0x0000000115117824 */ /* 0x000fe200010e061c */
[----:B0-----:R-:W-:Y:S01]  /*250e0*/  ISETP.GE.AND P2, PT, R19, UR4, PT ;  /* 0x0000000413007c0c */ /* 0x001fe2000bf46270 */
[----:B------:R-:W0:Y:S01]  /*250f0*/  LDCU UR4, c[0x0][0x39c] ;  /* 0x00007380ff0477ac */ /* 0x000e220008000800 */
[C---:B------:R-:W-:Y:S01]  /*25100*/  PRMT R21, R13.reuse, 0x7771, RZ ;  /* 0x000077710d157816 */ /* 0x040fe200000000ff */
[----:B------:R-:W-:Y:S01]  /*25110*/  IMAD.X R19, R12, 0x1, R2, P6 ;  /* 0x000000010c137824 */ /* 0x000fe200030e0602 */
[----:B------:R-:W-:-:S03]  /*25120*/  PRMT R22, R13, 0x7772, RZ ;  /* 0x000077720d167816 */ /* 0x000fc600000000ff */
[----:B------:R-:W-:Y:S04]  /*25130*/  @P4 STG.E.U8 desc[UR8][R16.64], R21 ;  /* 0x0000001510004986 */ /* 0x000fe8000c101108 */
[----:B------:R1:W-:Y:S04]  /*25140*/  @P5 STG.E.U8 desc[UR8][R18.64], R22 ;  /* 0x0000001612005986 */ /* 0x0003e8000c101108 */
[----:B-1----:R-:W3:Y:S01]  /*25150*/  LDL.LU R22, [R1+0x9f0] ;  /* 0x0009f00001167983 */ /* 0x002ee20000300800 */
[----:B------:R-:W-:Y:S01]  /*25160*/  VIADD R19, R20, UR26 ;  /* 0x0000001a14137c36 */ /* 0x000fe20008000000 */
[----:B------:R-:W-:Y:S01]  /*25170*/  ISETP.LT.AND P5, PT, R10, UR14, !P3 ;  /* 0x0000000e0a007c0c */ /* 0x000fe2000dfa1270 */
[----:B------:R-:W1:Y:S03]  /*25180*/  LDCU UR14, c[0x0][0x398] ;  /* 0x00007300ff0e77ac */ /* 0x000e660008000800 */
[----:B------:R-:W-:-:S02]  /*25190*/  SHF.R.S32.HI R18, RZ, 0x1f, R19 ;  /* 0x0000001fff127819 */ /* 0x000fc40000011413 */
[C---:B----4-:R-:W-:Y:S02]  /*251a0*/  PRMT R21, R14.reuse, 0x7770, RZ ;  /* 0x000077700e157816 */ /* 0x050fe400000000ff */
[----:B------:R-:W-:Y:S02]  /*251b0*/  PRMT R29, R14, 0x7773, RZ ;  /* 0x000077730e1d7816 */ /* 0x000fe400000000ff */
[----:B---3--:R-:W-:Y:S01]  /*251c0*/  ISETP.LT.AND P4, PT, R22, UR12, !P0 ;  /* 0x0000000c16007c0c */ /* 0x008fe2000c781270 */
[----:B------:R-:W3:Y:S01]  /*251d0*/  LDCU UR12, c[0x0][0x398] ;  /* 0x00007300ff0c77ac */ /* 0x000ee20008000800 */
[----:B------:R-:W-:Y:S01]  /*251e0*/  IADD3 R16, P0, PT, R20, R3, RZ ;  /* 0x0000000314107210 */ /* 0x000fe20007f1e0ff */
[----:B------:R-:W-:-:S04]  /*251f0*/  VIADD R20, R11, 0x1e ;  /* 0x0000001e0b147836 */ /* 0x000fc80000000000 */
[----:B------:R-:W-:Y:S01]  /*25200*/  IMAD.X R17, R12, 0x1, R28, P0 ;  /* 0x000000010c117824 */ /* 0x000fe200000e061c */
[----:B0-----:R-:W-:Y:S01]  /*25210*/  ISETP.GE.AND P0, PT, R20, UR4, PT ;  /* 0x0000000414007c0c */ /* 0x001fe2000bf06270 */
[----:B------:R-:W0:Y:S01]  /*25220*/  LDCU UR4, c[0x0][0x39c] ;  /* 0x00007380ff0477ac */ /* 0x000e220008000800 */
[----:B------:R-:W-:Y:S02]  /*25230*/  IADD3 R12, P6, PT, R19, R0, RZ ;  /* 0x00000000130c7210 */ /* 0x000fe40007fde0ff */
[----:B------:R-:W-:-:S03]  /*25240*/  PRMT R20, R13, 0x7773, RZ ;  /* 0x000077730d147816 */ /* 0x000fc600000000ff */
[----:B------:R-:W-:Y:S02]  /*25250*/  IMAD.X R13, R18, 0x1, R2, P6 ;  /* 0x00000001120d7824 */ /* 0x000fe400030e0602 */
[----:B------:R4:W-:Y:S01]  /*25260*/  @P4 STG.E.U8 desc[UR8][R16.64], R20 ;  /* 0x0000001410004986 */ /* 0x0009e2000c101108 */
[----:B--2---:R-:W-:Y:S01]  /*25270*/  ISETP.LT.AND P4, PT, R22, UR6, !P3 ;  /* 0x0000000616007c0c */ /* 0x004fe2000df81270 */
[----:B------:R-:W2:Y:S02]  /*25280*/  LDCU UR6, c[0x0][0x398] ;  /* 0x00007300ff0677ac */ /* 0x000ea40008000800 */
[----:B------:R0:W-:Y:S01]  /*25290*/  @P5 STG.E.U8 desc[UR8][R12.64], R21 ;  /* 0x000000150c005986 */ /* 0x0001e2000c101108 */
[----:B------:R-:W-:Y:S01]  /*252a0*/  ISETP.LT.AND P5, PT, R10, UR10, !P2 ;  /* 0x0000000a0a007c0c */ /* 0x000fe2000d7a1270 */
[----:B------:R-:W1:Y:S01]  /*252b0*/  LDCU UR10, c[0x0][0x398] ;  /* 0x00007300ff0a77ac */ /* 0x000e620008000800 */
[----:B----4-:R-:W-:Y:S01]  /*252c0*/  VIADD R17, R11, 0x1f ;  /* 0x0000001f0b117836 */ /* 0x010fe20000000000 */
[C---:B0-----:R-:W-:Y:S01]  /*252d0*/  IADD3 R12, P3, PT, R19.reuse, R3, RZ ;  /* 0x00000003130c7210 */ /* 0x041fe20007f7e0ff */
[----:B------:R-:W-:-:S04]  /*252e0*/  VIADD R20, R19, UR26 ;  /* 0x0000001a13147c36 */ /* 0x000fc80008000000 */
        /* <DEDUP_REMOVED lines=9> */
[----:B---3--:R-:W-:Y:S01]  /*25380*/  ISETP.LT.AND P4, PT, R22, UR12, !P2 ;  /* 0x0000000c16007c0c */ /* 0x008fe2000d781270 */
[----:B------:R-:W3:Y:S02]  /*25390*/  LDCU UR12, c[0x0][0x398] ;  /* 0x00007300ff0c77ac */ /* 0x000ee40008000800 */
[----:B------:R0:W-:Y:S01]  /*253a0*/  @P5 STG.E.U8 desc[UR8][R16.64], R21 ;  /* 0x0000001510005986 */ /* 0x0001e2000c101108 */
[----:B-1----:R-:W-:Y:S01]  /*253b0*/  ISETP.LT.AND P5, PT, R10, UR14, !P0 ;  /* 0x0000000e0a007c0c */ /* 0x002fe2000c7a1270 */
[----:B------:R-:W1:Y:S01]  /*253c0*/  LDCU UR14, c[0x0][0x398] ;  /* 0x00007300ff0e77ac */ /* 0x000e620008000800 */
[C---:B----4-:R-:W-:Y:S01]  /*253d0*/  IADD3 R12, P2, PT, R20.reuse, R3, RZ ;  /* 0x00000003140c7210 */ /* 0x050fe20007f5e0ff */
[----:B0-----:R-:W-:Y:S02]  /*253e0*/  VIADD R17, R11, 0x20 ;  /* 0x000000200b117836 */ /* 0x001fe40000000000 */
[----:B------:R-:W-:-:S02]  /*253f0*/  VIADD R21, R20, UR26 ;  /* 0x0000001a14157c36 */ /* 0x000fc40008000000 */
[----:B------:R-:W-:Y:S01]  /*25400*/  IMAD.X R13, R19, 0x1, R28, P2 ;  /* 0x00000001130d7824 */ /* 0x000fe200010e061c */
[----:B------:R-:W-:Y:S01]  /*25410*/  ISETP.GE.AND P2, PT, R17, UR4, PT ;  /* 0x0000000411007c0c */ /* 0x000fe2000bf46270 */
[----:B------:R-:W0:Y:S01]  /*25420*/  LDCU UR4, c[0x0][0x39c] ;  /* 0x00007380ff0477ac */ /* 0x000e220008000800 */
[----:B------:R-:W-:Y:S02]  /*25430*/  SHF.R.S32.HI R18, RZ, 0x1f, R21 ;  /* 0x0000001fff127819 */ /* 0x000fe40000011415 */
[----:B------:R-:W-:Y:S02]  /*25440*/  IADD3 R16, P6, PT, R21, R0, RZ ;  /* 0x0000000015107210 */ /* 0x000fe40007fde0ff */
[----:B------:R-:W-:-:S03]  /*25450*/  PRMT R23, R15, 0x7770, RZ ;  /* 0x000077700f177816 */ /* 0x000fc600000000ff */
[----:B------:R-:W-:Y:S01]  /*25460*/  IMAD.X R17, R18, 0x1, R2, P6 ;  /* 0x0000000112117824 */ /* 0x000fe200030e0602 */
[----:B------:R4:W-:Y:S01]  /*25470*/  @P4 STG.E.U8 desc[UR8][R12.64], R29 ;  /* 0x0000001d0c004986 */ /* 0x0009e2000c101108 */
[----:B------:R-:W-:Y:S01]  /*25480*/  VIADD R14, R21, UR26 ;  /* 0x0000001a150e7c36 */ /* 0x000fe20008000000 */
[----:B--2---:R-:W-:Y:S01]  /*25490*/  ISETP.LT.AND P4, PT, R22, UR6, !P0 ;  /* 0x0000000616007c0c */ /* 0x004fe2000c781270 */
[----:B------:R-:W-:Y:S01]  /*254a0*/  VIADD R20, R11, 0x21 ;  /* 0x000000210b147836 */ /* 0x000fe20000000000 */
[----:B------:R2:W-:Y:S01]  /*254b0*/  @P5 STG.E.U8 desc[UR8][R16.64], R23 ;  /* 0x0000001710005986 */ /* 0x0005e2000c101108 */
[----:B------:R-:W-:Y:S01]  /*254c0*/  ISETP.LT.AND P5, PT, R10, UR10, !P3 ;  /* 0x0000000a0a007c0c */ /* 0x000fe2000dfa1270 */
[----:B------:R-:W1:Y:S01]  /*254d0*/  LDCU UR6, c[0x0][0x398] ;  /* 0x00007300ff0677ac */ /* 0x000e620008000800 */
[----:B------:R-:W-:Y:S01]  /*254e0*/  SHF.R.S32.HI R19, RZ, 0x1f, R14 ;  /* 0x0000001fff137819 */ /* 0x000fe2000001140e */
[----:B------:R-:W1:Y:S01]  /*254f0*/  LDCU UR10, c[0x0][0x398] ;  /* 0x00007300ff0a77ac */ /* 0x000e620008000800 */
[----:B----4-:R-:W-:-:S02]  /*25500*/  IADD3 R12, P0, PT, R21, R3, RZ ;  /* 0x00000003150c7210 */ /* 0x010fc40007f1e0ff */
[----:B--2---:R-:W-:-:S03]  /*25510*/  IADD3 R16, P6, PT, R14, R0, RZ ;  /* 0x000000000e107210 */ /* 0x004fc60007fde0ff */
[----:B------:R-:W-:Y:S01]  /*25520*/  IMAD.X R13, R18, 0x1, R28, P0 ;  /* 0x00000001120d7824 */ /* 0x000fe200000e061c */
[----:B0-----:R-:W-:Y:S01]  /*25530*/  ISETP.GE.AND P0, PT, R20, UR4, PT ;  /* 0x0000000414007c0c */ /* 0x001fe2000bf06270 */
[----:B------:R-:W0:Y:S01]  /*25540*/  LDCU UR4, c[0x0][0x39c] ;  /* 0x00007380ff0477ac */ /* 0x000e220008000800 */
[----:B------:R-:W-:Y:S01]  /*25550*/  PRMT R29, R15, 0x7771, RZ ;  /* 0x000077710f1d7816 */ /* 0x000fe200000000ff */
[----:B------:R-:W-:Y:S01]  /*25560*/  IMAD.X R17, R19, 0x1, R2, P6 ;  /* 0x0000000113117824 */ /* 0x000fe200030e0602 */
[----:B------:R-:W-:Y:S01]  /*25570*/  PRMT R23, R15, 0x7772, RZ ;  /* 0x000077720f177816 */ /* 0x000fe200000000ff */
[----:B------:R-:W-:Y:S02]  /*25580*/  VIADD R18, R14, UR26 ;  /* 0x0000001a0e127c36 */ /* 0x000fe40008000000 */
[----:B------:R2:W-:Y:S01]  /*25590*/  @P4 STG.E.U8 desc[UR8][R12.64], R29 ;  /* 0x0000001d0c004986 */ /* 0x0005e2000c101108 */
[----:B---3--:R-:W-:Y:S01]  /*255a0*/  ISETP.LT.AND P4, PT, R22, UR12, !P3 ;  /* 0x0000000c16007c0c */ /* 0x008fe2000df81270 */
[----:B------:R-:W-:Y:S01]  /*255b0*/  VIADD R20, R11, 0x22 ;  /* 0x000000220b147836 */ /* 0x000fe20000000000 */
[----:B------:R-:W-:Y:S01]  /*255c0*/  SHF.R.S32.HI R21, RZ, 0x1f, R18 ;  /* 0x0000001fff157819 */ /* 0x000fe20000011412 */
[----:B------:R3:W-:Y:S01]  /*255d0*/  @P5 STG.E.U8 desc[UR8][R16.64], R23 ;  /* 0x0000001710005986 */ /* 0x0007e2000c101108 */
[----:B-1----:R-:W-:Y:S01]  /*255e0*/  ISETP.LT.AND P5, PT, R10, UR14, !P2 ;  /* 0x0000000e0a007c0c */ /* 0x002fe2000d7a1270 */
[----:B------:R-:W1:Y:S02]  /*255f0*/  LDCU UR12, c[0x0][0x398] ;  /* 0x00007300ff0c77ac */ /* 0x000e640008000800 */
[----:B------:R-:W4:Y:S01]  /*25600*/  LDL.LU R10, [R1+0xb08] ;  /* 0x000b0800010a7983 */ /* 0x000f220000300800 */
[----:B------:R-:W1:Y:S01]  /*25610*/  LDCU UR14, c[0x0][0x398] ;  /* 0x00007300ff0e77ac */ /* 0x000e620008000800 */
[----:B--2---:R-:W-:-:S02]  /*25620*/  IADD3 R12, P3, PT, R14, R3, RZ ;  /* 0x000000030e0c7210 */ /* 0x004fc40007f7e0ff */
[----:B------:R-:W2:Y:S01]  /*25630*/  LDL.LU R11, [R1+0xb04] ;  /* 0x000b0400010b7983 */ /* 0x000ea20000300800 */
[----:B------:R-:W-:Y:S02]  /*25640*/  IADD3 R14, P6, PT, R18, R0, RZ ;  /* 0x00000000120e7210 */ /* 0x000fe40007fde0ff */
[----:B---3--:R-:W-:Y:S01]  /*25650*/  PRMT R23, R15, 0x7773, RZ ;  /* 0x000077730f177816 */ /* 0x008fe200000000ff */
[----:B------:R-:W-:Y:S01]  /*25660*/  IMAD.X R13, R19, 0x1, R28, P3 ;  /* 0x00000001130d7824 */ /* 0x000fe200018e061c */
[----:B------:R-:W-:Y:S01]  /*25670*/  PRMT R29, R8, 0x7770, RZ ;  /* 0x00007770081d7816 */ /* 0x000fe200000000ff */
[C---:B------:R-:W-:Y:S01]  /*25680*/  IMAD.X R15, R21.reuse, 0x1, R2, P6 ;  /* 0x00000001150f7824 */ /* 0x040fe200030e0602 */
[----:B0-----:R-:W-:Y:S01]  /*25690*/  ISETP.GE.AND P3, PT, R20, UR4, PT ;  /* 0x0000000414007c0c */ /* 0x001fe2000bf66270 */
[----:B------:R-:W0:Y:S01]  /*256a0*/  LDCU UR4, c[0x0][0x39c] ;  /* 0x00007380ff0477ac */ /* 0x000e220008000800 */
[----:B------:R-:W-:Y:S04]  /*256b0*/  @P4 STG.E.U8 desc[UR8][R12.64], R23 ;  /* 0x000000170c004986 */ /* 0x000fe8000c101108 */
[----:B------:R-:W3:Y:S04]  /*256c0*/  LDL.LU R20, [R1+0x438] ;  /* 0x0004380001147983 */ /* 0x000ee80000300800 */
[----:B------:R0:W-:Y:S04]  /*256d0*/  @P5 STG.E.U8 desc[UR8][R14.64], R29 ;  /* 0x0000001d0e005986 */ /* 0x0001e8000c101108 */
[----:B0-----:R-:W2:Y:S01]  /*256e0*/  LDL.LU R29, [R1+0x3a0] ;  /* 0x0003a000011d7983 */ /* 0x001ea20000300800 */
[----:B------:R-:W-:Y:S01]  /*256f0*/  ISETP.LT.AND P4, PT, R22, UR6, !P2 ;  /* 0x0000000616007c0c */ /* 0x000fe2000d781270 */
[C---:B------:R-:W-:Y:S01]  /*25700*/  VIADD R17, R18.reuse, UR26 ;  /* 0x0000001a12117c36 */ /* 0x040fe20008000000 */
[----:B------:R-:W-:Y:S01]  /*25710*/  IADD3 R12, P2, PT, R18, R3, RZ ;  /* 0x00000003120c7210 */ /* 0x000fe20007f5e0ff */
[----:B------:R-:W0:Y:S04]  /*25720*/  LDCU UR6, c[0x0][0x398] ;  /* 0x00007300ff0677ac */ /* 0x000e280008000800 */
[----:B------:R-:W-:Y:S01]  /*25730*/  IMAD.X R13, R21, 0x1, R28, P2 ;  /* 0x00000001150d7824 */ /* 0x000fe200010e061c */
[----:B------:R-:W-:-:S02]  /*25740*/  PRMT R23, R8, 0x7771, RZ ;  /* 0x0000777108177816 */ /* 0x000fc400000000ff */
[----:B------:R-:W-:-:S03]  /*25750*/  SHF.R.S32.HI R19, RZ, 0x1f, R17 ;  /* 0x0000001fff137819 */ /* 0x000fc60000011411 */
[----:B------:R0:W-:Y:S01]  /*25760*/  @P4 STG.E.U8 desc[UR8][R12.64], R23 ;  /* 0x000000170c004986 */ /* 0x0001e2000c101108 */
[----:B-1----:R-:W-:Y:S01]  /*25770*/  ISETP.LT.AND P4, PT, R22, UR12, !P0 ;  /* 0x0000000c16007c0c */ /* 0x002fe2000c781270 */
[----:B------:R-:W1:Y:S01]  /*25780*/  LDCU UR12, c[0x0][0x398] ;  /* 0x00007300ff0c77ac */ /* 0x000e620008000800 */
[----:B------:R-:W-:Y:S02]  /*25790*/  IADD3 R14, P6, PT, R17, R0, RZ ;  /* 0x00000000110e7210 */ /* 0x000fe40007fde0ff */
[----:B------:R-:W-:-:S03]  /*257a0*/  PRMT R21, R8, 0x7772, RZ ;  /* 0x0000777208157816 */ /* 0x000fc600000000ff */
[----:B------:R-:W-:Y:S01]  /*257b0*/  IMAD.X R15, R19, 0x1, R2, P6 ;  /* 0x00000001130f7824 */ /* 0x000fe200030e0602 */
[----:B0-----:R-:W-:Y:S01]  /*257c0*/  PRMT R23, R8, 0x7773, RZ ;  /* 0x0000777308177816 */ /* 0x001fe200000000ff */
[----:B--2---:R-:W-:-:S05]  /*257d0*/  VIADD R16, R29, 0x23 ;  /* 0x000000231d107836 */ /* 0x004fca0000000000 */
[----:B------:R-:W-:Y:S01]  /*257e0*/  ISETP.GE.AND P2, PT, R16, UR4, PT ;  /* 0x0000000410007c0c */ /* 0x000fe2000bf46270 */
[----:B------:R-:W0:Y:S01]  /*257f0*/  LDCU UR4, c[0x0][0x39c] ;  /* 0x00007380ff0477ac */ /* 0x000e220008000800 */
[----:B---3--:R-:W-:Y:S01]  /*25800*/  ISETP.LT.AND P5, PT, R20, UR10, !P0 ;  /* 0x0000000a14007c0c */ /* 0x008fe2000c7a1270 */
[----:B------:R-:W-:Y:S01]  /*25810*/  VIADD R18, R29, 0x24 ;  /* 0x000000241d127836 */ /* 0x000fe20000000000 */
[-C--:B------:R-:W-:Y:S01]  /*25820*/  IADD3 R12, P0, PT, R17, R3.reuse, RZ ;  /* 0x00000003110c7210 */ /* 0x080fe20007f1e0ff */
[----:B------:R-:W2:Y:S04]  /*25830*/  LDCU UR10, c[0x0][0x398] ;  /* 0x00007300ff0a77ac */ /* 0x000ea80008000800 */
[----:B------:R-:W-:Y:S02]  /*25840*/  IMAD.X R13, R19, 0x1, R28, P0 ;  /* 0x00000001130d7824 */ /* 0x000fe400000e061c */
[----:B------:R-:W-:Y:S01]  /*25850*/  VIADD R16, R17, UR26 ;  /* 0x0000001a11107c36 */ /* 0x000fe20008000000 */
[----:B0-----:R-:W-:Y:S01]  /*25860*/  ISETP.GE.AND P0, PT, R18, UR4, PT ;  /* 0x0000000412007c0c */ /* 0x001fe2000bf06270 */
[----:B------:R-:W0:Y:S02]  /*25870*/  LDCU UR4, c[0x0][0x39c] ;  /* 0x00007380ff0477ac */ /* 0x000e240008000800 */
[----:B------:R3:W-:Y:S01]  /*25880*/  @P5 STG.E.U8 desc[UR8][R14.64], R21 ;  /* 0x000000150e005986 */ /* 0x0007e2000c101108 */
[----:B------:R-:W-:Y:S01]  /*25890*/  ISETP.LT.AND P5, PT, R20, UR14, !P3 ;  /* 0x0000000e14007c0c */ /* 0x000fe2000dfa1270 */
[----:B------:R-:W-:Y:S01]  /*258a0*/  VIADD R8, R16, UR26 ;  /* 0x0000001a10087c36 */ /* 0x000fe20008000000 */
[----:B------:R-:W-:Y:S01]  /*258b0*/  SHF.R.S32.HI R17, RZ, 0x1f, R16 ;  /* 0x0000001fff117819 */ /* 0x000fe20000011410 */
[----:B------:R1:W-:Y:S01]  /*258c0*/  @P4 STG.E.U8 desc[UR8][R12.64], R23 ;  /* 0x000000170c004986 */ /* 0x0003e2000c101108 */
[----:B------:R-:W-:Y:S01]  /*258d0*/  ISETP.LT.AND P4, PT, R22, UR6, !P3 ;  /* 0x0000000616007c0c */ /* 0x000fe2000df81270 */
[----:B------:R-:W2:Y:S01]  /*258e0*/  LDCU UR14, c[0x0][0x398] ;  /* 0x00007300ff0e77ac */ /* 0x000ea20008000800 */
[C---:B---3--:R-:W-:Y:S01]  /*258f0*/  IADD3 R14, P6, PT, R16.reuse, R0, RZ ;  /* 0x00000000100e7210 */ /* 0x048fe20007fde0ff */
[----:B------:R-:W3:Y:S01]  /*25900*/  LDCU UR6, c[0x0][0x398] ;  /* 0x00007300ff0677ac */ /* 0x000ee20008000800 */
[----:B-1----:R-:W-:Y:S01]  /*25910*/  IADD3 R12, P3, PT, R16, R3, RZ ;  /* 0x00000003100c7210 */ /* 0x002fe20007f7e0ff */
[----:B------:R-:W-:Y:S01]  /*25920*/  VIADD R16, R29, 0x25 ;  /* 0x000000251d107836 */ /* 0x000fe20000000000 */
[----:B------:R-:W-:Y:S01]  /*25930*/  PRMT R21, R9, 0x7770, RZ ;  /* 0x0000777009157816 */ /* 0x000fe200000000ff */
[----:B------:R-:W-:-:S02]  /*25940*/  IMAD.X R15, R17, 0x1, R2, P6 ;  /* 0x00000001110f7824 */ /* 0x000fc400030e0602 */
[----:B------:R-:W-:Y:S01]  /*25950*/  IMAD.X R13, R17, 0x1, R28, P3 ;  /* 0x00000001110d7824 */ /* 0x000fe200018e061c */
[----:B0-----:R-:W-:Y:S01]  /*25960*/  ISETP.GE.AND P3, PT, R16, UR4, PT ;  /* 0x0000000410007c0c */ /* 0x001fe2000bf66270 */
[----:B------:R-:W0:Y:S01]  /*25970*/  LDCU UR4, c[0x0][0x39c] ;  /* 0x00007380ff0477ac */ /* 0x000e220008000800 */
[----:B------:R1:W-:Y:S01]  /*25980*/  @P5 STG.E.U8 desc[UR8][R14.64], R21 ;  /* 0x000000150e005986 */ /* 0x0003e2000c101108 */
[----:B--2---:R-:W-:Y:S02]  /*25990*/  ISETP.LT.AND P5, PT, R20, UR10, !P2 ;  /* 0x0000000a14007c0c */ /* 0x004fe4000d7a1270 */
[----:B------:R-:W-:Y:S02]  /*259a0*/  PRMT R23, R9, 0x7771, RZ ;  /* 0x0000777109177816 */ /* 0x000fe400000000ff */
[----:B------:R-:W-:Y:S01]  /*259b0*/  SHF.R.S32.HI R19, RZ, 0x1f, R8 ;  /* 0x0000001fff137819 */ /* 0x000fe20000011408 */
[----:B------:R-:W-:Y:S01]  /*259c0*/  VIADD R18, R29, 0x26 ;  /* 0x000000261d127836 */ /* 0x000fe20000000000 */
[----:B------:R-:W2:Y:S01]  /*259d0*/  LDCU UR10, c[0x0][0x398] ;  /* 0x00007300ff0a77ac */ /* 0x000ea20008000800 */
[----:B------:R0:W-:Y:S01]  /*259e0*/  @P4 STG.E.U8 desc[UR8][R12.64], R23 ;  /* 0x000000170c004986 */ /* 0x0001e2000c101108 */
[----:B-1----:R-:W-:-:S02]  /*259f0*/  IADD3 R14, P6, PT, R8, R0, RZ ;  /* 0x00000000080e7210 */ /* 0x002fc40007fde0ff */
[----:B------:R-:W-:Y:S02]  /*25a00*/  PRMT R21, R9, 0x7772, RZ ;  /* 0x0000777209157816 */ /* 0x000fe400000000ff */
[----:B------:R-:W-:Y:S01]  /*25a10*/  ISETP.LT.AND P4, PT, R22, UR12, !P2 ;  /* 0x0000000c16007c0c */ /* 0x000fe2000d781270 */
[C---:B------:R-:W-:Y:S01]  /*25a20*/  IMAD.X R15, R19.reuse, 0x1, R2, P6 ;  /* 0x00000001130f7824 */ /* 0x040fe200030e0602 */
[----:B------:R-:W1:Y:S01]  /*25a30*/  LDCU UR12, c[0x0][0x398] ;  /* 0x00007300ff0c77ac */ /* 0x000e620008000800 */
[C---:B0-----:R-:W-:Y:S01]  /*25a40*/  IADD3 R12, P2, PT, R8.reuse, R3, RZ ;  /* 0x00000003080c7210 */ /* 0x041fe20007f5e0ff */
[----:B------:R-:W-:Y:S02]  /*25a50*/  VIADD R16, R8, UR26 ;  /* 0x0000001a08107c36 */ /* 0x000fe40008000000 */
[----:B------:R0:W-:Y:S01]  /*25a60*/  @P5 STG.E.U8 desc[UR8][R14.64], R21 ;  /* 0x000000150e005986 */ /* 0x0001e2000c101108 */
[----:B------:R-:W-:Y:S01]  /*25a70*/  ISETP.LT.AND P5, PT, R20, UR14, !P0 ;  /* 0x0000000e14007c0c */ /* 0x000fe2000c7a1270 */
[----:B------:R-:W1:Y:S01]  /*25a80*/  LDCU UR14, c[0x0][0x398] ;  /* 0x00007300ff0e77ac */ /* 0x000e620008000800 */
[----:B------:R-:W-:Y:S01]  /*25a90*/  IMAD.X R13, R19, 0x1, R28, P2 ;  /* 0x00000001130d7824 */ /* 0x000fe200010e061c */
[----:B------:R-:W-:Y:S01]  /*25aa0*/  ISETP.GE.AND P2, PT, R18, UR4, PT ;  /* 0x0000000412007c0c */ /* 0x000fe2000bf46270 */
[----:B------:R-:W1:Y:S01]  /*25ab0*/  LDCU UR4, c[0x0][0x39c] ;  /* 0x00007380ff0477ac */ /* 0x000e620008000800 */
[----:B------:R-:W-:-:S02]  /*25ac0*/  SHF.R.S32.HI R17, RZ, 0x1f, R16 ;  /* 0x0000001fff117819 */ /* 0x000fc40000011410 */
[----:B------:R-:W-:Y:S02]  /*25ad0*/  IADD3 R8, P6, PT, R16, R0, RZ ;  /* 0x0000000010087210 */ /* 0x000fe40007fde0ff */
[----:B----4-:R-:W-:Y:S02]  /*25ae0*/  PRMT R19, R10, 0x7770, RZ ;  /* 0x000077700a137816 */ /* 0x010fe400000000ff */
[----:B0-----:R-:W-:Y:S01]  /*25af0*/  PRMT R21, R9, 0x7773, RZ ;  /* 0x0000777309157816 */ /* 0x001fe200000000ff */
[----:B------:R-:W-:Y:S02]  /*25b00*/  IMAD.X R9, R17, 0x1, R2, P6 ;  /* 0x0000000111097824 */ /* 0x000fe400030e0602 */
[----:B------:R-:W-:Y:S02]  /*25b10*/  VIADD R14, R16, UR26 ;  /* 0x0000001a100e7c36 */ /* 0x000fe40008000000 */
[----:B------:R-:W-:Y:S01]  /*25b20*/  @P4 STG.E.U8 desc[UR8][R12.64], R21 ;  /* 0x000000150c004986 */ /* 0x000fe2000c101108 */
[----:B---3--:R-:W-:Y:S01]  /*25b30*/  ISETP.LT.AND P4, PT, R22, UR6, !P0 ;  /* 0x0000000616007c0c */ /* 0x008fe2000c781270 */
[----:B------:R-:W0:Y:S02]  /*25b40*/  LDCU UR6, c[0x0][0x398] ;  /* 0x00007300ff0677ac */ /* 0x000e240008000800 */
[----:B------:R3:W-:Y:S02]  /*25b50*/  @P5 STG.E.U8 desc[UR8][R8.64], R19 ;  /* 0x0000001308005986 */ /* 0x0007e4000c101108 */
[----:B---3--:R-:W-:Y:S01]  /*25b60*/  IADD3 R8, P0, PT, R16, R3, RZ ;  /* 0x0000000310087210 */ /* 0x008fe20007f1e0ff */
[----:B------:R-:W-:-:S04]  /*25b70*/  VIADD R16, R29, 0x27 ;  /* 0x000000271d107836 */ /* 0x000fc80000000000 */
[----:B------:R-:W-:Y:S01]  /*25b80*/  IMAD.X R9, R17, 0x1, R28, P0 ;  /* 0x0000000111097824 */ /* 0x000fe200000e061c */
[----:B-1----:R-:W-:Y:S01]  /*25b90*/  ISETP.GE.AND P0, PT, R16, UR4, PT ;  /* 0x0000000410007c0c */ /* 0x002fe2000bf06270 */
[----:B------:R-:W1:Y:S01]  /*25ba0*/  LDCU UR4, c[0x0][0x39c] ;  /* 0x00007380ff0477ac */ /* 0x000e620008000800 */
[----:B------:R-:W-:Y:S02]  /*25bb0*/  PRMT R21, R10, 0x7771, RZ ;  /* 0x000077710a157816 */ /* 0x000fe400000000ff */
[----:B--2---:R-:W-:Y:S02]  /*25bc0*/  ISETP.LT.AND P5, PT, R20, UR10, !P3 ;  /* 0x0000000a14007c0c */ /* 0x004fe4000dfa1270 */
[----:B------:R-:W-:Y:S01]  /*25bd0*/  SHF.R.S32.HI R15, RZ, 0x1f, R14 ;  /* 0x0000001fff0f7819 */ /* 0x000fe2000001140e */
[----:B------:R2:W-:Y:S01]  /*25be0*/  @P4 STG.E.U8 desc[UR8][R8.64], R21 ;  /* 0x0000001508004986 */ /* 0x0005e2000c101108 */
[C---:B------:R-:W-:Y:S01]  /*25bf0*/  IADD3 R12, P6, PT, R14.reuse, R0, RZ ;  /* 0x000000000e0c7210 */ /* 0x040fe20007fde0ff */
[----:B------:R-:W-:Y:S01]  /*25c00*/  VIADD R16, R14, UR26 ;  /* 0x0000001a0e107c36 */ /* 0x000fe20008000000 */
[----:B------:R-:W-:Y:S01]  /*25c10*/  ISETP.LT.AND P4, PT, R22, UR12, !P3 ;  /* 0x0000000c16007c0c */ /* 0x000fe2000df81270 */
[----:B------:R-:W3:Y:S01]  /*25c20*/  LDCU UR10, c[0x0][0x398] ;  /* 0x00007300ff0a77ac */ /* 0x000ee20008000800 */
[----:B------:R-:W-:Y:S01]  /*25c30*/  PRMT R19, R10, 0x7772, RZ ;  /* 0x000077720a137816 */ /* 0x000fe200000000ff */
[----:B------:R-:W-:Y:S01]  /*25c40*/  IMAD.X R13, R15, 0x1, R2, P6 ;  /* 0x000000010f0d7824 */ /* 0x000fe200030e0602 */
[----:B------:R-:W-:Y:S01]  /*25c50*/  SHF.R.S32.HI R17, RZ, 0x1f, R16 ;  /* 0x0000001fff117819 */ /* 0x000fe20000011410 */
[----:B------:R-:W4:Y:S01]  /*25c60*/  LDCU UR12, c[0x0][0x398] ;  /* 0x00007300ff0c77ac */ /* 0x000f220008000800 */
[----:B--2---:R-:W-:Y:S01]  /*25c70*/  IADD3 R8, P3, PT, R14, R3, RZ ;  /* 0x000000030e087210 */ /* 0x004fe20007f7e0ff */
[----:B------:R-:W-:Y:S01]  /*25c80*/  VIADD R14, R29, 0x28 ;  /* 0x000000281d0e7836 */ /* 0x000fe20000000000 */
[----:B------:R2:W-:Y:S03]  /*25c90*/  @P5 STG.E.U8 desc[UR8][R12.64], R19 ;  /* 0x000000130c005986 */ /* 0x0005e6000c101108 */
[----:B------:R-:W-:Y:S01]  /*25ca0*/  IMAD.X R9, R15, 0x1, R28, P3 ;  /* 0x000000010f097824 */ /* 0x000fe200018e061c */
[----:B-1----:R-:W-:Y:S01]  /*25cb0*/  ISETP.GE.AND P3, PT, R14, UR4, PT ;  /* 0x000000040e007c0c */ /* 0x002fe2000bf66270 */
[----:B------:R-:W1:Y:S01]  /*25cc0*/  LDCU UR4, c[0x0][0x39c] ;  /* 0x00007380ff0477ac */ /* 0x000e620008000800 */
[----:B------:R-:W-:-:S02]  /*25cd0*/  ISETP.LT.AND P5, PT, R20, UR14, !P2 ;  /* 0x0000000e14007c0c */ /* 0x000fc4000d7a1270 */
[----:B------:R-:W-:Y:S01]  /*25ce0*/  PRMT R21, R10, 0x7773, RZ ;  /* 0x000077730a157816 */ /* 0x000fe200000000ff */
[----:B------:R-:W1:Y:S01]  /*25cf0*/  LDCU UR14, c[0x0][0x398] ;  /* 0x00007300ff0e77ac */ /* 0x000e620008000800 */
[----:B--2---:R-:W-:-:S03]  /*25d00*/  IADD3 R12, P6, PT, R16, R0, RZ ;  /* 0x00000000100c7210 */ /* 0x004fc60007fde0ff */
[----:B------:R2:W-:Y:S01]  /*25d10*/  @P4 STG.E.U8 desc[UR8][R8.64], R21 ;  /* 0x0000001508004986 */ /* 0x0005e2000c101108 */
[----:B0-----:R-:W-:Y:S02]  /*25d20*/  ISETP.LT.AND P4, PT, R22, UR6, !P2 ;  /* 0x0000000616007c0c */ /* 0x001fe4000d781270 */
[----:B------:R-:W-:Y:S01]  /*25d30*/  PRMT R19, R11, 0x7770, RZ ;  /* 0x000077700b137816 */ /* 0x000fe200000000ff */
[----:B------:R-:W-:Y:S01]  /*25d40*/  IMAD.X R13, R17, 0x1, R2, P6 ;  /* 0x00000001110d7824 */ /* 0x000fe200030e0602 */
[----:B------:R-:W0:Y:S01]  /*25d50*/  LDCU UR6, c[0x0][0x398] ;  /* 0x00007300ff0677ac */ /* 0x000e220008000800 */
[----:B------:R-:W-:Y:S02]  /*25d60*/  VIADD R14, R29, 0x29 ;  /* 0x000000291d0e7836 */ /* 0x000fe40000000000 */
[C---:B------:R-:W-:Y:S01]  /*25d70*/  VIADD R10, R16.reuse, UR26 ;  /* 0x0000001a100a7c36 */ /* 0x040fe20008000000 */
[----:B--2---:R-:W-:Y:S01]  /*25d80*/  IADD3 R8, P2, PT, R16, R3, RZ ;  /* 0x0000000310087210 */ /* 0x004fe20007f5e0ff */
[----:B------:R2:W-:Y:S01]  /*25d90*/  @P5 STG.E.U8 desc[UR8][R12.64], R19 ;  /* 0x000000130c005986 */ /* 0x0005e2000c101108 */
[----:B---3--:R-:W-:Y:S01]  /*25da0*/  ISETP.LT.AND P5, PT, R20, UR10, !P0 ;  /* 0x0000000a14007c0c */ /* 0x008fe2000c7a1270 */
[----:B------:R-:W3:Y:S01]  /*25db0*/  LDCU UR10, c[0x0][0x398] ;  /* 0x00007300ff0a77ac */ /* 0x000ee20008000800 */
[----:B------:R-:W-:Y:S01]  /*25dc0*/  PRMT R21, R11, 0x7771, RZ ;  /* 0x000077710b157816 */ /* 0x000fe200000000ff */
[----:B------:R-:W-:Y:S01]  /*25dd0*/  IMAD.X R9, R17, 0x1, R28, P2 ;  /* 0x0000000111097824 */ /* 0x000fe200010e061c */
[----:B-1----:R-:W-:Y:S01]  /*25de0*/  ISETP.GE.AND P2, PT, R14, UR4, PT ;  /* 0x000000040e007c0c */ /* 0x002fe2000bf46270 */
[----:B------:R-:W1:Y:S01]  /*25df0*/  LDCU UR4, c[0x0][0x39c] ;  /* 0x00007380ff0477ac */ /* 0x000e620008000800 */
[----:B------:R-:W-:-:S02]  /*25e00*/  SHF.R.S32.HI R15, RZ, 0x1f, R10 ;  /* 0x0000001fff0f7819 */ /* 0x000fc4000001140a */
[----:B------:R0:W-:Y:S01]  /*25e10*/  @P4 STG.E.U8 desc[UR8][R8.64], R21 ;  /* 0x0000001508004986 */ /* 0x0001e2000c101108 */
[-C--:B--2---:R-:W-:Y:S02]  /*25e20*/  IADD3 R12, P6, PT, R10, R0.reuse, RZ ;  /* 0x000000000a0c7210 */ /* 0x084fe40007fde0ff */
[----:B----4-:R-:W-:Y:S02]  /*25e30*/  ISETP.LT.AND P4, PT, R22, UR12, !P0 ;  /* 0x0000000c16007c0c */ /* 0x010fe4000c781270 */
[----:B------:R-:W-:Y:S01]  /*25e40*/  PRMT R19, R11, 0x7772, RZ ;  /* 0x000077720b137816 */ /* 0x000fe200000000ff */
[----:B------:R-:W-:Y:S01]  /*25e50*/  IMAD.X R13, R15, 0x1, R2, P6 ;  /* 0x000000010f0d7824 */ /* 0x000fe200030e0602 */
[----:B------:R-:W2:Y:S01]  /*25e60*/  LDCU UR12, c[0x0][0x398] ;  /* 0x00007300ff0c77ac */ /* 0x000ea20008000800 */
[C---:B0-----:R-:W-:Y:S01]  /*25e70*/  IADD3 R8, P0, PT, R10.reuse, R3, RZ ;  /* 0x000000030a087210 */ /* 0x041fe20007f1e0ff */
[----:B------:R-:W-:Y:S02]  /*25e80*/  VIADD R14, R10, UR26 ;  /* 0x0000001a0a0e7c36 */ /* 0x000fe40008000000 */
[----:B------:R0:W-:Y:S01]  /*25e90*/  @P5 STG.E.U8 desc[UR8][R12.64], R19 ;  /* 0x000000130c005986 */ /* 0x0001e2000c101108 */
[----:B------:R-:W-:Y:S01]  /*25ea0*/  ISETP.LT.AND P5, PT, R20, UR14, !P3 ;  /* 0x0000000e14007c0c */ /* 0x000fe2000dfa1270 */
[----:B------:R-:W-:Y:S01]  /*25eb0*/  VIADD R16, R29, 0x2a ;  /* 0x0000002a1d107836 */ /* 0x000fe20000000000 */
[----:B------:R-:W-:Y:S01]  /*25ec0*/  PRMT R21, R11, 0x7773, RZ ;  /* 0x000077730b157816 */ /* 0x000fe200000000ff */
[----:B------:R-:W-:Y:S01]  /*25ed0*/  IMAD.X R9, R15, 0x1, R28, P0 ;  /* 0x000000010f097824 */ /* 0x000fe200000e061c */
[----:B------:R-:W-:Y:S01]  /*25ee0*/  SHF.R.S32.HI R17, RZ, 0x1f, R14 ;  /* 0x0000001fff117819 */ /* 0x000fe2000001140e */
[----:B------:R-:W4:Y:S01]  /*25ef0*/  LDCU UR14, c[0x0][0x398] ;  /* 0x00007300ff0e77ac */ /* 0x000f220008000800 */
[----:B------:R-:W-:-:S02]  /*25f00*/  IADD3 R10, P6, PT, R14, R0, RZ ;  /* 0x000000000e0a7210 */ /* 0x000fc40007fde0ff */
[----:B------:R2:W-:Y:S01]  /*25f10*/  @P4 STG.E.U8 desc[UR8][R8.64], R21 ;  /* 0x0000001508004986 */ /* 0x0005e2000c101108 */
[----:B------:R-:W-:Y:S01]  /*25f20*/  ISETP.LT.AND P4, PT, R22, UR6, !P3 ;  /* 0x0000000616007c0c */ /* 0x000fe2000df81270 */
[----:B------:R-:W4:Y:S01]  /*25f30*/  LDCU UR6, c[0x0][0x398] ;  /* 0x00007300ff0677ac */ /* 0x000f220008000800 */
[----:B-1----:R-:W-:Y:S01]  /*25f40*/  ISETP.GE.AND P0, PT, R16, UR4, PT ;  /* 0x0000000410007c0c */ /* 0x002fe2000bf06270 */
[----:B------:R-:W-:Y:S01]  /*25f50*/  IMAD.X R11, R17, 0x1, R2, P6 ;  /* 0x00000001110b7824 */ /* 0x000fe200030e0602 */
[----:B------:R-:W-:Y:S01]  /*25f60*/  PRMT R23, R4, 0x7770, RZ ;  /* 0x0000777004177816 */ /* 0x000fe200000000ff */
[----:B------:R-:W1:Y:S01]  /*25f70*/  LDCU UR4, c[0x0][0x39c] ;  /* 0x00007380ff0477ac */ /* 0x000e620008000800 */
[----:B0-----:R-:W-:-:S03]  /*25f80*/  IADD3 R12, P3, PT, R14, R3, RZ ;  /* 0x000000030e0c7210 */ /* 0x001fc60007f7e0ff */
[----:B------:R0:W-:Y:S02]  /*25f90*/  @P5 STG.E.U8 desc[UR8][R10.64], R23 ;  /* 0x000000170a005986 */ /* 0x0001e4000c101108 */
[----:B------:R-:W-:Y:S02]  /*25fa0*/  IMAD.X R13, R17, 0x1, R28, P3 ;  /* 0x00000001110d7824 */ /* 0x000fe400018e061c */
[----:B------:R-:W-:Y:S01]  /*25fb0*/  VIADD R16, R14, UR26 ;  /* 0x0000001a0e107c36 */ /* 0x000fe20008000000 */
[----:B---3--:R-:W-:Y:S01]  /*25fc0*/  ISETP.LT.AND P5, PT, R20, UR10, !P2 ;  /* 0x0000000a14007c0c */ /* 0x008fe2000d7a1270 */
[C---:B------:R-:W-:Y:S01]  /*25fd0*/  VIADD R15, R29.reuse, 0x2b ;  /* 0x0000002b1d0f7836 */ /* 0x040fe20000000000 */
[C---:B--2---:R-:W-:Y:S02]  /*25fe0*/  PRMT R21, R4.reuse, 0x7772, RZ ;  /* 0x0000777204157816 */ /* 0x044fe400000000ff */
[----:B0-----:R-:W-:Y:S01]  /*25ff0*/  PRMT R23, R4, 0x7771, RZ ;  /* 0x0000777104177816 */ /* 0x001fe200000000ff */
[C---:B------:R-:W-:Y:S01]  /*26000*/  VIADD R18, R16.reuse, UR26 ;  /* 0x0000001a10127c36 */ /* 0x040fe20008000000 */
[----:B------:R-:W-:Y:S01]  /*26010*/  SHF.R.S32.HI R19, RZ, 0x1f, R16 ;  /* 0x0000001fff137819 */ /* 0x000fe20000011410 */
[----:B------:R-:W-:Y:S01]  /*26020*/  VIADD R11, R29, 0x2c ;  /* 0x0000002c1d0b7836 */ /* 0x000fe20000000000 */
[----:B------:R-:W-:Y:S01]  /*26030*/  IADD3 R14, P6, PT, R16, R0, RZ ;  /* 0x00000000100e7210 */ /* 0x000fe20007fde0ff */
[----:B------:R0:W-:Y:S01]  /*26040*/  @P4 STG.E.U8 desc[UR8][R12.64], R23 ;  /* 0x000000170c004986 */ /* 0x0001e2000c101108 */
[----:B------:R-:W-:Y:S01]  /*26050*/  ISETP.LT.AND P4, PT, R22, UR12, !P2 ;  /* 0x0000000c16007c0c */ /* 0x000fe2000d781270 */
[----:B------:R-:W2:Y:S01]  /*26060*/  LDCU UR10, c[0x0][0x398] ;  /* 0x00007300ff0a77ac */ /* 0x000ea20008000800 */
[----:B------:R-:W-:-:S02]  /*26070*/  IADD3 R8, P2, PT, R16, R3, RZ ;  /* 0x0000000310087210 */ /* 0x000fc40007f5e0ff */
[----:B-1----:R-:W-:Y:S01]  /*26080*/  ISETP.GE.AND P3, PT, R15, UR4, PT ;  /* 0x000000040f007c0c */ /* 0x002fe2000bf66270 */
[C---:B------:R-:W-:Y:S01]  /*26090*/  IMAD.X R15, R19.reuse, 0x1, R2, P6 ;  /* 0x00000001130f7824 */ /* 0x040fe200030e0602 */
[----:B------:R-:W-:Y:S01]  /*260a0*/  SHF.R.S32.HI R17, RZ, 0x1f, R18 ;  /* 0x0000001fff117819 */ /* 0x000fe20000011412 */
[----:B------:R-:W-:Y:S01]  /*260b0*/  IMAD.X R9, R19, 0x1, R28, P2 ;  /* 0x0000000113097824 */ /* 0x000fe200010e061c */
[----:B------:R-:W1:Y:S01]  /*260c0*/  LDCU UR4, c[0x0][0x39c] ;  /* 0x00007380ff0477ac */ /* 0x000e620008000800 */
[----:B0-----:R-:W-:Y:S01]  /*260d0*/  PRMT R23, R4, 0x7773, RZ ;  /* 0x0000777304177816 */ /* 0x001fe200000000ff */
[----:B------:R0:W-:Y:S01]  /*260e0*/  @P5 STG.E.U8 desc[UR8][R14.64], R21 ;  /* 0x000000150e005986 */ /* 0x0001e2000c101108 */
[----:B----4-:R-:W-:Y:S01]  /*260f0*/  ISETP.LT.AND P5, PT, R20, UR14, !P0 ;  /* 0x0000000e14007c0c */ /* 0x010fe2000c7a1270 */
[C---:B------:R-:W-:Y:S01]  /*26100*/  VIADD R4, R18.reuse, UR26 ;  /* 0x0000001a12047c36 */ /* 0x040fe20008000000 */
[----:B------:R-:W-:Y:S01]  /*26110*/  IADD3 R10, P6, PT, R18, R0, RZ ;  /* 0x00000000120a7210 */ /* 0x000fe20007fde0ff */
[----:B------:R-:W-:Y:S01]  /*26120*/  @P4 STG.E.U8 desc[UR8][R8.64], R23 ;  /* 0x0000001708004986 */ /* 0x000fe2000c101108 */
[----:B------:R-:W-:Y:S01]  /*26130*/  ISETP.LT.AND P4, PT, R22, UR6, !P0 ;  /* 0x0000000616007c0c */ /* 0x000fe2000c781270 */
[----:B------:R-:W3:Y:S01]  /*26140*/  LDCU UR12, c[0x0][0x398] ;  /* 0x00007300ff0c77ac */ /* 0x000ee20008000800 */
[----:B------:R-:W-:-:S02]  /*26150*/  IADD3 R12, P0, PT, R18, R3, RZ ;  /* 0x00000003120c7210 */ /* 0x000fc40007f1e0ff */
[----:B------:R-:W4:Y:S01]  /*26160*/  LDL.LU R18, [R1+0x30] ;  /* 0x0000300001127983 */ /* 0x000f220000300800 */
[----:B------:R-:W2:Y:S01]  /*26170*/  LDCU UR14, c[0x0][0x398] ;  /* 0x00007300ff0e77ac */ /* 0x000ea20008000800 */
[----:B-1----:R-:W-:Y:S01]  /*26180*/  ISETP.GE.AND P2, PT, R11, UR4, PT ;  /* 0x000000040b007c0c */ /* 0x002fe2000bf46270 */
[----:B------:R-:W1:Y:S01]  /*26190*/  LDCU UR4, c[0x0][0x39c] ;  /* 0x00007380ff0477ac */ /* 0x000e620008000800 */
[----:B0-----:R-:W-:Y:S01]  /*261a0*/  VIADD R15, R29, 0x2d ;  /* 0x0000002d1d0f7836 */ /* 0x001fe20000000000 */
[----:B------:R-:W-:Y:S01]  /*261b0*/  PRMT R21, R5, 0x7770, RZ ;  /* 0x0000777005157816 */ /* 0x000fe200000000ff */
[C---:B------:R-:W-:Y:S01]  /*261c0*/  IMAD.X R13, R17.reuse, 0x1, R28, P0 ;  /* 0x00000001110d7824 */ /* 0x040fe200000e061c */
[----:B------:R-:W-:Y:S01]  /*261d0*/  SHF.R.S32.HI R19, RZ, 0x1f, R4 ;  /* 0x0000001fff137819 */ /* 0x000fe20000011404 */
[----:B------:R-:W-:Y:S01]  /*261e0*/  IMAD.X R11, R17, 0x1, R2, P6 ;  /* 0x00000001110b7824 */ /* 0x000fe200030e0602 */
[----:B------:R-:W0:Y:S04]  /*261f0*/  LDCU UR6, c[0x0][0x398] ;  /* 0x00007300ff0677ac */ /* 0x000e280008000800 */
[----:B------:R2:W-:Y:S01]  /*26200*/  @P5 STG.E.U8 desc[UR8][R10.64], R21 ;  /* 0x000000150a005986 */ /* 0x0005e2000c101108 */
[----:B-1----:R-:W-:Y:S01]  /*26210*/  ISETP.GE.AND P0, PT, R15, UR4, PT ;  /* 0x000000040f007c0c */ /* 0x002fe2000bf06270 */
[----:B------:R-:W1:Y:S01]  /*26220*/  LDCU UR4, c[0x0][0x39c] ;  /* 0x00007380ff0477ac */ /* 0x000e620008000800 */
[----:B--2---:R-:W-:-:S02]  /*26230*/  PRMT R21, R5, 0x7771, RZ ;  /* 0x0000777105157816 */ /* 0x004fc400000000ff */
[----:B------:R-:W-:Y:S01]  /*26240*/  ISETP.LT.AND P5, PT, R20, UR10, !P3 ;  /* 0x0000000a14007c0c */ /* 0x000fe2000dfa1270 */
[----:B------:R-:W-:Y:S01]  /*26250*/  VIADD R16, R29, 0x2e ;  /* 0x0000002e1d107836 */ /* 0x000fe20000000000 */
[----:B------:R-:W-:Y:S01]  /*26260*/  IADD3 R14, P6, PT, R4, R0, RZ ;  /* 0x00000000040e7210 */ /* 0x000fe20007fde0ff */
[----:B------:R2:W-:Y:S01]  /*26270*/  @P4 STG.E.U8 desc[UR8][R12.64], R21 ;  /* 0x000000150c004986 */ /* 0x0005e2000c101108 */
[----:B---3--:R-:W-:Y:S02]  /*26280*/  ISETP.LT.AND P4, PT, R22, UR12, !P3 ;  /* 0x0000000c16007c0c */ /* 0x008fe4000df81270 */
[----:B------:R-:W-:Y:S01]  /*26290*/  PRMT R17, R5, 0x7772, RZ ;  /* 0x0000777205117816 */ /* 0x000fe200000000ff */
[C---:B------:R-:W-:Y:S01]  /*262a0*/  IMAD.X R15, R19.reuse, 0x1, R2, P6 ;  /* 0x00000001130f7824 */ /* 0x040fe200030e0602 */
[C---:B------:R-:W-:Y:S01]  /*262b0*/  IADD3 R8, P3, PT, R4.reuse, R3, RZ ;  /* 0x0000000304087210 */ /* 0x040fe20007f7e0ff */
[----:B------:R-:W-:Y:S01]  /*262c0*/  VIADD R10, R4, UR26 ;  /* 0x0000001a040a7c36 */ /* 0x000fe20008000000 */
[----:B------:R-:W3:Y:S03]  /*262d0*/  LDCU UR10, c[0x0][0x398] ;  /* 0x00007300ff0a77ac */ /* 0x000ee60008000800 */
[----:B------:R-:W-:Y:S01]  /*262e0*/  IMAD.X R9, R19, 0x1, R28, P3 ;  /* 0x0000000113097824 */ /* 0x000fe200018e061c */
[----:B-1----:R-:W-:Y:S01]  /*262f0*/  ISETP.GE.AND P3, PT, R16, UR4, PT ;  /* 0x0000000410007c0c */ /* 0x002fe2000bf66270 */
[----:B------:R-:W1:Y:S01]  /*26300*/  LDCU UR4, c[0x0][0x39c] ;  /* 0x00007380ff0477ac */ /* 0x000e620008000800 */
[----:B------:R0:W-:Y:S01]  /*26310*/  @P5 STG.E.U8 desc[UR8][R14.64], R17 ;  /* 0x000000110e005986 */ /* 0x0001e2000c101108 */
[----:B------:R-:W-:-:S02]  /*26320*/  ISETP.LT.AND P5, PT, R20, UR14, !P2 ;  /* 0x0000000e14007c0c */ /* 0x000fc4000d7a1270 */
[----:B------:R-:W-:Y:S01]  /*26330*/  SHF.R.S32.HI R11, RZ, 0x1f, R10 ;  /* 0x0000001fff0b7819 */ /* 0x000fe2000001140a */
[----:B------:R-:W1:Y:S01]  /*26340*/  LDCU UR12, c[0x0][0x398] ;  /* 0x00007300ff0c77ac */ /* 0x000e620008000800 */
[----:B------:R-:W-:Y:S01]  /*26350*/  IADD3 R4, P6, PT, R10, R0, RZ ;  /* 0x000000000a047210 */ /* 0x000fe20007fde0ff */
[----:B--2---:R-:W-:Y:S01]  /*26360*/  VIADD R13, R29, 0x2f ;  /* 0x0000002f1d0d7836 */ /* 0x004fe20000000000 */
[----:B------:R-:W-:Y:S01]  /*26370*/  PRMT R19, R6, 0x7771, RZ ;  /* 0x0000777106137816 */ /* 0x000fe200000000ff */
[----:B------:R-:W2:Y:S01]  /*26380*/  LDCU UR14, c[0x0][0x398] ;  /* 0x00007300ff0e77ac */ /* 0x000ea20008000800 */
[----:B0-----:R-:W-:Y:S01]  /*26390*/  PRMT R17, R5, 0x7773, RZ ;  /* 0x0000777305117816 */ /* 0x001fe200000000ff */
[----:B------:R-:W-:-:S04]  /*263a0*/  VIADD R14, R10, UR26 ;  /* 0x0000001a0a0e7c36 */ /* 0x000fc80008000000 */
[----:B------:R0:W-:Y:S01]  /*263b0*/  @P4 STG.E.U8 desc[UR8][R8.64], R17 ;  /* 0x0000001108004986 */ /* 0x0001e2000c101108 */
[----:B------:R-:W-:Y:S01]  /*263c0*/  ISETP.LT.AND P4, PT, R22, UR6, !P2 ;  /* 0x0000000616007c0c */ /* 0x000fe2000d781270 */
[C---:B------:R-:W-:Y:S01]  /*263d0*/  IMAD.X R5, R11.reuse, 0x1, R2, P6 ;  /* 0x000000010b057824 */ /* 0x040fe200030e0602 */
[----:B------:R-:W-:Y:S01]  /*263e0*/  IADD3 R10, P2, PT, R10, R3, RZ ;  /* 0x000000030a0a7210 */ /* 0x000fe20007f5e0ff */
[----:B------:R-:W0:Y:S04]  /*263f0*/  LDCU UR6, c[0x0][0x398] ;  /* 0x00007300ff0677ac */ /* 0x000e280008000800 */
[----:B------:R-:W-:Y:S01]  /*26400*/  IMAD.X R11, R11, 0x1, R28, P2 ;  /* 0x000000010b0b7824 */ /* 0x000fe200010e061c */
[----:B-1----:R-:W-:Y:S01]  /*26410*/  ISETP.GE.AND P2, PT, R13, UR4, PT ;  /* 0x000000040d007c0c */ /* 0x002fe2000bf46270 */
[----:B------:R-:W1:Y:S01]  /*26420*/  LDCU UR4, c[0x0][0x39c] ;  /* 0x00007380ff0477ac */ /* 0x000e620008000800 */
[----:B------:R-:W-:-:S02]  /*26430*/  PRMT R15, R6, 0x7770, RZ ;  /* 0x00007770060f7816 */ /* 0x000fc400000000ff */
[----:B------:R-:W-:-:S03]  /*26440*/  SHF.R.S32.HI R21, RZ, 0x1f, R14 ;  /* 0x0000001fff157819 */ /* 0x000fc6000001140e */
[----:B------:R1:W-:Y:S01]  /*26450*/  @P5 STG.E.U8 desc[UR8][R4.64], R15 ;  /* 0x0000000f04005986 */ /* 0x0003e2000c101108 */
[----:B---3--:R-:W-:Y:S01]  /*26460*/  ISETP.LT.AND P5, PT, R20, UR10, !P0 ;  /* 0x0000000a14007c0c */ /* 0x008fe2000c7a1270 */
[----:B------:R-:W3:Y:S02]  /*26470*/  LDCU UR10, c[0x0][0x398] ;  /* 0x00007300ff0a77ac */ /* 0x000ee40008000800 */
[----:B------:R2:W-:Y:S01]  /*26480*/  @P4 STG.E.U8 desc[UR8][R10.64], R19 ;  /* 0x000000130a004986 */ /* 0x0005e2000c101108 */
[----:B------:R-:W-:Y:S01]  /*26490*/  ISETP.LT.AND P4, PT, R22, UR12, !P0 ;  /* 0x0000000c16007c0c */ /* 0x000fe2000c781270 */
[----:B------:R-:W3:Y:S01]  /*264a0*/  LDCU UR12, c[0x0][0x398] ;  /* 0x00007300ff0c77ac */ /* 0x000ee20008000800 */
[C---:B0-----:R-:W-:Y:S01]  /*264b0*/  IADD3 R8, P0, PT, R14.reuse, R3, RZ ;  /* 0x000000030e087210 */ /* 0x041fe20007f1e0ff */
[----:B-1----:R-:W-:Y:S01]  /*264c0*/  VIADD R5, R29, 0x30 ;  /* 0x000000301d057836 */ /* 0x002fe20000000000 */
[----:B------:R-:W-:-:S03]  /*264d0*/  IADD3 R12, P6, PT, R14, R0, RZ ;  /* 0x000000000e0c7210 */ /* 0x000fc60007fde0ff */
[----:B------:R-:W-:Y:S01]  /*264e0*/  IMAD.X R9, R21, 0x1, R28, P0 ;  /* 0x0000000115097824 */ /* 0x000fe200000e061c */
[----:B------:R-:W-:Y:S01]  /*264f0*/  ISETP.GE.AND P0, PT, R5, UR4, PT ;  /* 0x0000000405007c0c */ /* 0x000fe2000bf06270 */
[----:B------:R-:W0:Y:S01]  /*26500*/  LDCU UR4, c[0x0][0x39c] ;  /* 0x00007380ff0477ac */ /* 0x000e220008000800 */
[----:B------:R-:W-:Y:S01]  /*26510*/  IMAD.X R13, R21, 0x1, R2, P6 ;  /* 0x00000001150d7824 */ /* 0x000fe200030e0602 */
[C---:B------:R-:W-:Y:S02]  /*26520*/  PRMT R17, R6.reuse, 0x7772, RZ ;  /* 0x0000777206117816 */ /* 0x040fe400000000ff */
[----:B--2---:R-:W-:Y:S01]  /*26530*/  PRMT R19, R6, 0x7773, RZ ;  /* 0x0000777306137816 */ /* 0x004fe200000000ff */
[----:B------:R-:W-:Y:S02]  /*26540*/  VIADD R15, R14, UR26 ;  /* 0x0000001a0e0f7c36 */ /* 0x000fe40008000000 */
[----:B------:R1:W-:Y:S01]  /*26550*/  @P5 STG.E.U8 desc[UR8][R12.64], R17 ;  /* 0x000000110c005986 */ /* 0x0003e2000c101108 */
[----:B------:R-:W-:Y:S01]  /*26560*/  ISETP.LT.AND P5, PT, R20, UR14, !P3 ;  /* 0x0000000e14007c0c */ /* 0x000fe2000dfa1270 */
[----:B------:R-:W-:Y:S01]  /*26570*/  VIADD R11, R29, 0x31 ;  /* 0x000000311d0b7836 */ /* 0x000fe20000000000 */
[----:B------:R-:W-:Y:S01]  /*26580*/  SHF.R.S32.HI R23, RZ, 0x1f, R15 ;  /* 0x0000001fff177819 */ /* 0x000fe2000001140f */
[----:B------:R-:W-:Y:S01]  /*26590*/  @P4 STG.E.U8 desc[UR8][R8.64], R19 ;  /* 0x0000001308004986 */ /* 0x000fe2000c101108 */
[----:B------:R-:W-:Y:S01]  /*265a0*/  ISETP.LT.AND P4, PT, R22, UR6, !P3 ;  /* 0x0000000616007c0c */ /* 0x000fe2000df81270 */
[C---:B------:R-:W-:Y:S01]  /*265b0*/  VIADD R6, R15.reuse, UR26 ;  /* 0x0000001a0f067c36 */ /* 0x040fe20008000000 */
[C---:B------:R-:W-:Y:S01]  /*265c0*/  IADD3 R4, P6, PT, R15.reuse, R0, RZ ;  /* 0x000000000f047210 */ /* 0x040fe20007fde0ff */
[----:B------:R-:W2:Y:S01]  /*265d0*/  LDCU UR14, c[0x0][0x398] ;  /* 0x00007300ff0e77ac */ /* 0x000ea20008000800 */
[----:B-1----:R-:W-:-:S03]  /*265e0*/  IADD3 R12, P3, PT, R15, R3, RZ ;  /* 0x000000030f0c7210 */ /* 0x002fc60007f7e0ff */
[----:B------:R-:W-:Y:S01]  /*265f0*/  IMAD.X R5, R23, 0x1, R2, P6 ;  /* 0x0000000117057824 */ /* 0x000fe200030e0602 */
[----:B------:R-:W-:Y:S01]  /*26600*/  PRMT R17, R7, 0x7770, RZ ;  /* 0x0000777007117816 */ /* 0x000fe200000000ff */
[----:B------:R-:W1:Y:S01]  /*26610*/  LDCU UR6, c[0x0][0x398] ;  /* 0x00007300ff0677ac */ /* 0x000e620008000800 */
[----:B------:R-:W-:Y:S01]  /*26620*/  IMAD.X R13, R23, 0x1, R28, P3 ;  /* 0x00000001170d7824 */ /* 0x000fe200018e061c */
[----:B0-----:R-:W-:Y:S01]  /*26630*/  ISETP.GE.AND P3, PT, R11, UR4, PT ;  /* 0x000000040b007c0c */ /* 0x001fe2000bf66270 */
[----:B------:R-:W0:Y:S01]  /*26640*/  LDCU UR4, c[0x0][0x39c] ;  /* 0x00007380ff0477ac */ /* 0x000e220008000800 */
[----:B------:R2:W-:Y:S01]  /*26650*/  @P5 STG.E.U8 desc[UR8][R4.64], R17 ;  /* 0x0000001104005986 */ /* 0x0005e2000c101108 */
[----:B---3--:R-:W-:Y:S02]  /*26660*/  ISETP.LT.AND P5, PT, R20, UR10, !P2 ;  /* 0x0000000a14007c0c */ /* 0x008fe4000d7a1270 */
[----:B------:R-:W-:Y:S01]  /*26670*/  SHF.R.S32.HI R21, RZ, 0x1f, R6 ;  /* 0x0000001fff157819 */ /* 0x000fe20000011406 */
[----:B------:R-:W3:Y:S01]  /*26680*/  LDCU UR10, c[0x0][0x398] ;  /* 0x00007300ff0a77ac */ /* 0x000ee20008000800 */
[----:B--2---:R-:W-:Y:S01]  /*26690*/  PRMT R17, R7, 0x7771, RZ ;  /* 0x0000777107117816 */ /* 0x004fe200000000ff */
[----:B------:R-:W-:-:S04]  /*266a0*/  VIADD R5, R29, 0x32 ;  /* 0x000000321d057836 */ /* 0x000fc80000000000 */
[----:B------:R2:W-:Y:S01]  /*266b0*/  @P4 STG.E.U8 desc[UR8][R12.64], R17 ;  /* 0x000000110c004986 */ /* 0x0005e2000c101108 */
[----:B------:R-:W-:Y:S01]  /*266c0*/  ISETP.LT.AND P4, PT, R22, UR12, !P2 ;  /* 0x0000000c16007c0c */ /* 0x000fe2000d781270 */
[C---:B------:R-:W-:Y:S01]  /*266d0*/  VIADD R14, R6.reuse, UR26 ;  /* 0x0000001a060e7c36 */ /* 0x040fe20008000000 */
[C---:B------:R-:W-:Y:S01]  /*266e0*/  IADD3 R8, P2, PT, R6.reuse, R3, RZ ;  /* 0x0000000306087210 */ /* 0x040fe20007f5e0ff */
[----:B------:R-:W1:Y:S01]  /*266f0*/  LDCU UR12, c[0x0][0x398] ;  /* 0x00007300ff0c77ac */ /* 0x000e620008000800 */
[----:B------:R-:W-:-:S03]  /*26700*/  IADD3 R10, P6, PT, R6, R0, RZ ;  /* 0x00000000060a7210 */ /* 0x000fc60007fde0ff */
[----:B------:R-:W-:Y:S01]  /*26710*/  IMAD.X R9, R21, 0x1, R28, P2 ;  /* 0x0000000115097824 */ /* 0x000fe200010e061c */
[----:B0-----:R-:W-:Y:S01]  /*26720*/  ISETP.GE.AND P2, PT, R5, UR4, PT ;  /* 0x0000000405007c0c */ /* 0x001fe2000bf46270 */
[----:B------:R-:W0:Y:S01]  /*26730*/  LDCU UR4, c[0x0][0x39c] ;  /* 0x00007380ff0477ac */ /* 0x000e220008000800 */
[----:B------:R-:W-:Y:S01]  /*26740*/  IMAD.X R11, R21, 0x1, R2, P6 ;  /* 0x00000001150b7824 */ /* 0x000fe200030e0602 */
[C---:B------:R-:W-:Y:S02]  /*26750*/  PRMT R15, R7.reuse, 0x7772, RZ ;  /* 0x00007772070f7816 */ /* 0x040fe400000000ff */
[----:B------:R-:W-:-:S03]  /*26760*/  PRMT R7, R7, 0x7773, RZ ;  /* 0x0000777307077816 */ /* 0x000fc600000000ff */
[----:B------:R0:W-:Y:S01]  /*26770*/  @P5 STG.E.U8 desc[UR8][R10.64], R15 ;  /* 0x0000000f0a005986 */ /* 0x0001e2000c101108 */
[----:B------:R-:W-:Y:S01]  /*26780*/  ISETP.LT.AND P5, PT, R20, UR14, !P0 ;  /* 0x0000000e14007c0c */ /* 0x000fe2000c7a1270 */
[----:B------:R-:W3:Y:S01]  /*26790*/  LDCU UR14, c[0x0][0x398] ;  /* 0x00007300ff0e77ac */ /* 0x000ee20008000800 */
[----:B------:R-:W-:Y:S01]  /*267a0*/  SHF.R.S32.HI R19, RZ, 0x1f, R14 ;  /* 0x0000001fff137819 */ /* 0x000fe2000001140e */
[----:B------:R3:W-:Y:S01]  /*267b0*/  @P4 STG.E.U8 desc[UR8][R8.64], R7 ;  /* 0x0000000708004986 */ /* 0x0007e2000c101108 */
[----:B------:R-:W-:Y:S02]  /*267c0*/  IADD3 R4, P6, PT, R14, R0, RZ ;  /* 0x000000000e047210 */ /* 0x000fe40007fde0ff */
[----:B-1----:R-:W-:Y:S01]  /*267d0*/  ISETP.LT.AND P4, PT, R22, UR6, !P0 ;  /* 0x0000000616007c0c */ /* 0x002fe2000c781270 */
[C---:B------:R-:W-:Y:S01]  /*267e0*/  VIADD R6, R14.reuse, UR26 ;  /* 0x0000001a0e067c36 */ /* 0x040fe20008000000 */
[----:B--2---:R-:W-:Y:S01]  /*267f0*/  IADD3 R12, P0, PT, R14, R3, RZ ;  /* 0x000000030e0c7210 */ /* 0x004fe20007f1e0ff */
[----:B0-----:R-:W-:Y:S01]  /*26800*/  VIADD R11, R29, 0x33 ;  /* 0x000000331d0b7836 */ /* 0x001fe20000000000 */
[----:B------:R-:W-:Y:S01]  /*26810*/  PRMT R15, R24, 0x7770, RZ ;  /* 0x00007770180f7816 */ /* 0x000fe200000000ff */
[C---:B------:R-:W-:Y:S01]  /*26820*/  IMAD.X R5, R19.reuse, 0x1, R2, P6 ;  /* 0x0000000113057824 */ /* 0x040fe200030e0602 */
[----:B------:R-:W0:Y:S01]  /*26830*/  LDCU UR6, c[0x0][0x398] ;  /* 0x00007300ff0677ac */ /* 0x000e220008000800 */
[----:B------:R-:W-:Y:S01]  /*26840*/  IMAD.X R13, R19, 0x1, R28, P0 ;  /* 0x00000001130d7824 */ /* 0x000fe200000e061c */
[----:B------:R-:W-:Y:S01]  /*26850*/  ISETP.GE.AND P0, PT, R11, UR4, PT ;  /* 0x000000040b007c0c */ /* 0x000fe2000bf06270 */
[----:B------:R-:W1:Y:S01]  /*26860*/  LDCU UR4, c[0x0][0x39c] ;  /* 0x00007380ff0477ac */ /* 0x000e620008000800 */
[----:B------:R2:W-:Y:S01]  /*26870*/  @P5 STG.E.U8 desc[UR8][R4.64], R15 ;  /* 0x0000000f04005986 */ /* 0x0005e2000c101108 */
[----:B---3--:R-:W-:-:S02]  /*26880*/  ISETP.LT.AND P5, PT, R20, UR10, !P3 ;  /* 0x0000000a14007c0c */ /* 0x008fc4000dfa1270 */
[----:B------:R-:W-:Y:S01]  /*26890*/  SHF.R.S32.HI R17, RZ, 0x1f, R6 ;  /* 0x0000001fff117819 */ /* 0x000fe20000011406 */
[C---:B------:R-:W-:Y:S01]  /*268a0*/  VIADD R8, R6.reuse, UR26 ;  /* 0x0000001a06087c36 */ /* 0x040fe20008000000 */
[----:B------:R-:W-:Y:S01]  /*268b0*/  IADD3 R10, P6, PT, R6, R0, RZ ;  /* 0x00000000060a7210 */ /* 0x000fe20007fde0ff */
[----:B------:R-:W3:Y:S01]  /*268c0*/  LDCU UR10, c[0x0][0x398] ;  /* 0x00007300ff0a77ac */ /* 0x000ee20008000800 */
[----:B--2---:R-:W-:-:S03]  /*268d0*/  PRMT R15, R24, 0x7771, RZ ;  /* 0x00007771180f7816 */ /* 0x004fc600000000ff */
[----:B------:R-:W-:Y:S01]  /*268e0*/  IMAD.X R11, R17, 0x1, R2, P6 ;  /* 0x00000001110b7824 */ /* 0x000fe200030e0602 */
[----:B------:R-:W-:Y:S01]  /*268f0*/  PRMT R9, R24, 0x7772, RZ ;  /* 0x0000777218097816 */ /* 0x000fe200000000ff */
[----:B------:R2:W-:Y:S01]  /*26900*/  @P4 STG.E.U8 desc[UR8][R12.64], R15 ;  /* 0x0000000f0c004986 */ /* 0x0005e2000c101108 */
[----:B------:R-:W-:Y:S01]  /*26910*/  ISETP.LT.AND P4, PT, R22, UR12, !P3 ;  /* 0x0000000c16007c0c */ /* 0x000fe2000df81270 */
[----:B------:R-:W-:Y:S01]  /*26920*/  VIADD R5, R29, 0x34 ;  /* 0x000000341d057836 */ /* 0x000fe20000000000 */
[----:B------:R-:W-:Y:S01]  /*26930*/  IADD3 R6, P3, PT, R6, R3, RZ ;  /* 0x0000000306067210 */ /* 0x000fe20007f7e0ff */
[----:B------:R0:W-:Y:S01]  /*26940*/  @P5 STG.E.U8 desc[UR8][R10.64], R9 ;  /* 0x000000090a005986 */ /* 0x0001e2000c101108 */
[----:B------:R-:W-:Y:S01]  /*26950*/  ISETP.LT.AND P5, PT, R20, UR14, !P2 ;  /* 0x0000000e14007c0c */ /* 0x000fe2000d7a1270 */
[----:B------:R-:W3:Y:S02]  /*26960*/  LDCU UR12, c[0x0][0x398] ;  /* 0x00007300ff0c77ac */ /* 0x000ee40008000800 */
[----:B------:R-:W-:Y:S01]  /*26970*/  IMAD.X R7, R17, 0x1, R28, P3 ;  /* 0x0000000111077824 */ /* 0x000fe200018e061c */
[----:B-1----:R-:W-:Y:S01]  /*26980*/  ISETP.GE.AND P3, PT, R5, UR4, PT ;  /* 0x0000000405007c0c */ /* 0x002fe2000bf66270 */
[----:B------:R-:W1:Y:S01]  /*26990*/  LDCU UR4, c[0x0][0x398] ;  /* 0x00007300ff0477ac */ /* 0x000e620008000800 */
[----:B--2---:R-:W-:-:S02]  /*269a0*/  PRMT R15, R24, 0x7773, RZ ;  /* 0x00007773180f7816 */ /* 0x004fc400000000ff */
[----:B------:R-:W-:Y:S02]  /*269b0*/  SHF.R.S32.HI R19, RZ, 0x1f, R8 ;  /* 0x0000001fff137819 */ /* 0x000fe40000011408 */
[-C--:B------:R-:W-:Y:S01]  /*269c0*/  IADD3 R4, P6, PT, R8, R0.reuse, RZ ;  /* 0x0000000008047210 */ /* 0x080fe20007fde0ff */
[----:B------:R2:W-:Y:S01]  /*269d0*/  @P4 STG.E.U8 desc[UR8][R6.64], R15 ;  /* 0x0000000f06004986 */ /* 0x0005e2000c101108 */
[----:B0-----:R-:W-:Y:S02]  /*269e0*/  ISETP.LT.AND P4, PT, R22, UR6, !P2 ;  /* 0x0000000616007c0c */ /* 0x001fe4000d781270 */
[----:B------:R-:W-:Y:S01]  /*269f0*/  PRMT R13, R25, 0x7770, RZ ;  /* 0x00007770190d7816 */ /* 0x000fe200000000ff */
[C---:B------:R-:W-:Y:S01]  /*26a00*/  IMAD.X R5, R19.reuse, 0x1, R2, P6 ;  /* 0x0000000113057824 */ /* 0x040fe200030e0602 */
[CC--:B------:R-:W-:Y:S01]  /*26a10*/  IADD3 R10, P2, PT, R8.reuse, R3.reuse, RZ ;  /* 0x00000003080a7210 */ /* 0x0c0fe20007f5e0ff */
[----:B------:R-:W-:Y:S01]  /*26a20*/  VIADD R12, R8, UR26 ;  /* 0x0000001a080c7c36 */ /* 0x000fe20008000000 */
[----:B------:R-:W0:Y:S02]  /*26a30*/  LDCU UR6, c[0x0][0x398] ;  /* 0x00007300ff0677ac */ /* 0x000e240008000800 */
[----:B------:R0:W-:Y:S01]  /*26a40*/  @P5 STG.E.U8 desc[UR8][R4.64], R13 ;  /* 0x0000000d04005986 */ /* 0x0001e2000c101108 */
[----:B---3--:R-:W-:Y:S01]  /*26a50*/  ISETP.LT.AND P5, PT, R20, UR10, !P0 ;  /* 0x0000000a14007c0c */ /* 0x008fe2000c7a1270 */
[----:B------:R-:W-:Y:S01]  /*26a60*/  IMAD.X R11, R19, 0x1, R28, P2 ;  /* 0x00000001130b7824 */ /* 0x000fe200010e061c */
[----:B--2---:R-:W-:Y:S01]  /*26a70*/  PRMT R15, R25, 0x7771, RZ ;  /* 0x00007771190f7816 */ /* 0x004fe200000000ff */
[----:B------:R-:W-:Y:S01]  /*26a80*/  VIADD R9, R29, 0x35 ;  /* 0x000000351d097836 */ /* 0x000fe20000000000 */
[----:B------:R-:W-:Y:S01]  /*26a90*/  SHF.R.S32.HI R17, RZ, 0x1f, R12 ;  /* 0x0000001fff117819 */ /* 0x000fe2000001140c */
[C---:B------:R-:W-:Y:S01]  /*26aa0*/  VIADD R14, R12.reuse, UR26 ;  /* 0x0000001a0c0e7c36 */ /* 0x040fe20008000000 */
[----:B------:R-:W-:Y:S01]  /*26ab0*/  IADD3 R8, P6, PT, R12, R0, RZ ;  /* 0x000000000c087210 */ /* 0x000fe20007fde0ff */
[----:B------:R2:W-:Y:S01]  /*26ac0*/  @P4 STG.E.U8 desc[UR8][R10.64], R15 ;  /* 0x0000000f0a004986 */ /* 0x0005e2000c101108 */
[----:B-1----:R-:W-:Y:S01]  /*26ad0*/  ISETP.LT.AND P4, PT, R22, UR4, !P0 ;  /* 0x0000000416007c0c */ /* 0x002fe2000c781270 */
[----:B------:R-:W1:Y:S01]  /*26ae0*/  LDCU UR4, c[0x0][0x398] ;  /* 0x00007300ff0477ac */ /* 0x000e620008000800 */
[----:B------:R-:W-:Y:S01]  /*26af0*/  ISETP.GE.AND P2, PT, R9, UR7, PT ;  /* 0x0000000709007c0c */ /* 0x000fe2000bf46270 */
[----:B------:R-:W-:Y:S01]  /*26b00*/  IMAD.X R9, R17, 0x1, R2, P6 ;  /* 0x0000000111097824 */ /* 0x000fe200030e0602 */
[----:B0-----:R-:W-:Y:S01]  /*26b10*/  PRMT R13, R25, 0x7772, RZ ;  /* 0x00007772190d7816 */ /* 0x001fe200000000ff */
[----:B------:R-:W0:Y:S01]  /*26b20*/  LDCU UR7, c[0x0][0x398] ;  /* 0x00007300ff0777ac */ /* 0x000e220008000800 */
[----:B------:R-:W-:-:S02]  /*26b30*/  IADD3 R6, P0, PT, R12, R3, RZ ;  /* 0x000000030c067210 */ /* 0x000fc40007f1e0ff */
[----:B------:R-:W-:Y:S01]  /*26b40*/  PRMT R25, R25, 0x7773, RZ ;  /* 0x0000777319197816 */ /* 0x000fe200000000ff */
[----:B------:R3:W-:Y:S01]  /*26b50*/  @P5 STG.E.U8 desc[UR8][R8.64], R13 ;  /* 0x0000000d08005986 */ /* 0x0007e2000c101108 */
[----:B------:R-:W-:Y:S01]  /*26b60*/  ISETP.LT.AND P5, PT, R20, UR12, !P3 ;  /* 0x0000000c14007c0c */ /* 0x000fe2000dfa1270 */
[----:B------:R-:W-:Y:S01]  /*26b70*/  IMAD.X R7, R17, 0x1, R28, P0 ;  /* 0x0000000111077824 */ /* 0x000fe200000e061c */
[----:B------:R-:W-:Y:S01]  /*26b80*/  SHF.R.S32.HI R19, RZ, 0x1f, R14 ;  /* 0x0000001fff137819 */ /* 0x000fe2000001140e */
[----:B------:R-:W-:Y:S01]  /*26b90*/  VIADD R5, R29, 0x36 ;  /* 0x000000361d057836 */ /* 0x000fe20000000000 */
[----:B------:R-:W-:Y:S01]  /*26ba0*/  IADD3 R4, P6, PT, R14, R0, RZ ;  /* 0x000000000e047210 */ /* 0x000fe20007fde0ff */
[----:B------:R-:W1:Y:S01]  /*26bb0*/  LDCU UR10, c[0x0][0x398] ;  /* 0x00007300ff0a77ac */ /* 0x000e620008000800 */
[----:B------:R-:W-:Y:S01]  /*26bc0*/  @P4 STG.E.U8 desc[UR8][R6.64], R25 ;  /* 0x0000001906004986 */ /* 0x000fe2000c101108 */
[----:B------:R-:W-:Y:S02]  /*26bd0*/  ISETP.LT.AND P4, PT, R22, UR6, !P3 ;  /* 0x0000000616007c0c */ /* 0x000fe4000df81270 */
[----:B------:R-:W-:Y:S01]  /*26be0*/  ISETP.GE.AND P0, PT, R5, UR5, PT ;  /* 0x0000000505007c0c */ /* 0x000fe2000bf06270 */
[C---:B------:R-:W-:Y:S01]  /*26bf0*/  IMAD.X R5, R19.reuse, 0x1, R2, P6 ;  /* 0x0000000113057824 */ /* 0x040fe200030e0602 */
[----:B--2---:R-:W-:Y:S01]  /*26c00*/  PRMT R11, R26, 0x7770, RZ ;  /* 0x000077701a0b7816 */ /* 0x004fe200000000ff */
[C---:B---3--:R-:W-:Y:S01]  /*26c10*/  VIADD R8, R14.reuse, UR26 ;  /* 0x0000001a0e087c36 */ /* 0x048fe20008000000 */
[----:B------:R-:W-:Y:S01]  /*26c20*/  IADD3 R14, P3, PT, R14, R3, RZ ;  /* 0x000000030e0e7210 */ /* 0x000fe20007f7e0ff */
[----:B------:R-:W2:Y:S01]  /*26c30*/  LDCU UR5, c[0x0][0x398] ;  /* 0x00007300ff0577ac */ /* 0x000ea20008000800 */
[----:B------:R-:W-:Y:S01]  /*26c40*/  PRMT R21, R26, 0x7771, RZ ;  /* 0x000077711a157816 */ /* 0x000fe200000000ff */
[----:B------:R3:W-:Y:S01]  /*26c50*/  @P5 STG.E.U8 desc[UR8][R4.64], R11 ;  /* 0x0000000b04005986 */ /* 0x0007e2000c101108 */
[----:B0-----:R-:W-:Y:S01]  /*26c60*/  ISETP.LT.AND P5, PT, R20, UR7, !P2 ;  /* 0x0000000714007c0c */ /* 0x001fe2000d7a1270 */
[----:B------:R-:W-:Y:S01]  /*26c70*/  IMAD.X R15, R19, 0x1, R28, P3 ;  /* 0x00000001130f7824 */ /* 0x000fe200018e061c */
[----:B------:R-:W0:Y:S01]  /*26c80*/  LDCU UR6, c[0x0][0x398] ;  /* 0x00007300ff0677ac */ /* 0x000e220008000800 */
[----:B------:R-:W-:-:S02]  /*26c90*/  SHF.R.S32.HI R9, RZ, 0x1f, R8 ;  /* 0x0000001fff097819 */ /* 0x000fc40000011408 */
[----:B------:R-:W-:Y:S01]  /*26ca0*/  IADD3 R12, P6, PT, R8, R0, RZ ;  /* 0x00000000080c7210 */ /* 0x000fe20007fde0ff */
[----:B------:R-:W-:Y:S01]  /*26cb0*/  @P4 STG.E.U8 desc[UR8][R14.64], R21 ;  /* 0x000000150e004986 */ /* 0x000fe2000c101108 */
[----:B-1----:R-:W-:Y:S01]  /*26cc0*/  ISETP.LT.AND P4, PT, R22, UR4, !P2 ;  /* 0x0000000416007c0c */ /* 0x002fe2000d781270 */
[----:B------:R-:W-:Y:S01]  /*26cd0*/  VIADD R16, R8, UR26 ;  /* 0x0000001a08107c36 */ /* 0x000fe20008000000 */
[----:B------:R-:W-:Y:S01]  /*26ce0*/  PRMT R19, R26, 0x7772, RZ ;  /* 0x000077721a137816 */ /* 0x000fe200000000ff */
[----:B------:R-:W-:Y:S01]  /*26cf0*/  IMAD.X R13, R9, 0x1, R2, P6 ;  /* 0x00000001090d7824 */ /* 0x000fe200030e0602 */
[----:B------:R-:W-:Y:S01]  /*26d00*/  IADD3 R8, P2, PT, R8, R3, RZ ;  /* 0x0000000308087210 */ /* 0x000fe20007f5e0ff */
[----:B------:R-:W1:Y:S01]  /*26d10*/  LDCU UR7, c[0x0][0x398] ;  /* 0x00007300ff0777ac */ /* 0x000e620008000800 */
[----:B------:R-:W-:Y:S02]  /*26d20*/  VIADD R10, R29, 0x37 ;  /* 0x000000371d0a7836 */ /* 0x000fe40000000000 */
[----:B------:R0:W-:Y:S01]  /*26d30*/  @P5 STG.E.U8 desc[UR8][R12.64], R19 ;  /* 0x000000130c005986 */ /* 0x0001e2000c101108 */
[----:B--2---:R-:W-:Y:S01]  /*26d40*/  ISETP.LT.AND P5, PT, R20, UR5, !P0 ;  /* 0x0000000514007c0c */ /* 0x004fe2000c7a1270 */
[----:B------:R-:W-:Y:S01]  /*26d50*/  IMAD.X R9, R9, 0x1, R28, P2 ;  /* 0x0000000109097824 */ /* 0x000fe200010e061c */
[----:B------:R-:W-:Y:S01]  /*26d60*/  ISETP.GE.AND P3, PT, R10, UR13, PT ;  /* 0x0000000d0a007c0c */ /* 0x000fe2000bf66270 */
[----:B---3--:R-:W-:Y:S01]  /*26d70*/  VIADD R11, R29, 0x38 ;  /* 0x000000381d0b7836 */ /* 0x008fe20000000000 */
[----:B------:R-:W2:Y:S01]  /*26d80*/  LDCU UR4, c[0x0][0x398] ;  /* 0x00007300ff0477ac */ /* 0x000ea20008000800 */
[----:B------:R-:W-:-:S02]  /*26d90*/  SHF.R.S32.HI R17, RZ, 0x1f, R16 ;  /* 0x0000001fff117819 */ /* 0x000fc40000011410 */
[----:B------:R-:W-:Y:S01]  /*26da0*/  IADD3 R10, P6, PT, R16, R0, RZ ;  /* 0x00000000100a7210 */ /* 0x000fe20007fde0ff */
[----:B------:R-:W3:Y:S01]  /*26db0*/  LDCU UR5, c[0x0][0x398] ;  /* 0x00007300ff0577ac */ /* 0x000ee20008000800 */
[----:B0-----:R-:W-:Y:S02]  /*26dc0*/  PRMT R19, R26, 0x7773, RZ ;  /* 0x000077731a137816 */ /* 0x001fe400000000ff */
[----:B------:R-:W-:-:S03]  /*26dd0*/  ISETP.GE.AND P2, PT, R11, UR11, PT ;  /* 0x0000000b0b007c0c */ /* 0x000fc6000bf46270 */
[----:B------:R0:W-:Y:S01]  /*26de0*/  @P4 STG.E.U8 desc[UR8][R8.64], R19 ;  /* 0x0000001308004986 */ /* 0x0001e2000c101108 */
[----:B------:R-:W-:-:S03]  /*26df0*/  ISETP.LT.AND P4, PT, R22, UR6, !P0 ;  /* 0x0000000616007c0c */ /* 0x000fc6000c781270 */
[----:B----4-:R4:W3:Y:S01]  /*26e00*/  LDS.128 R4, [R18] ;  /* 0x0000000012047984 */ /* 0x0108e20000000c00 */
[----:B------:R-:W-:Y:S01]  /*26e10*/  IMAD.X R11, R17, 0x1, R2, P6 ;  /* 0x00000001110b7824 */ /* 0x000fe200030e0602 */
[C---:B------:R-:W-:Y:S01]  /*26e20*/  PRMT R21, R27.reuse, 0x7770, RZ ;  /* 0x000077701b157816 */ /* 0x040fe200000000ff */
[----:B------:R-:W3:Y:S01]  /*26e30*/  LDCU UR6, c[0x0][0x398] ;  /* 0x00007300ff0677ac */ /* 0x000ee20008000800 */
[C---:B------:R-:W-:Y:S02]  /*26e40*/  IADD3 R14, P0, PT, R16.reuse, R3, RZ ;  /* 0x00000003100e7210 */ /* 0x040fe40007f1e0ff */
[----:B0-----:R-:W-:Y:S01]  /*26e50*/  PRMT R19, R27, 0x7771, RZ ;  /* 0x000077711b137816 */ /* 0x001fe200000000ff */
[----:B------:R0:W-:Y:S01]  /*26e60*/  @P5 STG.E.U8 desc[UR8][R10.64], R21 ;  /* 0x000000150a005986 */ /* 0x0001e2000c101108 */
[----:B----4-:R-:W-:Y:S01]  /*26e70*/  VIADD R18, R16, UR26 ;  /* 0x0000001a10127c36 */ /* 0x010fe20008000000 */
[----:B-1----:R-:W-:Y:S01]  /*26e80*/  ISETP.LT.AND P5, PT, R20, UR7, !P3 ;  /* 0x0000000714007c0c */ /* 0x002fe2000dfa1270 */
[----:B------:R-:W-:Y:S01]  /*26e90*/  IMAD.X R15, R17, 0x1, R28, P0 ;  /* 0x00000001110f7824 */ /* 0x000fe200000e061c */
[----:B------:R-:W1:Y:S01]  /*26ea0*/  LDCU UR11, c[0x0][0x398] ;  /* 0x00007300ff0b77ac */ /* 0x000e620008000800 */
[----:B------:R-:W-:Y:S01]  /*26eb0*/  VIADD R13, R29, 0x39 ;  /* 0x000000391d0d7836 */ /* 0x000fe20000000000 */
[----:B------:R-:W-:-:S02]  /*26ec0*/  SHF.R.S32.HI R23, RZ, 0x1f, R18 ;  /* 0x0000001fff177819 */ /* 0x000fc40000011412 */
[----:B------:R-:W-:Y:S01]  /*26ed0*/  IADD3 R12, P6, PT, R18, R0, RZ ;  /* 0x00000000120c7210 */ /* 0x000fe20007fde0ff */
[----:B------:R-:W-:Y:S01]  /*26ee0*/  @P4 STG.E.U8 desc[UR8][R14.64], R19 ;  /* 0x000000130e004986 */ /* 0x000fe2000c101108 */
[----:B--2---:R-:W-:Y:S01]  /*26ef0*/  ISETP.LT.AND P4, PT, R22, UR4, !P3 ;  /* 0x0000000416007c0c */ /* 0x004fe2000df81270 */
[----:B------:R-:W2:Y:S01]  /*26f00*/  LDCU UR4, c[0x0][0x398] ;  /* 0x00007300ff0477ac */ /* 0x000ea20008000800 */
[----:B------:R-:W-:Y:S01]  /*26f10*/  ISETP.GE.AND P0, PT, R13, UR17, PT ;  /* 0x000000110d007c0c */ /* 0x000fe2000bf06270 */
[----:B------:R-:W-:Y:S01]  /*26f20*/  IMAD.X R13, R23, 0x1, R2, P6 ;  /* 0x00000001170d7824 */ /* 0x000fe200030e0602 */
[----:B------:R-:W-:Y:S01]  /*26f30*/  PRMT R17, R27, 0x7772, RZ ;  /* 0x000077721b117816 */ /* 0x000fe200000000ff */
[C---:B------:R-:W-:Y:S01]  /*26f40*/  VIADD R16, R18.reuse, UR26 ;  /* 0x0000001a12107c36 */ /* 0x040fe20008000000 */
[----:B0-----:R-:W-:Y:S01]  /*26f50*/  IADD3 R10, P3, PT, R18, R3, RZ ;  /* 0x00000003120a7210 */ /* 0x001fe20007f7e0ff */
[----:B------:R-:W-:Y:S01]  /*26f60*/  VIADD R9, R29, 0x3a ;  /* 0x0000003a1d097836 */ /* 0x000fe20000000000 */
[----:B------:R-:W-:Y:S01]  /*26f70*/  PRMT R27, R27, 0x7773, RZ ;  /* 0x000077731b1b7816 */ /* 0x000fe200000000ff */
[----:B------:R0:W-:Y:S01]  /*26f80*/  @P5 STG.E.U8 desc[UR8][R12.64], R17 ;  /* 0x000000110c005986 */ /* 0x0001e2000c101108 */
[----:B---3--:R-:W-:Y:S01]  /*26f90*/  ISETP.LT.AND P5, PT, R20, UR5, !P2 ;  /* 0x0000000514007c0c */ /* 0x008fe2000d7a1270 */
[----:B------:R-:W-:Y:S01]  /*26fa0*/  IMAD.X R11, R23, 0x1, R28, P3 ;  /* 0x00000001170b7824 */ /* 0x000fe200018e061c */
[----:B------:R-:W3:Y:S01]  /*26fb0*/  LDCU UR5, c[0x0][0x398] ;  /* 0x00007300ff0577ac */ /* 0x000ee20008000800 */
[----:B------:R-:W-:-:S02]  /*26fc0*/  ISETP.LT.AND P2, PT, R22, UR6, !P2 ;  /* 0x0000000616007c0c */ /* 0x000fc4000d741270 */
[----:B------:R-:W-:Y:S01]  /*26fd0*/  SHF.R.S32.HI R21, RZ, 0x1f, R16 ;  /* 0x0000001fff157819 */ /* 0x000fe20000011410 */
[----:B------:R-:W4:Y:S01]  /*26fe0*/  LDCU UR6, c[0x0][0x398] ;  /* 0x00007300ff0677ac */ /* 0x000f220008000800 */
[C---:B------:R-:W-:Y:S01]  /*26ff0*/  IADD3 R8, P6, PT, R16.reuse, R0, RZ ;  /* 0x0000000010087210 */ /* 0x040fe20007fde0ff */
[----:B------:R1:W-:Y:S01]  /*27000*/  @P4 STG.E.U8 desc[UR8][R10.64], R27 ;  /* 0x0000001b0a004986 */ /* 0x0003e2000c101108 */
[----:B------:R-:W-:Y:S01]  /*27010*/  ISETP.GE.AND P3, PT, R9, UR15, PT ;  /* 0x0000000f09007c0c */ /* 0x000fe2000bf66270 */
[----:B------:R-:W4:Y:S01]  /*27020*/  LDCU UR7, c[0x0][0x398] ;  /* 0x00007300ff0777ac */ /* 0x000f220008000800 */
[----:B0-----:R-:W-:Y:S01]  /*27030*/  IADD3 R12, P4, PT, R16, R3, RZ ;  /* 0x00000003100c7210 */ /* 0x001fe20007f9e0ff */
[C---:B------:R-:W-:Y:S01]  /*27040*/  IMAD.X R9, R21.reuse, 0x1, R2, P6 ;  /* 0x0000000115097824 */ /* 0x040fe200030e0602 */
[----:B------:R-:W-:Y:S01]  /*27050*/  PRMT R15, R4, 0x7770, RZ ;  /* 0x00007770040f7816 */ /* 0x000fe200000000ff */
[----:B------:R-:W-:Y:S01]  /*27060*/  VIADD R14, R16, UR26 ;  /* 0x0000001a100e7c36 */ /* 0x000fe20008000000 */
[----:B------:R-:W-:Y:S01]  /*27070*/  PRMT R19, R4, 0x7771, RZ ;  /* 0x0000777104137816 */ /* 0x000fe200000000ff */
[----:B------:R-:W-:-:S02]  /*27080*/  IMAD.X R13, R21, 0x1, R28, P4 ;  /* 0x00000001150d7824 */ /* 0x000fc400020e061c */
[----:B------:R0:W-:Y:S01]  /*27090*/  @P5 STG.E.U8 desc[UR8][R8.64], R15 ;  /* 0x0000000f08005986 */ /* 0x0001e2000c101108 */
[----:B--2---:R-:W-:Y:S01]  /*270a0*/  ISETP.LT.AND P5, PT, R20, UR4, !P0 ;  /* 0x0000000414007c0c */ /* 0x004fe2000c7a1270 */
[----:B------:R-:W2:Y:S01]  /*270b0*/  LDCU UR4, c[0x0][0x398] ;  /* 0x00007300ff0477ac */ /* 0x000ea20008000800 */
[----:B------:R-:W-:Y:S02]  /*270c0*/  SHF.R.S32.HI R17, RZ, 0x1f, R14 ;  /* 0x0000001fff117819 */ /* 0x000fe4000001140e */
[----:B-1----:R-:W-:Y:S01]  /*270d0*/  IADD3 R10, P6, PT, R14, R0, RZ ;  /* 0x000000000e0a7210 */ /* 0x002fe20007fde0ff */
[----:B------:R1:W-:Y:S01]  /*270e0*/  @P2 STG.E.U8 desc[UR8][R12.64], R19 ;  /* 0x000000130c002986 */ /* 0x0003e2000c101108 */
[----:B---3--:R-:W-:Y:S01]  /*270f0*/  ISETP.LT.AND P0, PT, R22, UR5, !P0 ;  /* 0x0000000516007c0c */ /* 0x008fe2000c701270 */
[----:B------:R-:W3:Y:S02]  /*27100*/  LDCU UR5, c[0x0][0x398] ;  /* 0x00007300ff0577ac */ /* 0x000ee40008000800 */
[C---:B------:R-:W-:Y:S01]  /*27110*/  IMAD.X R11, R17.reuse, 0x1, R2, P6 ;  /* 0x00000001110b7824 */ /* 0x040fe200030e0602 */
[C---:B0-----:R-:W-:Y:S01]  /*27120*/  IADD3 R8, P2, PT, R14.reuse, R3, RZ ;  /* 0x000000030e087210 */ /* 0x041fe20007f5e0ff */
[----:B------:R-:W-:Y:S01]  /*27130*/  VIADD R14, R14, UR26 ;  /* 0x0000001a0e0e7c36 */ /* 0x000fe20008000000 */
[----:B----4-:R-:W-:Y:S01]  /*27140*/  ISETP.LT.AND P6, PT, R20, UR6, !P3 ;  /* 0x0000000614007c0c */ /* 0x010fe2000dfc1270 */
[----:B------:R-:W0:Y:S01]  /*27150*/  LDCU UR6, c[0x0][0x398] ;  /* 0x00007300ff0677ac */ /* 0x000e220008000800 */
[----:B------:R-:W-:Y:S01]  /*27160*/  PRMT R15, R4, 0x7772, RZ ;  /* 0x00007772040f7816 */ /* 0x000fe200000000ff */
[----:B------:R-:W-:Y:S01]  /*27170*/  IMAD.X R9, R17, 0x1, R28, P2 ;  /* 0x0000000111097824 */ /* 0x000fe200010e061c */
[----:B-1----:R-:W-:-:S02]  /*27180*/  SHF.R.S32.HI R19, RZ, 0x1f, R14 ;  /* 0x0000001fff137819 */ /* 0x002fc4000001140e */
[----:B------:R-:W-:Y:S01]  /*27190*/  IADD3 R12, P2, PT, R14, R0, RZ ;  /* 0x000000000e0c7210 */ /* 0x000fe20007f5e0ff */
[----:B------:R1:W-:Y:S01]  /*271a0*/  @P5 STG.E.U8 desc[UR8][R10.64], R15 ;  /* 0x0000000f0a005986 */ /* 0x0003e2000c101108 */
[----:B------:R-:W-:Y:S01]  /*271b0*/  PRMT R17, R4, 0x7773, RZ ;  /* 0x0000777304117816 */ /* 0x000fe200000000ff */
[----:B------:R-:W-:Y:S02]  /*271c0*/  VIADD R16, R29, 0x3b ;  /* 0x0000003b1d107836 */ /* 0x000fe40000000000 */
[----:B------:R-:W-:Y:S02]  /*271d0*/  IMAD.X R13, R19, 0x1, R2, P2 ;  /* 0x00000001130d7824 */ /* 0x000fe400010e0602 */
[----:B------:R4:W-:Y:S01]  /*271e0*/  @P0 STG.E.U8 desc[UR8][R8.64], R17 ;  /* 0x0000001108000986 */ /* 0x0009e2000c101108 */
[----:B-1----:R-:W-:Y:S02]  /*271f0*/  PRMT R15, R5, 0x7770, RZ ;  /* 0x00007770050f7816 */ /* 0x002fe400000000ff */
[----:B--2---:R-:W-:Y:S01]  /*27200*/  ISETP.LT.AND P0, PT, R22, UR4, !P3 ;  /* 0x0000000416007c0c */ /* 0x004fe2000df01270 */
[----:B------:R-:W1:Y:S02]  /*27210*/  LDCU UR4, c[0x0][0x398] ;  /* 0x00007300ff0477ac */ /* 0x000e640008000800 */
[----:B------:R2:W-:Y:S01]  /*27220*/  @P6 STG.E.U8 desc[UR8][R12.64], R15 ;  /* 0x0000000f0c006986 */ /* 0x0005e2000c101108 */
[C---:B------:R-:W-:Y:S01]  /*27230*/  IADD3 R10, P6, PT, R14.reuse, R3, RZ ;  /* 0x000000030e0a7210 */ /* 0x040fe20007fde0ff */
[----:B------:R-:W-:Y:S01]  /*27240*/  VIADD R14, R14, UR26 ;  /* 0x0000001a0e0e7c36 */ /* 0x000fe20008000000 */
[----:B------:R-:W-:Y:S01]  /*27250*/  ISETP.GE.AND P4, PT, R16, UR21, PT ;  /* 0x0000001510007c0c */ /* 0x000fe2000bf86270 */
[----:B------:R-:W-:-:S02]  /*27260*/  VIADD R4, R29, 0x3d ;  /* 0x0000003d1d047836 */ /* 0x000fc40000000000 */
[----:B------:R-:W-:Y:S01]  /*27270*/  IMAD.X R11, R19, 0x1, R28, P6 ;  /* 0x00000001130b7824 */ /* 0x000fe200030e061c */
[----:B---3--:R-:W-:Y:S01]  /*27280*/  ISETP.LT.AND P3, PT, R20, UR5, !P4 ;  /* 0x0000000514007c0c */ /* 0x008fe2000e761270 */
[C---:B------:R-:W-:Y:S01]  /*27290*/  VIADD R16, R29.reuse, 0x3c ;  /* 0x0000003c1d107836 */ /* 0x040fe20000000000 */
[----:B------:R-:W-:Y:S01]  /*272a0*/  SHF.R.S32.HI R19, RZ, 0x1f, R14 ;  /* 0x0000001fff137819 */ /* 0x000fe2000001140e */
[----:B------:R-:W3:Y:S01]  /*272b0*/  LDCU UR5, c[0x0][0x398] ;  /* 0x00007300ff0577ac */ /* 0x000ee20008000800 */
[----:B----4-:R-:W-:Y:S02]  /*272c0*/  IADD3 R8, P6, PT, R14, R0, RZ ;  /* 0x000000000e087210 */ /* 0x010fe40007fde0ff */
[----:B0-----:R-:W-:Y:S01]  /*272d0*/  ISETP.LT.AND P4, PT, R22, UR6, !P4 ;  /* 0x0000000616007c0c */ /* 0x001fe2000e781270 */
[----:B------:R-:W0:Y:S01]  /*272e0*/  LDCU UR6, c[0x0][0x398] ;  /* 0x00007300ff0677ac */ /* 0x000e220008000800 */
[----:B------:R-:W-:Y:S01]  /*272f0*/  ISETP.GE.AND P2, PT, R4, UR25, PT ;  /* 0x0000001904007c0c */ /* 0x000fe2000bf46270 */
[----:B------:R-:W-:Y:S01]  /*27300*/  VIADD R4, R29, 0x3e ;  /* 0x0000003e1d047836 */ /* 0x000fe20000000000 */
[----:B------:R-:W-:Y:S01]  /*27310*/  PRMT R17, R5, 0x7771, RZ ;  /* 0x0000777105117816 */ /* 0x000fe200000000ff */
[----:B------:R-:W-:Y:S01]  /*27320*/  IMAD.X R9, R19, 0x1, R2, P6 ;  /* 0x0000000113097824 */ /* 0x000fe200030e0602 */
[----:B--2---:R-:W-:-:S02]  /*27330*/  IADD3 R12, P6, PT, R14, R3, RZ ;  /* 0x000000030e0c7210 */ /* 0x004fc40007fde0ff */
[----:B------:R-:W-:Y:S01]  /*27340*/  PRMT R15, R5, 0x7772, RZ ;  /* 0x00007772050f7816 */ /* 0x000fe200000000ff */
[----:B------:R2:W-:Y:S01]  /*27350*/  @P0 STG.E.U8 desc[UR8][R10.64], R17 ;  /* 0x000000110a000986 */ /* 0x0005e2000c101108 */
[----:B------:R-:W-:Y:S01]  /*27360*/  ISETP.GE.AND P5, PT, R16, UR19, PT ;  /* 0x0000001310007c0c */ /* 0x000fe2000bfa6270 */
[----:B------:R-:W-:Y:S01]  /*27370*/  IMAD.X R13, R19, 0x1, R28, P6 ;  /* 0x00000001130d7824 */ /* 0x000fe200030e061c */
[----:B------:R-:W-:Y:S01]  /*27380*/  ISETP.GE.AND P0, PT, R4, UR23, PT ;  /* 0x0000001704007c0c */ /* 0x000fe2000bf06270 */
[----:B------:R-:W-:Y:S01]  /*27390*/  VIADD R4, R14, UR26 ;  /* 0x0000001a0e047c36 */ /* 0x000fe20008000000 */
[----:B------:R-:W-:Y:S01]  /*273a0*/  PRMT R5, R5, 0x7773, RZ ;  /* 0x0000777305057816 */ /* 0x000fe200000000ff */
[----:B------:R4:W-:Y:S01]  /*273b0*/  @P3 STG.E.U8 desc[UR8][R8.64], R15 ;  /* 0x0000000f08003986 */ /* 0x0009e2000c101108 */
[----:B-1----:R-:W-:Y:S01]  /*273c0*/  ISETP.LT.AND P3, PT, R20, UR4, !P5 ;  /* 0x0000000414007c0c */ /* 0x002fe2000ef61270 */
[----:B------:R-:W1:Y:S01]  /*273d0*/  LDCU UR4, c[0x0][0x398] ;  /* 0x00007300ff0477ac */ /* 0x000e620008000800 */
[----:B------:R-:W-:Y:S01]  /*273e0*/  ISETP.LT.AND P5, PT, R22, UR7, !P5 ;  /* 0x0000000716007c0c */ /* 0x000fe2000efa1270 */
[----:B------:R0:W-:Y:S01]  /*273f0*/  @P4 STG.E.U8 desc[UR8][R12.64], R5 ;  /* 0x000000050c004986 */ /* 0x0001e2000c101108 */
[----:B------:R-:W-:Y:S01]  /*27400*/  SHF.R.S32.HI R21, RZ, 0x1f, R4 ;  /* 0x0000001fff157819 */ /* 0x000fe20000011404 */
[----:B------:R-:W1:Y:S01]  /*27410*/  LDCU UR7, c[0x0][0x398] ;  /* 0x00007300ff0777ac */ /* 0x000e620008000800 */
[----:B--2---:R-:W-:-:S02]  /*27420*/  IADD3 R10, P6, PT, R4, R0, RZ ;  /* 0x00000000040a7210 */ /* 0x004fc40007fde0ff */
[CC--:B------:R-:W-:Y:S01]  /*27430*/  IADD3 R14, P4, PT, R4.reuse, R3.reuse, RZ ;  /* 0x00000003040e7210 */ /* 0x0c0fe20007f9e0ff */
[----:B----4-:R-:W-:Y:S01]  /*27440*/  VIADD R8, R4, UR26 ;  /* 0x0000001a04087c36 */ /* 0x010fe20008000000 */
[C---:B------:R-:W-:Y:S01]  /*27450*/  PRMT R19, R6.reuse, 0x7770, RZ ;  /* 0x0000777006137816 */ /* 0x040fe200000000ff */
[C---:B------:R-:W-:Y:S01]  /*27460*/  IMAD.X R11, R21.reuse, 0x1, R2, P6 ;  /* 0x00000001150b7824 */ /* 0x040fe200030e0602 */
[----:B------:R-:W-:Y:S01]  /*27470*/  PRMT R17, R6, 0x7771, RZ ;  /* 0x0000777106117816 */ /* 0x000fe200000000ff */
[----:B------:R-:W-:Y:S01]  /*27480*/  IMAD.X R15, R21, 0x1, R28, P4 ;  /* 0x00000001150f7824 */ /* 0x000fe200020e061c */
[----:B------:R-:W-:Y:S01]  /*27490*/  SHF.R.S32.HI R9, RZ, 0x1f, R8 ;  /* 0x0000001fff097819 */ /* 0x000fe20000011408 */
[C---:B0-----:R-:W-:Y:S01]  /*274a0*/  VIADD R12, R8.reuse, UR26 ;  /* 0x0000001a080c7c36 */ /* 0x041fe20008000000 */
[C---:B------:R-:W-:Y:S01]  /*274b0*/  IADD3 R4, P4, PT, R8.reuse, R0, RZ ;  /* 0x0000000008047210 */ /* 0x040fe20007f9e0ff */
[----:B------:R0:W-:Y:S04]  /*274c0*/  @P3 STG.E.U8 desc[UR8][R10.64], R19 ;  /* 0x000000130a003986 */ /* 0x0001e8000c101108 */
[----:B------:R2:W-:Y:S01]  /*274d0*/  @P5 STG.E.U8 desc[UR8][R14.64], R17 ;  /* 0x000000110e005986 */ /* 0x0005e2000c101108 */
[----:B------:R-:W-:Y:S01]  /*274e0*/  IADD3 R8, P5, PT, R8, R3, RZ ;  /* 0x0000000308087210 */ /* 0x000fe20007fbe0ff */
[----:B------:R-:W-:-:S02]  /*274f0*/  IMAD.X R5, R9, 0x1, R2, P4 ;  /* 0x0000000109057824 */ /* 0x000fc400020e0602 */
[C---:B------:R-:W-:Y:S01]  /*27500*/  VIADD R13, R12.reuse, UR26 ;  /* 0x0000001a0c0d7c36 */ /* 0x040fe20008000000 */
[----:B0-----:R-:W-:Y:S02]  /*27510*/  SHF.R.S32.HI R19, RZ, 0x1f, R12 ;  /* 0x0000001fff137819 */ /* 0x001fe4000001140c */
[C---:B------:R-:W-:Y:S01]  /*27520*/  IADD3 R10, P4, PT, R12.reuse, R0, RZ ;  /* 0x000000000c0a7210 */ /* 0x040fe20007f9e0ff */
[----:B------:R-:W-:Y:S01]  /*27530*/  IMAD.X R9, R9, 0x1, R28, P5 ;  /* 0x0000000109097824 */ /* 0x000fe200028e061c */
[----:B------:R-:W-:-:S03]  /*27540*/  IADD3 R12, P5, PT, R12, R3, RZ ;  /* 0x000000030c0c7210 */ /* 0x000fc60007fbe0ff */
[----:B------:R-:W-:Y:S01]  /*27550*/  IMAD.X R11, R19, 0x1, R2, P4 ;  /* 0x00000001130b7824 */ /* 0x000fe200020e0602 */
[C---:B------:R-:W-:Y:S02]  /*27560*/  IADD3 R16, P4, PT, R13.reuse, R3, RZ ;  /* 0x000000030d107210 */ /* 0x040fe40007f9e0ff */
[----:B--2---:R-:W-:Y:S02]  /*27570*/  IADD3 R14, P6, PT, R13, R0, RZ ;  /* 0x000000000d0e7210 */ /* 0x004fe40007fde0ff */
[----:B------:R-:W-:Y:S01]  /*27580*/  SHF.R.S32.HI R3, RZ, 0x1f, R13 ;  /* 0x0000001fff037819 */ /* 0x000fe2000001140d */
[----:B------:R-:W-:Y:S01]  /*27590*/  IMAD.X R13, R19, 0x1, R28, P5 ;  /* 0x00000001130d7824 */ /* 0x000fe200028e061c */
[----:B-1----:R-:W-:Y:S02]  /*275a0*/  ISETP.LT.AND P5, PT, R20, UR4, !P2 ;  /* 0x0000000414007c0c */ /* 0x002fe4000d7a1270 */
[----:B---3--:R-:W-:Y:S01]  /*275b0*/  ISETP.LT.AND P2, PT, R22, UR5, !P2 ;  /* 0x0000000516007c0c */ /* 0x008fe2000d741270 */
[----:B------:R-:W-:Y:S01]  /*275c0*/  IMAD.X R15, R3, 0x1, R2, P6 ;  /* 0x00000001030f7824 */ /* 0x000fe200030e0602 */
[----:B------:R-:W-:-:S02]  /*275d0*/  ISETP.LT.AND P6, PT, R20, UR6, !P0 ;  /* 0x0000000614007c0c */ /* 0x000fc4000c7c1270 */
[----:B------:R-:W-:Y:S02]  /*275e0*/  ISETP.LT.AND P0, PT, R22, UR7, !P0 ;  /* 0x0000000716007c0c */ /* 0x000fe4000c701270 */
[----:B------:R-:W-:Y:S02]  /*275f0*/  ISETP.LT.AND P3, PT, R20, UR10, !P1 ;  /* 0x0000000a14007c0c */ /* 0x000fe4000cf61270 */
[----:B------:R-:W-:Y:S01]  /*27600*/  ISETP.LT.AND P1, PT, R22, UR11, !P1 ;  /* 0x0000000b16007c0c */ /* 0x000fe2000cf21270 */
[----:B------:R-:W-:Y:S01]  /*27610*/  IMAD.X R17, R3, 0x1, R28, P4 ;  /* 0x0000000103117824 */ /* 0x000fe200020e061c */
[C---:B------:R-:W-:Y:S02]  /*27620*/  PRMT R25, R6.reuse, 0x7772, RZ ;  /* 0x0000777206197816 */ /* 0x040fe400000000ff */
[----:B------:R-:W-:Y:S02]  /*27630*/  PRMT R23, R6, 0x7773, RZ ;  /* 0x0000777306177816 */ /* 0x000fe400000000ff */
[----:B------:R-:W-:-:S02]  /*27640*/  PRMT R3, R7, 0x7773, RZ ;  /* 0x0000777307037816 */ /* 0x000fc400000000ff */
[C---:B------:R-:W-:Y:S02]  /*27650*/  PRMT R19, R7.reuse, 0x7772, RZ ;  /* 0x0000777207137816 */ /* 0x040fe400000000ff */
[C---:B------:R-:W-:Y:S02]  /*27660*/  PRMT R21, R7.reuse, 0x7771, RZ ;  /* 0x0000777107157816 */ /* 0x040fe400000000ff */
[----:B------:R-:W-:Y:S01]  /*27670*/  PRMT R7, R7, 0x7770, RZ ;  /* 0x0000777007077816 */ /* 0x000fe200000000ff */
[----:B------:R0:W-:Y:S04]  /*27680*/  @P5 STG.E.U8 desc[UR8][R4.64], R25 ;  /* 0x0000001904005986 */ /* 0x0001e8000c101108 */
[----:B------:R0:W-:Y:S04]  /*27690*/  @P2 STG.E.U8 desc[UR8][R8.64], R23 ;  /* 0x0000001708002986 */ /* 0x0001e8000c101108 */
[----:B------:R0:W-:Y:S04]  /*276a0*/  @P6 STG.E.U8 desc[UR8][R10.64], R7 ;  /* 0x000000070a006986 */ /* 0x0001e8000c101108 */
[----:B------:R0:W-:Y:S04]  /*276b0*/  @P0 STG.E.U8 desc[UR8][R12.64], R21 ;  /* 0x000000150c000986 */ /* 0x0001e8000c101108 */
[----:B------:R0:W-:Y:S01]  /*276c0*/  @P3 STG.E.U8 desc[UR8][R14.64], R19 ;  /* 0x000000130e003986 */ /* 0x0001e2000c101108 */
[----:B------:R-:W-:Y:S05]  /*276d0*/  @!P1 EXIT ;  /* 0x000000000000994d */ /* 0x000fea0003800000 */
[----:B------:R-:W-:Y:S01]  /*276e0*/  STG.E.U8 desc[UR8][R16.64], R3 ;  /* 0x0000000310007986 */ /* 0x000fe2000c101108 */
[----:B------:R-:W-:Y:S05]  /*276f0*/  EXIT ;  /* 0x000000000000794d */ /* 0x000fea0003800000 */
.L_x_3:
[----:B------:R-:W-:-:S00]  /*27700*/  BRA `(.L_x_3) ;  /* 0xfffffffc00fc7947 */ /* 0x000fc0000383ffff */
[----:B------:R-:W-:-:S00]  /*27710*/  NOP ;  /* 0x0000000000007918 */ /* 0x000fc00000000000 */
        /* <DEDUP_REMOVED lines=14> */
.L_x_4:


//--------------------- .nv.shared.matmul_kernel  --------------------------
	.section	.nv.shared.matmul_kernel,"aw",@nobits
	.sectionflags	@""
	.align	16
	.zero		1024


//--------------------- .nv.shared.reserved.0     --------------------------
	.section	.nv.shared.reserved.0,"aw",@nobits
	.weak		__nv_reservedSMEM_offset_0_alias
	.size		__nv_reservedSMEM_offset_0_alias, 0, 64
	.other		__nv_reservedSMEM_offset_0_alias,@"STO_CUDA_RESERVED_SHARED STV_DEFAULT"
__nv_reservedSMEM_offset_0_alias:
	.zero		0
	.zero		64


//--------------------- .nv.constant0.matmul_kernel --------------------------
	.section	.nv.constant0.matmul_kernel,"a",@progbits
	.sectionflags	@""
	.align	4
.nv.constant0.matmul_kernel:
	.zero		976


//--------------------- SYMBOLS --------------------------

	.type		.nv.reservedSmem.offset0,@object
	.size		.nv.reservedSmem.offset0,0x4
	.type		.nv.reservedSmem.cap,@object
	.size		.nv.reservedSmem.cap,0x4
